	.target	sm_90a

	.elftype	@"ET_EXEC"


//--------------------- .note.nv.tkinfo           --------------------------
	.section	.note.nv.tkinfo,"",@"SHT_NOTE"
	.sectionflags	@"SHF_NOTE_NV_TKINFO"
	.tkinfo
        /*0018*/ 	.word	0x00000002
        /*0030*/ 	.string	""
        /*0030*/ 	.string	"ptxas"
        /*0030*/ 	.string	"Cuda compilation tools, release 13.0, V13.0.88"
        /*0030*/ 	.string	"Build cuda_13.0.r13.0/compiler.36424714_0"
        /*0030*/ 	.string	"-v  -suppress-debug-info  -lineinfo  -arch sm_90a "



//--------------------- .note.nv.cuinfo           --------------------------
	.section	.note.nv.cuinfo,"",@"SHT_NOTE"
	.sectionflags	@"SHF_NOTE_NV_CUINFO"
        /*0018*/ 	.short	0x0002
        /*001a*/ 	.short	0x005a
        /*001c*/ 	.short	0x0082
	.zero		2


//--------------------- .nv.info                  --------------------------
	.section	.nv.info,"",@"SHT_CUDA_INFO"
	.align	4


	//----- nvinfo : EIATTR_REGCOUNT
	.align		4
        /*0000*/ 	.byte	0x04, 0x2f
        /*0002*/ 	.short	(.L_1 - .L_0)
	.align		4
.L_0:
        /*0004*/ 	.word	index@(matmul_kernel)
        /*0008*/ 	.word	0x000000ff


	//----- nvinfo : EIATTR_FRAME_SIZE
	.align		4
.L_1:
        /*000c*/ 	.byte	0x04, 0x11
        /*000e*/ 	.short	(.L_3 - .L_2)
	.align		4
.L_2:
        /*0010*/ 	.word	index@(matmul_kernel)
        /*0014*/ 	.word	0x000011e8


	//----- nvinfo : EIATTR_MIN_STACK_SIZE
	.align		4
.L_3:
        /*0018*/ 	.byte	0x04, 0x12
        /*001a*/ 	.short	(.L_5 - .L_4)
	.align		4
.L_4:
        /*001c*/ 	.word	index@(matmul_kernel)
        /*0020*/ 	.word	0x000011e8
.L_5:


//--------------------- .nv.compat                --------------------------
	.section	.nv.compat,"",@"SHT_CUDA_COMPAT_INFO"
	.align	4
        /*0000*/ 	.byte	0x02, 0x09, 0x01, 0x00, 0x02, 0x02, 0x04, 0x00, 0x02, 0x05, 0x05, 0x00, 0x03, 0x07, 0x01, 0x01
        /*0010*/ 	.byte	0x02, 0x03, 0x00, 0x00, 0x02, 0x06, 0x01, 0x00, 0x04, 0x0b, 0x08, 0x00, 0x00, 0x00, 0x00, 0x00
        /*0020*/ 	.byte	0x00, 0x00, 0x00, 0x00


//--------------------- .nv.info.matmul_kernel    --------------------------
	.section	.nv.info.matmul_kernel,"",@"SHT_CUDA_INFO"
	.sectionflags	@""
	.align	4


	//----- nvinfo : EIATTR_CUDA_API_VERSION
	.align		4
        /*0000*/ 	.byte	0x04, 0x37
        /*0002*/ 	.short	(.L_7 - .L_6)
.L_6:
        /*0004*/ 	.word	0x00000082


	//----- nvinfo : EIATTR_KPARAM_INFO
	.align		4
.L_7:
        /*0008*/ 	.byte	0x04, 0x17
        /*000a*/ 	.short	(.L_9 - .L_8)
.L_8:
        /*000c*/ 	.word	0x00000000
        /*0010*/ 	.short	0x000d
        /*0012*/ 	.short	0x0048
        /*0014*/ 	.byte	0x00, 0xf4, 0x21, 0x00


	//----- nvinfo : EIATTR_KPARAM_INFO
	.align		4
.L_9:
        /*0018*/ 	.byte	0x04, 0x17
        /*001a*/ 	.short	(.L_11 - .L_10)
.L_10:
        /*001c*/ 	.word	0x00000000
        /*0020*/ 	.short	0x000c
        /*0022*/ 	.short	0x0040
        /*0024*/ 	.byte	0x00, 0xf4, 0x21, 0x00


	//----- nvinfo : EIATTR_KPARAM_INFO
	.align		4
.L_11:
        /*0028*/ 	.byte	0x04, 0x17
        /*002a*/ 	.short	(.L_13 - .L_12)
.L_12:
        /*002c*/ 	.word	0x00000000
        /*0030*/ 	.short	0x000b
        /*0032*/ 	.short	0x0038
        /*0034*/ 	.byte	0x00, 0xf0, 0x11, 0x00


	//----- nvinfo : EIATTR_KPARAM_INFO
	.align		4
.L_13:
        /*0038*/ 	.byte	0x04, 0x17
        /*003a*/ 	.short	(.L_15 - .L_14)
.L_14:
        /*003c*/ 	.word	0x00000000
        /*0040*/ 	.short	0x000a
        /*0042*/ 	.short	0x0034
        /*0044*/ 	.byte	0x00, 0xf0, 0x11, 0x00


	//----- nvinfo : EIATTR_KPARAM_INFO
	.align		4
.L_15:
        /*0048*/ 	.byte	0x04, 0x17
        /*004a*/ 	.short	(.L_17 - .L_16)
.L_16:
        /*004c*/ 	.word	0x00000000
        /*0050*/ 	.short	0x0009
        /*0052*/ 	.short	0x0030
        /*0054*/ 	.byte	0x00, 0xf0, 0x11, 0x00


	//----- nvinfo : EIATTR_KPARAM_INFO
	.align		4
.L_17:
        /*0058*/ 	.byte	0x04, 0x17
        /*005a*/ 	.short	(.L_19 - .L_18)
.L_18:
        /*005c*/ 	.word	0x00000000
        /*0060*/ 	.short	0x0008
        /*0062*/ 	.short	0x002c
        /*0064*/ 	.byte	0x00, 0xf0, 0x11, 0x00


	//----- nvinfo : EIATTR_KPARAM_INFO
	.align		4
.L_19:
        /*0068*/ 	.byte	0x04, 0x17
        /*006a*/ 	.short	(.L_21 - .L_20)
.L_20:
        /*006c*/ 	.word	0x00000000
        /*0070*/ 	.short	0x0007
        /*0072*/ 	.short	0x0028
        /*0074*/ 	.byte	0x00, 0xf0, 0x11, 0x00


	//----- nvinfo : EIATTR_KPARAM_INFO
	.align		4
.L_21:
        /*0078*/ 	.byte	0x04, 0x17
        /*007a*/ 	.short	(.L_23 - .L_22)
.L_22:
        /*007c*/ 	.word	0x00000000
        /*0080*/ 	.short	0x0006
        /*0082*/ 	.short	0x0024
        /*0084*/ 	.byte	0x00, 0xf0, 0x11, 0x00


	//----- nvinfo : EIATTR_KPARAM_INFO
	.align		4
.L_23:
        /*0088*/ 	.byte	0x04, 0x17
        /*008a*/ 	.short	(.L_25 - .L_24)
.L_24:
        /*008c*/ 	.word	0x00000000
        /*0090*/ 	.short	0x0005
        /*0092*/ 	.short	0x0020
        /*0094*/ 	.byte	0x00, 0xf0, 0x11, 0x00


	//----- nvinfo : EIATTR_KPARAM_INFO
	.align		4
.L_25:
        /*0098*/ 	.byte	0x04, 0x17
        /*009a*/ 	.short	(.L_27 - .L_26)
.L_26:
        /*009c*/ 	.word	0x00000000
        /*00a0*/ 	.short	0x0004
        /*00a2*/ 	.short	0x001c
        /*00a4*/ 	.byte	0x00, 0xf0, 0x11, 0x00


	//----- nvinfo : EIATTR_KPARAM_INFO
	.align		4
.L_27:
        /*00a8*/ 	.byte	0x04, 0x17
        /*00aa*/ 	.short	(.L_29 - .L_28)
.L_28:
        /*00ac*/ 	.word	0x00000000
        /*00b0*/ 	.short	0x0003
        /*00b2*/ 	.short	0x0018
        /*00b4*/ 	.byte	0x00, 0xf0, 0x11, 0x00


	//----- nvinfo : EIATTR_KPARAM_INFO
	.align		4
.L_29:
        /*00b8*/ 	.byte	0x04, 0x17
        /*00ba*/ 	.short	(.L_31 - .L_30)
.L_30:
        /*00bc*/ 	.word	0x00000000
        /*00c0*/ 	.short	0x0002
        /*00c2*/ 	.short	0x0010
        /*00c4*/ 	.byte	0x00, 0xf4, 0x21, 0x00


	//----- nvinfo : EIATTR_KPARAM_INFO
	.align		4
.L_31:
        /*00c8*/ 	.byte	0x04, 0x17
        /*00ca*/ 	.short	(.L_33 - .L_32)
.L_32:
        /*00cc*/ 	.word	0x00000000
        /*00d0*/ 	.short	0x0001
        /*00d2*/ 	.short	0x0008
        /*00d4*/ 	.byte	0x00, 0xf4, 0x21, 0x00


	//----- nvinfo : EIATTR_KPARAM_INFO
	.align		4
.L_33:
        /*00d8*/ 	.byte	0x04, 0x17
        /*00da*/ 	.short	(.L_35 - .L_34)
.L_34:
        /*00dc*/ 	.word	0x00000000
        /*00e0*/ 	.short	0x0000
        /*00e2*/ 	.short	0x0000
        /*00e4*/ 	.byte	0x00, 0xf4, 0x21, 0x00


	//----- nvinfo : EIATTR_SPARSE_MMA_MASK
	.align		4
.L_35:
        /*00e8*/ 	.byte	0x03, 0x50
        /*00ea*/ 	.short	0x0000


	//----- nvinfo : EIATTR_MAXREG_COUNT
	.align		4
        /*00ec*/ 	.byte	0x03, 0x1b
        /*00ee*/ 	.short	0x00ff


	//----- nvinfo : EIATTR_NUM_BARRIERS
	.align		4
        /*00f0*/ 	.byte	0x02, 0x4c
        /*00f2*/ 	.byte	0x01
	.zero		1


	//----- nvinfo : EIATTR_ANNOTATIONS
	.align		4
        /*00f4*/ 	.byte	0x04, 0x55
        /*00f6*/ 	.short	(.L_37 - .L_36)


	//   ....[0]....
.L_36:
        /*00f8*/ 	.word	0x00000001
        /*00fc*/ 	.byte	0xb0, 0x0b, 0x00, 0x00, 0x01, 0x00, 0x00, 0x00, 0xf0, 0x0b, 0x00, 0x00, 0x01, 0x00, 0x00, 0x00
        /* <DEDUP_REMOVED lines=1978> */
        /*7cac*/ 	.byte	0xa0, 0xc4, 0x02, 0x00


	//----- nvinfo : EIATTR_MERCURY_ISA_VERSION
	.align		4
.L_37:
        /*7cb0*/ 	.byte	0x03, 0x5f
        /*7cb2*/ 	.short	0x0101


	//----- nvinfo : EIATTR_EXIT_INSTR_OFFSETS
	.align		4
        /*7cb4*/ 	.byte	0x04, 0x1c
        /*7cb6*/ 	.short	(.L_39 - .L_38)


	//   ....[0]....
.L_38:
        /*7cb8*/ 	.word	0x000322f0


	//   ....[1]....
        /*7cbc*/ 	.word	0x00032310


	//----- nvinfo : EIATTR_REQNTID
	.align		4
.L_39:
        /*7cc0*/ 	.byte	0x04, 0x10
        /*7cc2*/ 	.short	(.L_41 - .L_40)
.L_40:
        /*7cc4*/ 	.word	0x00000080
        /*7cc8*/ 	.word	0x00000001
        /*7ccc*/ 	.word	0x00000001


	//----- nvinfo : EIATTR_CBANK_PARAM_SIZE
	.align		4
.L_41:
        /*7cd0*/ 	.byte	0x03, 0x19
        /*7cd2*/ 	.short	0x0050


	//----- nvinfo : EIATTR_PARAM_CBANK
	.align		4
        /*7cd4*/ 	.byte	0x04, 0x0a
        /*7cd6*/ 	.short	(.L_43 - .L_42)
	.align		4
.L_42:
        /*7cd8*/ 	.word	index@(.nv.constant0.matmul_kernel)
        /*7cdc*/ 	.short	0x0210
        /*7cde*/ 	.short	0x0050


	//----- nvinfo : EIATTR_SW_WAR
	.align		4
.L_43:
        /*7ce0*/ 	.byte	0x04, 0x36
        /*7ce2*/ 	.short	(.L_45 - .L_44)
.L_44:
        /*7ce4*/ 	.word	0x00000008
.L_45:


//--------------------- .nv.callgraph             --------------------------
	.section	.nv.callgraph,"",@"SHT_CUDA_CALLGRAPH"
	.align	4
	.sectionentsize	8
	.align		4
        /*0000*/ 	.word	0x00000000
	.align		4
        /*0004*/ 	.word	0xffffffff
	.align		4
        /*0008*/ 	.word	0x00000000
	.align		4
        /*000c*/ 	.word	0xfffffffe
	.align		4
        /*0010*/ 	.word	0x00000000
	.align		4
        /*0014*/ 	.word	0xfffffffd
	.align		4
        /*0018*/ 	.word	0x00000000
	.align		4
        /*001c*/ 	.word	0xfffffffc


//--------------------- .text.matmul_kernel       --------------------------
	.section	.text.matmul_kernel,"ax",@progbits
	.align	128
        .global         matmul_kernel
        .type           matmul_kernel,@function
        .size           matmul_kernel,(.L_x_3 - matmul_kernel)
        .other          matmul_kernel,@"STO_CUDA_ENTRY STV_DEFAULT"
matmul_kernel:
.text.matmul_kernel:
[----:B------:R-:W1:Y:S08]  /*0000*/  LDC R1, c[0x0][0x28] ;  /* 0x00000a00ff017b82 */ /* 0x000e700000000800 */
[----:B------:R-:W2:Y:S01]  /*0010*/  LDC.64 R2, c[0x0][0x228] ;  /* 0x00008a00ff027b82 */ /* 0x000ea20000000a00 */
[----:B------:R-:W3:Y:S01]  /*0020*/  S2R R7, SR_CTAID.X ;  /* 0x0000000000077919 */ /* 0x000ee20000002500 */
[----:B------:R-:W-:Y:S01]  /*0030*/  UMOV UR7, 0x400 ;  /* 0x0000040000077882 */ /* 0x000fe20000000000 */
[----:B------:R-:W-:Y:S01]  /*0040*/  ULDC.64 UR8, c[0x0][0x210] ;  /* 0x0000840000087ab9 */ /* 0x000fe20000000a00 */
[----:B------:R-:W-:Y:S01]  /*0050*/  ULDC.64 UR18, c[0x0][0x208] ;  /* 0x0000820000127ab9 */ /* 0x000fe20000000a00 */
[----:B------:R-:W4:Y:S01]  /*0060*/  S2R R192, SR_TID.X ;  /* 0x0000000000c07919 */ /* 0x000f220000002100 */
[----:B-1----:R-:W-:-:S02]  /*0070*/  VIADD R1, R1, 0xffffee18 ;  /* 0xffffee1801017836 */ /* 0x002fc40000000000 */
[----:B------:R-:W1:Y:S08]  /*0080*/  S2UR UR4, SR_CgaCtaId ;  /* 0x00000000000479c3 */ /* 0x000e700000008800 */
[----:B------:R-:W4:Y:S01]  /*0090*/  LDC R160, c[0x0][0x230] ;  /* 0x00008c00ffa07b82 */ /* 0x000f220000000800 */
[----:B--2---:R-:W-:Y:S01]  /*00a0*/  VIADD R0, R3, 0xff ;  /* 0x000000ff03007836 */ /* 0x004fe20000000000 */
[----:B------:R-:W-:-:S06]  /*00b0*/  IABS R15, R2 ;  /* 0x00000002000f7213 */ /* 0x000fcc0000000000 */
[----:B------:R-:W2:Y:S01]  /*00c0*/  LDC R166, c[0x0][0x230] ;  /* 0x00008c00ffa67b82 */ /* 0x000ea20000000800 */
[----:B------:R-:W-:Y:S01]  /*00d0*/  SHF.R.S32.HI R5, RZ, 0x1f, R0 ;  /* 0x0000001fff057819 */ /* 0x000fe20000011400 */
[----:B-1----:R-:W-:-:S03]  /*00e0*/  ULEA UR7, UR4, UR7, 0x18 ;  /* 0x0000000704077291 */ /* 0x002fc6000f8ec03f */
[----:B------:R-:W-:-:S03]  /*00f0*/  LEA.HI R5, R5, R0, RZ, 0x8 ;  /* 0x0000000005057211 */ /* 0x000fc600078f40ff */
[----:B------:R-:W1:Y:S01]  /*0100*/  LDC R172, c[0x0][0x230] ;  /* 0x00008c00ffac7b82 */ /* 0x000e620000000800 */
[----:B---3--:R-:W-:Y:S01]  /*0110*/  IABS R10, R7 ;  /* 0x00000007000a7213 */ /* 0x008fe20000000000 */
[----:B------:R-:W-:Y:S01]  /*0120*/  ULDC.64 UR4, c[0x0][0x218] ;  /* 0x0000860000047ab9 */ /* 0x000fe20000000a00 */
[----:B------:R-:W-:Y:S02]  /*0130*/  SHF.R.S32.HI R5, RZ, 0x8, R5 ;  /* 0x00000008ff057819 */ /* 0x000fe40000011405 */
[----:B----4-:R-:W-:-:S03]  /*0140*/  LOP3.LUT R152, R192, 0x7f, RZ, 0xc0, !PT ;  /* 0x0000007fc0987812 */ /* 0x010fc600078ec0ff */
[----:B------:R-:W-:Y:S01]  /*0150*/  IMAD.SHL.U32 R6, R5, 0x8, RZ ;  /* 0x0000000805067824 */ /* 0x000fe200078e00ff */
[----:B------:R-:W3:Y:S04]  /*0160*/  LDC R170, c[0x0][0x230] ;  /* 0x00008c00ffaa7b82 */ /* 0x000ee80000000800 */
[-C--:B------:R-:W-:Y:S02]  /*0170*/  IABS R9, R6.reuse ;  /* 0x0000000600097213 */ /* 0x080fe40000000000 */
[----:B------:R-:W-:Y:S02]  /*0180*/  IABS R12, R6 ;  /* 0x00000006000c7213 */ /* 0x000fe40000000000 */
[----:B------:R-:W4:Y:S01]  /*0190*/  I2F.RP R0, R9 ;  /* 0x0000000900007306 */ /* 0x000f220000209400 */
[----:B------:R-:W3:Y:S08]  /*01a0*/  LDC R174, c[0x0][0x230] ;  /* 0x00008c00ffae7b82 */ /* 0x000ef00000000800 */
[----:B------:R-:W3:Y:S01]  /*01b0*/  LDC R178, c[0x0][0x230] ;  /* 0x00008c00ffb27b82 */ /* 0x000ee20000000800 */
[----:B----4-:R-:W4:Y:S07]  /*01c0*/  MUFU.RCP R0, R0 ;  /* 0x0000000000007308 */ /* 0x010f2e0000001000 */
[----:B------:R-:W3:Y:S08]  /*01d0*/  LDC R184, c[0x0][0x230] ;  /* 0x00008c00ffb87b82 */ /* 0x000ef00000000800 */
[----:B------:R-:W3:Y:S01]  /*01e0*/  LDC R190, c[0x0][0x230] ;  /* 0x00008c00ffbe7b82 */ /* 0x000ee20000000800 */
[----:B----4-:R-:W-:-:S07]  /*01f0*/  VIADD R4, R0, 0xffffffe ;  /* 0x0ffffffe00047836 */ /* 0x010fce0000000000 */
[----:B------:R-:W4:Y:S01]  /*0200*/  LDC R188, c[0x0][0x230] ;  /* 0x00008c00ffbc7b82 */ /* 0x000f220000000800 */
[----:B------:R-:W-:Y:S01]  /*0210*/  IMAD.MOV R0, RZ, RZ, -R12 ;  /* 0x000000ffff007224 */ /* 0x000fe200078e0a0c */
[----:B------:R2:W1:Y:S02]  /*0220*/  F2I.FTZ.U32.TRUNC.NTZ R5, R4 ;  /* 0x0000000400057305 */ /* 0x000464000021f000 */
[----:B--2---:R-:W-:Y:S02]  /*0230*/  IMAD.MOV.U32 R4, RZ, RZ, RZ ;  /* 0x000000ffff047224 */ /* 0x004fe400078e00ff */
[----:B-1----:R-:W-:-:S04]  /*0240*/  IMAD.MOV R8, RZ, RZ, -R5 ;  /* 0x000000ffff087224 */ /* 0x002fc800078e0a05 */
[----:B------:R-:W-:Y:S01]  /*0250*/  IMAD R11, R8, R9, RZ ;  /* 0x00000009080b7224 */ /* 0x000fe200078e02ff */
[----:B------:R-:W-:Y:S02]  /*0260*/  MOV R8, R10 ;  /* 0x0000000a00087202 */ /* 0x000fe40000000f00 */
[----:B------:R-:W-:Y:S01]  /*0270*/  IABS R10, R3 ;  /* 0x00000003000a7213 */ /* 0x000fe20000000000 */
[----:B------:R-:W-:-:S06]  /*0280*/  IMAD.HI.U32 R5, R5, R11, R4 ;  /* 0x0000000b05057227 */ /* 0x000fcc00078e0004 */
[----:B------:R-:W-:-:S04]  /*0290*/  IMAD.HI.U32 R5, R5, R8, RZ ;  /* 0x0000000805057227 */ /* 0x000fc800078e00ff */
[----:B------:R-:W-:-:S05]  /*02a0*/  IMAD R0, R5, R0, R8 ;  /* 0x0000000005007224 */ /* 0x000fca00078e0208 */
[----:B------:R-:W-:-:S13]  /*02b0*/  ISETP.GT.U32.AND P1, PT, R9, R0, PT ;  /* 0x000000000900720c */ /* 0x000fda0003f24070 */
[----:B------:R-:W-:Y:S02]  /*02c0*/  @!P1 IMAD.IADD R0, R0, 0x1, -R9 ;  /* 0x0000000100009824 */ /* 0x000fe400078e0a09 */
[----:B------:R-:W-:Y:S01]  /*02d0*/  @!P1 VIADD R5, R5, 0x1 ;  /* 0x0000000105059836 */ /* 0x000fe20000000000 */
[----:B------:R-:W-:Y:S02]  /*02e0*/  ISETP.NE.AND P1, PT, R6, RZ, PT ;  /* 0x000000ff0600720c */ /* 0x000fe40003f25270 */
[----:B------:R-:W-:Y:S02]  /*02f0*/  ISETP.GE.U32.AND P0, PT, R0, R9, PT ;  /* 0x000000090000720c */ /* 0x000fe40003f06070 */
[----:B------:R-:W-:-:S04]  /*0300*/  LOP3.LUT R0, R7, R6, RZ, 0x3c, !PT ;  /* 0x0000000607007212 */ /* 0x000fc800078e3cff */
[----:B------:R-:W-:Y:S01]  /*0310*/  ISETP.GE.AND P2, PT, R0, RZ, PT ;  /* 0x000000ff0000720c */ /* 0x000fe20003f46270 */
[----:B------:R-:W-:-:S06]  /*0320*/  VIADD R0, R2, 0xff ;  /* 0x000000ff02007836 */ /* 0x000fcc0000000000 */
[----:B------:R-:W-:-:S05]  /*0330*/  @P0 VIADD R5, R5, 0x1 ;  /* 0x0000000105050836 */ /* 0x000fca0000000000 */
[----:B------:R-:W-:Y:S02]  /*0340*/  MOV R4, R5 ;  /* 0x0000000500047202 */ /* 0x000fe40000000f00 */
[----:B------:R-:W-:-:S03]  /*0350*/  SHF.R.S32.HI R5, RZ, 0x1f, R0 ;  /* 0x0000001fff057819 */ /* 0x000fc60000011400 */
[----:B------:R-:W-:Y:S01]  /*0360*/  @!P2 IMAD.MOV R4, RZ, RZ, -R4 ;  /* 0x000000ffff04a224 */ /* 0x000fe200078e0a04 */
[----:B------:R-:W-:Y:S02]  /*0370*/  @!P1 LOP3.LUT R4, RZ, R6, RZ, 0x33, !PT ;  /* 0x00000006ff049212 */ /* 0x000fe400078e33ff */
[----:B------:R-:W-:-:S03]  /*0380*/  LEA.HI R5, R5, R0, RZ, 0x8 ;  /* 0x0000000005057211 */ /* 0x000fc600078f40ff */
[----:B------:R-:W-:Y:S02]  /*0390*/  IMAD.SHL.U32 R12, R4, 0x8, RZ ;  /* 0x00000008040c7824 */ /* 0x000fe400078e00ff */
[----:B------:R-:W-:-:S03]  /*03a0*/  IMAD.MOV R4, RZ, RZ, -R4 ;  /* 0x000000ffff047224 */ /* 0x000fc600078e0a04 */
[----:B------:R-:W-:Y:S01]  /*03b0*/  LEA.HI.SX32 R5, R5, -R12, 0x18 ;  /* 0x8000000c05057211 */ /* 0x000fe200078fc2ff */
[----:B------:R-:W-:Y:S02]  /*03c0*/  IMAD R14, R6, R4, R7 ;  /* 0x00000004060e7224 */ /* 0x000fe400078e0207 */
[----:B------:R-:W-:Y:S01]  /*03d0*/  IMAD.MOV.U32 R4, RZ, RZ, RZ ;  /* 0x000000ffff047224 */ /* 0x000fe200078e00ff */
[----:B------:R-:W-:Y:S02]  /*03e0*/  VIMNMX R13, R5, 0x8, PT ;  /* 0x00000008050d7848 */ /* 0x000fe40003fe0100 */
[----:B------:R-:W-:Y:S02]  /*03f0*/  IABS R6, R14 ;  /* 0x0000000e00067213 */ /* 0x000fe40000000000 */
[----:B------:R-:W-:-:S04]  /*0400*/  IABS R8, R13 ;  /* 0x0000000d00087213 */ /* 0x000fc80000000000 */
[----:B------:R-:W1:Y:S08]  /*0410*/  I2F.RP R0, R8 ;  /* 0x0000000800007306 */ /* 0x000e700000209400 */
[----:B-1----:R-:W1:Y:S02]  /*0420*/  MUFU.RCP R0, R0 ;  /* 0x0000000000007308 */ /* 0x002e640000001000 */
[----:B-1----:R-:W-:-:S06]  /*0430*/  VIADD R5, R0, 0xffffffe ;  /* 0x0ffffffe00057836 */ /* 0x002fcc0000000000 */
[----:B------:R-:W1:Y:S02]  /*0440*/  F2I.FTZ.U32.TRUNC.NTZ R5, R5 ;  /* 0x0000000500057305 */ /* 0x000e64000021f000 */
[----:B-1----:R-:W-:-:S05]  /*0450*/  IADD3 R9, RZ, -R5, RZ ;  /* 0x80000005ff097210 */ /* 0x002fca0007ffe0ff */
[----:B------:R-:W-:Y:S01]  /*0460*/  IMAD R7, R9, R8, RZ ;  /* 0x0000000809077224 */ /* 0x000fe200078e02ff */
[----:B------:R-:W-:-:S03]  /*0470*/  IABS R9, R13 ;  /* 0x0000000d00097213 */ /* 0x000fc60000000000 */
[----:B------:R-:W-:-:S04]  /*0480*/  IMAD.HI.U32 R0, R5, R7, R4 ;  /* 0x0000000705007227 */ /* 0x000fc800078e0004 */
[----:B------:R-:W-:Y:S02]  /*0490*/  IMAD.MOV.U32 R5, RZ, RZ, R6 ;  /* 0x000000ffff057224 */ /* 0x000fe400078e0006 */
[----:B------:R-:W-:Y:S02]  /*04a0*/  IMAD.MOV.U32 R4, RZ, RZ, R10 ;  /* 0x000000ffff047224 */ /* 0x000fe400078e000a */
[----:B------:R-:W-:Y:S02]  /*04b0*/  IMAD.MOV R6, RZ, RZ, -R9 ;  /* 0x000000ffff067224 */ /* 0x000fe400078e0a09 */
[----:B------:R-:W-:Y:S01]  /*04c0*/  IMAD.HI.U32 R0, R0, R5, RZ ;  /* 0x0000000500007227 */ /* 0x000fe200078e00ff */
[----:B------:R-:W1:Y:S03]  /*04d0*/  I2F.RP R7, R4 ;  /* 0x0000000400077306 */ /* 0x000e660000209400 */
[----:B------:R-:W-:-:S05]  /*04e0*/  IMAD R5, R0, R6, R5 ;  /* 0x0000000600057224 */ /* 0x000fca00078e0205 */
[----:B------:R-:W2:Y:S01]  /*04f0*/  I2F.RP R6, R15 ;  /* 0x0000000f00067306 */ /* 0x000ea20000209400 */
[----:B------:R-:W-:-:S07]  /*0500*/  ISETP.GT.U32.AND P1, PT, R8, R5, PT ;  /* 0x000000050800720c */ /* 0x000fce0003f24070 */
[----:B-1----:R-:W1:Y:S06]  /*0510*/  MUFU.RCP R7, R7 ;  /* 0x0000000700077308 */ /* 0x002e6c0000001000 */
[----:B------:R-:W-:Y:S02]  /*0520*/  @!P1 IMAD.IADD R5, R5, 0x1, -R8 ;  /* 0x0000000105059824 */ /* 0x000fe400078e0a08 */
[----:B--2---:R-:W2:Y:S01]  /*0530*/  MUFU.RCP R6, R6 ;  /* 0x0000000600067308 */ /* 0x004ea20000001000 */
[----:B------:R-:W-:Y:S01]  /*0540*/  @!P1 VIADD R0, R0, 0x1 ;  /* 0x0000000100009836 */ /* 0x000fe20000000000 */
[----:B------:R-:W-:-:S02]  /*0550*/  ISETP.NE.AND P1, PT, R13, RZ, PT ;  /* 0x000000ff0d00720c */ /* 0x000fc40003f25270 */
[----:B------:R-:W-:Y:S02]  /*0560*/  ISETP.GE.U32.AND P0, PT, R5, R8, PT ;  /* 0x000000080500720c */ /* 0x000fe40003f06070 */
[----:B------:R-:W-:Y:S02]  /*0570*/  LOP3.LUT R5, R14, R13, RZ, 0x3c, !PT ;  /* 0x0000000d0e057212 */ /* 0x000fe400078e3cff */
[----:B-1----:R-:W-:Y:S02]  /*0580*/  IADD3 R8, R7, 0xffffffe, RZ ;  /* 0x0ffffffe07087810 */ /* 0x002fe40007ffe0ff */
[----:B------:R-:W-:Y:S02]  /*0590*/  ISETP.GE.AND P2, PT, R5, RZ, PT ;  /* 0x000000ff0500720c */ /* 0x000fe40003f46270 */
[----:B------:R1:W3:Y:S01]  /*05a0*/  F2I.FTZ.U32.TRUNC.NTZ R9, R8 ;  /* 0x0000000800097305 */ /* 0x0002e2000021f000 */
[----:B------:R-:W-:-:S04]  /*05b0*/  SHF.R.U32.HI R7, RZ, 0x6, R192 ;  /* 0x00000006ff077819 */ /* 0x000fc800000116c0 */
[----:B------:R-:W-:Y:S01]  /*05c0*/  @P0 VIADD R0, R0, 0x1 ;  /* 0x0000000100000836 */ /* 0x000fe20000000000 */
[----:B------:R-:W-:Y:S01]  /*05d0*/  SGXT.U32 R7, R7, 0x1 ;  /* 0x000000010707781a */ /* 0x000fe20000000000 */
[----:B--2---:R-:W-:Y:S02]  /*05e0*/  VIADD R10, R6, 0xffffffe ;  /* 0x0ffffffe060a7836 */ /* 0x004fe40000000000 */
[----:B------:R-:W-:Y:S02]  /*05f0*/  IMAD.MOV.U32 R16, RZ, RZ, R0 ;  /* 0x000000ffff107224 */ /* 0x000fe400078e0000 */
[----:B------:R-:W2:Y:S01]  /*0600*/  F2I.FTZ.U32.TRUNC.NTZ R11, R10 ;  /* 0x0000000a000b7305 */ /* 0x000ea2000021f000 */
[----:B-1----:R-:W-:Y:S02]  /*0610*/  IMAD.MOV.U32 R8, RZ, RZ, RZ ;  /* 0x000000ffff087224 */ /* 0x002fe400078e00ff */
[----:B------:R-:W-:Y:S01]  /*0620*/  @!P2 IMAD.MOV R16, RZ, RZ, -R16 ;  /* 0x000000ffff10a224 */ /* 0x000fe200078e0a10 */
[----:B------:R-:W-:-:S02]  /*0630*/  @!P1 LOP3.LUT R16, RZ, R13, RZ, 0x33, !PT ;  /* 0x0000000dff109212 */ /* 0x000fc400078e33ff */
[----:B---3--:R-:W-:-:S03]  /*0640*/  IADD3 R5, RZ, -R9, RZ ;  /* 0x80000009ff057210 */ /* 0x008fc60007ffe0ff */
[----:B------:R-:W-:Y:S02]  /*0650*/  IMAD.MOV R0, RZ, RZ, -R16 ;  /* 0x000000ffff007224 */ /* 0x000fe400078e0a10 */
[----:B------:R-:W-:Y:S02]  /*0660*/  IMAD R5, R5, R4, RZ ;  /* 0x0000000405057224 */ /* 0x000fe400078e02ff */
[----:B------:R-:W-:Y:S02]  /*0670*/  IMAD.SHL.U32 R6, R16, 0x100, RZ ;  /* 0x0000010010067824 */ /* 0x000fe400078e00ff */
[----:B------:R-:W-:Y:S02]  /*0680*/  IMAD R0, R13, R0, R14 ;  /* 0x000000000d007224 */ /* 0x000fe400078e020e */
[----:B--2---:R-:W-:Y:S02]  /*0690*/  IMAD.MOV R10, RZ, RZ, -R11 ;  /* 0x000000ffff0a7224 */ /* 0x004fe400078e0a0b */
[----:B------:R-:W-:Y:S01]  /*06a0*/  IMAD.HI.U32 R5, R9, R5, R8 ;  /* 0x0000000509057227 */ /* 0x000fe200078e0008 */
[----:B------:R-:W-:-:S03]  /*06b0*/  LOP3.LUT R9, R6, R7, RZ, 0xfc, !PT ;  /* 0x0000000706097212 */ /* 0x000fc600078efcff */
[----:B------:R-:W-:Y:S01]  /*06c0*/  IMAD.IADD R0, R12, 0x1, R0 ;  /* 0x000000010c007824 */ /* 0x000fe200078e0200 */
[----:B------:R-:W-:Y:S01]  /*06d0*/  LOP3.LUT R18, R9, 0xfe, RZ, 0xfc, !PT ;  /* 0x000000fe09127812 */ /* 0x000fe200078efcff */
[----:B------:R-:W-:Y:S01]  /*06e0*/  IMAD R13, R10, R15, RZ ;  /* 0x0000000f0a0d7224 */ /* 0x000fe200078e02ff */
[----:B------:R-:W-:Y:S01]  /*06f0*/  MOV R10, RZ ;  /* 0x000000ff000a7202 */ /* 0x000fe20000000f00 */
[----:B------:R-:W-:Y:S01]  /*0700*/  IMAD R7, R0, 0x100, R152 ;  /* 0x0000010000077824 */ /* 0x000fe200078e0298 */
[----:B------:R-:W-:Y:S02]  /*0710*/  IABS R87, R18 ;  /* 0x0000001200577213 */ /* 0x000fe40000000000 */
[----:B------:R-:W-:Y:S01]  /*0720*/  SHF.R.S32.HI R0, RZ, 0x6, R192 ;  /* 0x00000006ff007819 */ /* 0x000fe200000114c0 */
[----:B------:R-:W-:Y:S01]  /*0730*/  IMAD.HI.U32 R10, R11, R13, R10 ;  /* 0x0000000d0b0a7227 */ /* 0x000fe200078e000a */
[----:B------:R-:W-:Y:S02]  /*0740*/  IABS R14, R7 ;  /* 0x00000007000e7213 */ /* 0x000fe40000000000 */
[----:B------:R-:W-:Y:S01]  /*0750*/  SGXT R0, R0, 0x1 ;  /* 0x000000010000781a */ /* 0x000fe20000000200 */
[----:B------:R-:W-:Y:S01]  /*0760*/  IMAD.HI.U32 R12, R5, R87, RZ ;  /* 0x00000057050c7227 */ /* 0x000fe200078e00ff */
[----:B------:R-:W-:-:S02]  /*0770*/  IABS R27, R9 ;  /* 0x00000009001b7213 */ /* 0x000fc40000000000 */
[----:B------:R-:W-:Y:S01]  /*0780*/  LOP3.LUT R0, R0, 0x90, RZ, 0xc0, !PT ;  /* 0x0000009000007812 */ /* 0x000fe200078ec0ff */
[----:B------:R-:W-:Y:S01]  /*0790*/  VIADD R8, R7, 0x80 ;  /* 0x0000008007087836 */ /* 0x000fe20000000000 */
[----:B------:R-:W-:Y:S01]  /*07a0*/  ISETP.GE.AND P3, PT, R18, RZ, PT ;  /* 0x000000ff1200720c */ /* 0x000fe20003f66270 */
[----:B------:R-:W-:Y:S01]  /*07b0*/  IMAD.HI.U32 R11, R10, R14, RZ ;  /* 0x0000000e0a0b7227 */ /* 0x000fe200078e00ff */
[C---:B------:R-:W-:Y:S02]  /*07c0*/  LOP3.LUT R19, R9.reuse, 0x1c, RZ, 0xfc, !PT ;  /* 0x0000001c09137812 */ /* 0x040fe400078efcff */
[----:B------:R-:W-:Y:S01]  /*07d0*/  IABS R16, R8 ;  /* 0x0000000800107213 */ /* 0x000fe20000000000 */
[----:B------:R-:W-:Y:S01]  /*07e0*/  IMAD.SHL.U32 R13, R192, 0x4, RZ ;  /* 0x00000004c00d7824 */ /* 0x000fe200078e00ff */
[----:B------:R-:W-:Y:S01]  /*07f0*/  IABS R47, R19 ;  /* 0x00000013002f7213 */ /* 0x000fe20000000000 */
[----:B------:R-:W-:Y:S01]  /*0800*/  IMAD.MOV R17, RZ, RZ, -R12 ;  /* 0x000000ffff117224 */ /* 0x000fe200078e0a0c */
[----:B------:R-:W-:Y:S01]  /*0810*/  LOP3.LUT R18, R9, 0x1a, RZ, 0xfc, !PT ;  /* 0x0000001a09127812 */ /* 0x000fe200078efcff */
[----:B------:R-:W-:Y:S01]  /*0820*/  IMAD.MOV R12, RZ, RZ, -R11 ;  /* 0x000000ffff0c7224 */ /* 0x000fe200078e0a0b */
[----:B------:R-:W-:Y:S01]  /*0830*/  LOP3.LUT R13, R0, 0x7c, R13, 0x78, !PT ;  /* 0x0000007c000d7812 */ /* 0x000fe200078e780d */
[----:B------:R-:W-:Y:S01]  /*0840*/  IMAD.HI.U32 R10, R10, R16, RZ ;  /* 0x000000100a0a7227 */ /* 0x000fe200078e00ff */
[----:B------:R-:W-:-:S02]  /*0850*/  IABS R45, R18 ;  /* 0x00000012002d7213 */ /* 0x000fc40000000000 */
[----:B------:R-:W-:Y:S01]  /*0860*/  LOP3.LUT R20, R9, 0xc2, RZ, 0xfc, !PT ;  /* 0x000000c209147812 */ /* 0x000fe200078efcff */
[----:B------:R-:W-:Y:S01]  /*0870*/  IMAD R0, R15, R12, R14 ;  /* 0x0000000c0f007224 */ /* 0x000fe200078e020e */
[----:B------:R-:W-:Y:S01]  /*0880*/  SHF.L.U32 R14, R192, 0xa, RZ ;  /* 0x0000000ac00e7819 */ /* 0x000fe200000006ff */
[----:B------:R-:W-:Y:S01]  /*0890*/  IMAD.MOV R10, RZ, RZ, -R10 ;  /* 0x000000ffff0a7224 */ /* 0x000fe200078e0a0a */
[----:B------:R-:W-:Y:S01]  /*08a0*/  LOP3.LUT R26, R9, 0xe8, RZ, 0xfc, !PT ;  /* 0x000000e8091a7812 */ /* 0x000fe200078efcff */
[C---:B------:R-:W-:Y:S01]  /*08b0*/  IMAD R87, R4.reuse, R17, R87 ;  /* 0x0000001104577224 */ /* 0x040fe200078e0257 */
[C---:B------:R-:W-:Y:S01]  /*08c0*/  ISETP.GT.U32.AND P1, PT, R15.reuse, R0, PT ;  /* 0x000000000f00720c */ /* 0x040fe20003f24070 */
[----:B------:R-:W-:Y:S01]  /*08d0*/  IMAD R10, R15, R10, R16 ;  /* 0x0000000a0f0a7224 */ /* 0x000fe200078e0210 */
[----:B------:R-:W-:Y:S01]  /*08e0*/  LOP3.LUT R16, R9, 0x4, RZ, 0xfc, !PT ;  /* 0x0000000409107812 */ /* 0x000fe200078efcff */
[----:B------:R-:W-:Y:S01]  /*08f0*/  IMAD.HI.U32 R11, R5, R27, RZ ;  /* 0x0000001b050b7227 */ /* 0x000fe200078e00ff */
[----:B------:R-:W-:-:S02]  /*0900*/  ISETP.GT.U32.AND P0, PT, R4, R87, PT ;  /* 0x000000570400720c */ /* 0x000fc40003f04070 */
[----:B------:R-:W-:Y:S01]  /*0910*/  ISETP.GT.U32.AND P2, PT, R15, R10, PT ;  /* 0x0000000a0f00720c */ /* 0x000fe20003f44070 */
[----:B------:R-:W-:Y:S01]  /*0920*/  IMAD.MOV R11, RZ, RZ, -R11 ;  /* 0x000000ffff0b7224 */ /* 0x000fe200078e0a0b */
[----:B------:R-:W-:Y:S02]  /*0930*/  IABS R55, R16 ;  /* 0x0000001000377213 */ /* 0x000fe40000000000 */
[C---:B------:R-:W-:Y:S01]  /*0940*/  LOP3.LUT R17, R9.reuse, 0x6, RZ, 0xfc, !PT ;  /* 0x0000000609117812 */ /* 0x040fe200078efcff */
[----:B------:R-:W-:Y:S01]  /*0950*/  IMAD R27, R4, R11, R27 ;  /* 0x0000000b041b7224 */ /* 0x000fe200078e021b */
[----:B------:R-:W-:Y:S01]  /*0960*/  LOP3.LUT R11, R9, 0x2, RZ, 0xfc, !PT ;  /* 0x00000002090b7812 */ /* 0x000fe200078efcff */
[----:B------:R-:W-:Y:S01]  /*0970*/  @!P1 IMAD.IADD R0, R0, 0x1, -R15 ;  /* 0x0000000100009824 */ /* 0x000fe200078e0a0f */
[----:B------:R-:W-:Y:S01]  /*0980*/  ISETP.GE.AND P1, PT, R7, RZ, PT ;  /* 0x000000ff0700720c */ /* 0x000fe20003f26270 */
[----:B------:R-:W-:Y:S01]  /*0990*/  IMAD.HI.U32 R12, R5, R55, RZ ;  /* 0x00000037050c7227 */ /* 0x000fe200078e00ff */
[----:B------:R-:W-:-:S02]  /*09a0*/  IABS R183, R11 ;  /* 0x0000000b00b77213 */ /* 0x000fc40000000000 */
[----:B------:R-:W-:Y:S01]  /*09b0*/  ISETP.GT.U32.AND P6, PT, R15, R0, PT ;  /* 0x000000000f00720c */ /* 0x000fe20003fc4070 */
[----:B------:R-:W-:Y:S01]  /*09c0*/  @!P2 IMAD.IADD R10, R10, 0x1, -R15 ;  /* 0x000000010a0aa824 */ /* 0x000fe200078e0a0f */
[----:B------:R-:W-:Y:S01]  /*09d0*/  ISETP.GE.AND P4, PT, R11, RZ, PT ;  /* 0x000000ff0b00720c */ /* 0x000fe20003f86270 */
[----:B------:R-:W-:Y:S01]  /*09e0*/  IMAD.MOV R12, RZ, RZ, -R12 ;  /* 0x000000ffff0c7224 */ /* 0x000fe200078e0a0c */
[C---:B------:R-:W-:Y:S01]  /*09f0*/  ISETP.GT.U32.AND P2, PT, R4.reuse, R27, PT ;  /* 0x0000001b0400720c */ /* 0x040fe20003f44070 */
[----:B------:R-:W-:Y:S01]  /*0a00*/  @!P0 IMAD.IADD R87, R87, 0x1, -R4 ;  /* 0x0000000157578824 */ /* 0x000fe200078e0a04 */
[----:B------:R-:W-:Y:S01]  /*0a10*/  ISETP.GT.U32.AND P5, PT, R15, R10, PT ;  /* 0x0000000a0f00720c */ /* 0x000fe20003fa4070 */
[C---:B------:R-:W-:Y:S01]  /*0a20*/  IMAD R55, R4.reuse, R12, R55 ;  /* 0x0000000c04377224 */ /* 0x040fe200078e0237 */
[----:B------:R-:W-:Y:S01]  /*0a30*/  LOP3.LUT R12, R9, 0x8, RZ, 0xfc, !PT ;  /* 0x00000008090c7812 */ /* 0x000fe200078efcff */
[----:B------:R-:W-:Y:S01]  /*0a40*/  IMAD.HI.U32 R11, R5, R183, RZ ;  /* 0x000000b7050b7227 */ /* 0x000fe200078e00ff */
[----:B------:R-:W-:-:S02]  /*0a50*/  ISETP.GT.U32.AND P0, PT, R4, R87, PT ;  /* 0x000000570400720c */ /* 0x000fc40003f04070 */
[----:B------:R-:W-:Y:S01]  /*0a60*/  IABS R133, R17 ;  /* 0x0000001100857213 */ /* 0x000fe20000000000 */
[--C-:B------:R-:W-:Y:S01]  /*0a70*/  @!P6 IMAD.IADD R0, R0, 0x1, -R15.reuse ;  /* 0x000000010000e824 */ /* 0x100fe200078e0a0f */
[----:B------:R-:W-:Y:S02]  /*0a80*/  ISETP.GE.AND P6, PT, R8, RZ, PT ;  /* 0x000000ff0800720c */ /* 0x000fe40003fc6270 */
[----:B------:R-:W-:Y:S01]  /*0a90*/  IADD3 R11, -R11, RZ, RZ ;  /* 0x000000ff0b0b7210 */ /* 0x000fe20007ffe1ff */
[----:B------:R-:W-:Y:S01]  /*0aa0*/  @!P1 IMAD.MOV R0, RZ, RZ, -R0 ;  /* 0x000000ffff009224 */ /* 0x000fe200078e0a00 */
[----:B------:R-:W-:Y:S01]  /*0ab0*/  @!P2 IADD3 R27, R27, -R4, RZ ;  /* 0x800000041b1ba210 */ /* 0x000fe20007ffe0ff */
[----:B------:R-:W-:Y:S01]  /*0ac0*/  @!P5 IMAD.IADD R10, R10, 0x1, -R15 ;  /* 0x000000010a0ad824 */ /* 0x000fe200078e0a0f */
[----:B------:R-:W-:Y:S01]  /*0ad0*/  ISETP.NE.AND P5, PT, R2, RZ, PT ;  /* 0x000000ff0200720c */ /* 0x000fe20003fa5270 */
[----:B------:R-:W-:Y:S01]  /*0ae0*/  IMAD R183, R4, R11, R183 ;  /* 0x0000000b04b77224 */ /* 0x000fe200078e02b7 */
[----:B------:R-:W-:Y:S01]  /*0af0*/  LOP3.LUT R11, RZ, R2, RZ, 0x33, !PT ;  /* 0x00000002ff0b7212 */ /* 0x000fe200078e33ff */
[----:B------:R-:W-:Y:S01]  /*0b00*/  @!P0 IMAD.IADD R87, R87, 0x1, -R4 ;  /* 0x0000000157578824 */ /* 0x000fe200078e0a04 */
[----:B------:R-:W-:-:S02]  /*0b10*/  IABS R29, R12 ;  /* 0x0000000c001d7213 */ /* 0x000fc40000000000 */
[C---:B------:R-:W-:Y:S01]  /*0b20*/  ISETP.GT.U32.AND P1, PT, R4.reuse, R183, PT ;  /* 0x000000b70400720c */ /* 0x040fe20003f24070 */
[----:B------:R-:W-:Y:S01]  /*0b30*/  @!P6 IMAD.MOV R10, RZ, RZ, -R10 ;  /* 0x000000ffff0ae224 */ /* 0x000fe200078e0a0a */
[C---:B------:R-:W-:Y:S02]  /*0b40*/  ISETP.GT.U32.AND P6, PT, R4.reuse, R55, PT ;  /* 0x000000370400720c */ /* 0x040fe40003fc4070 */
[----:B------:R-:W-:Y:S01]  /*0b50*/  LOP3.LUT R14, R13, 0x8000, R14, 0xf8, !PT ;  /* 0x000080000d0e7812 */ /* 0x000fe200078ef80e */
[----:B------:R-:W-:Y:S01]  /*0b60*/  IMAD.HI.U32 R13, R5, R133, RZ ;  /* 0x00000085050d7227 */ /* 0x000fe200078e00ff */
[----:B------:R-:W-:Y:S02]  /*0b70*/  SEL R2, R11, R0, !P5 ;  /* 0x000000000b027207 */ /* 0x000fe40006800000 */
[----:B------:R-:W-:Y:S01]  /*0b80*/  @!P3 IADD3 R87, -R87, RZ, RZ ;  /* 0x000000ff5757b210 */ /* 0x000fe20007ffe1ff */
[----:B------:R-:W-:Y:S01]  /*0b90*/  IMAD.MOV R13, RZ, RZ, -R13 ;  /* 0x000000ffff0d7224 */ /* 0x000fe200078e0a0d */
[----:B------:R-:W-:Y:S01]  /*0ba0*/  ISETP.GT.U32.AND P2, PT, R4, R27, PT ;  /* 0x0000001b0400720c */ /* 0x000fe20003f44070 */
[----:B------:R-:W-:Y:S01]  /*0bb0*/  STL [R1+0xeac], R14 ;  /* 0x000eac0e01007387 */ /* 0x000fe20000100800 */
[----:B------:R-:W-:Y:S01]  /*0bc0*/  SEL R0, R11, R10, !P5 ;  /* 0x0000000a0b007207 */ /* 0x000fe20006800000 */
[----:B------:R-:W-:Y:S01]  /*0bd0*/  IMAD.HI.U32 R10, R5, R29, RZ ;  /* 0x0000001d050a7227 */ /* 0x000fe200078e00ff */
[----:B------:R-:W-:Y:S01]  /*0be0*/  ISETP.GE.AND P0, PT, R16, RZ, PT ;  /* 0x000000ff1000720c */ /* 0x000fe20003f06270 */
[----:B------:R1:W-:Y:S01]  /*0bf0*/  STL.64 [R1+0xdb8], R6 ;  /* 0x000db80601007387 */ /* 0x0003e20000100a00 */
[----:B------:R-:W-:Y:S01]  /*0c00*/  ISETP.GE.AND P5, PT, R9, RZ, PT ;  /* 0x000000ff0900720c */ /* 0x000fe20003fa6270 */
[----:B------:R-:W-:Y:S01]  /*0c10*/  @!P6 IMAD.IADD R55, R55, 0x1, -R4 ;  /* 0x000000013737e824 */ /* 0x000fe200078e0a04 */
[----:B------:R-:W-:Y:S01]  /*0c20*/  ISETP.GE.AND P6, PT, R17, RZ, PT ;  /* 0x000000ff1100720c */ /* 0x000fe20003fc6270 */
[----:B------:R-:W-:Y:S01]  /*0c30*/  IMAD.MOV R10, RZ, RZ, -R10 ;  /* 0x000000ffff0a7224 */ /* 0x000fe200078e0a0a */
[----:B------:R-:W-:Y:S01]  /*0c40*/  LOP3.LUT R15, R9, 0x14, RZ, 0xfc, !PT ;  /* 0x00000014090f7812 */ /* 0x000fe200078efcff */
[C---:B------:R-:W-:Y:S01]  /*0c50*/  IMAD R133, R4.reuse, R13, R133 ;  /* 0x0000000d04857224 */ /* 0x040fe200078e0285 */
[C---:B------:R-:W-:Y:S01]  /*0c60*/  ISETP.GT.U32.AND P3, PT, R4.reuse, R55, PT ;  /* 0x000000370400720c */ /* 0x040fe20003f64070 */
[--C-:B------:R-:W-:Y:S01]  /*0c70*/  @!P1 IMAD.IADD R183, R183, 0x1, -R4.reuse ;  /* 0x00000001b7b79824 */ /* 0x100fe200078e0a04 */
[C---:B------:R-:W-:Y:S01]  /*0c80*/  LOP3.LUT R13, R9.reuse, 0xa, RZ, 0xfc, !PT ;  /* 0x0000000a090d7812 */ /* 0x040fe200078efcff */
[C---:B------:R-:W-:Y:S01]  /*0c90*/  IMAD R29, R4.reuse, R10, R29 ;  /* 0x0000000a041d7224 */ /* 0x040fe200078e021d */
[----:B------:R-:W-:Y:S01]  /*0ca0*/  LOP3.LUT R10, R9, 0xc, RZ, 0xfc, !PT ;  /* 0x0000000c090a7812 */ /* 0x000fe200078efcff */
[----:B------:R-:W-:Y:S01]  /*0cb0*/  @!P2 IMAD.IADD R27, R27, 0x1, -R4 ;  /* 0x000000011b1ba824 */ /* 0x000fe200078e0a04 */
[----:B------:R-:W-:Y:S01]  /*0cc0*/  IABS R31, R13 ;  /* 0x0000000d001f7213 */ /* 0x000fe20000000000 */
[----:B------:R-:W-:Y:S01]  /*0cd0*/  STL [R1+0xea8], R8 ;  /* 0x000ea80801007387 */ /* 0x000fe20000100800 */
[C---:B------:R-:W-:Y:S01]  /*0ce0*/  ISETP.GT.U32.AND P1, PT, R4.reuse, R183, PT ;  /* 0x000000b70400720c */ /* 0x040fe20003f24070 */
[----:B------:R-:W-:Y:S01]  /*0cf0*/  @!P5 IMAD.MOV R27, RZ, RZ, -R27 ;  /* 0x000000ffff1bd224 */ /* 0x000fe200078e0a1b */
[----:B------:R-:W-:Y:S01]  /*0d00*/  ISETP.GT.U32.AND P2, PT, R4, R133, PT ;  /* 0x000000850400720c */ /* 0x000fe20003f44070 */
[----:B------:R-:W-:Y:S01]  /*0d10*/  IMAD.HI.U32 R11, R5, R31, RZ ;  /* 0x0000001f050b7227 */ /* 0x000fe200078e00ff */
[----:B------:R-:W-:-:S02]  /*0d20*/  IABS R39, R10 ;  /* 0x0000000a00277213 */ /* 0x000fc40000000000 */
[----:B------:R-:W-:Y:S01]  /*0d30*/  @!P3 IADD3 R55, R55, -R4, RZ ;  /* 0x800000043737b210 */ /* 0x000fe20007ffe0ff */
[----:B------:R-:W-:Y:S01]  /*0d40*/  IMAD.MOV R11, RZ, RZ, -R11 ;  /* 0x000000ffff0b7224 */ /* 0x000fe200078e0a0b */
[----:B------:R-:W-:Y:S02]  /*0d50*/  ISETP.GT.U32.AND P3, PT, R4, R29, PT ;  /* 0x0000001d0400720c */ /* 0x000fe40003f64070 */
[----:B------:R-:W-:Y:S01]  /*0d60*/  ISETP.GE.AND P5, PT, R12, RZ, PT ;  /* 0x000000ff0c00720c */ /* 0x000fe20003fa6270 */
[----:B------:R-:W-:Y:S01]  /*0d70*/  IMAD R31, R4, R11, R31 ;  /* 0x0000000b041f7224 */ /* 0x000fe200078e021f */
[----:B------:R-:W-:Y:S01]  /*0d80*/  LOP3.LUT R11, R9, 0xe, RZ, 0xfc, !PT ;  /* 0x0000000e090b7812 */ /* 0x000fe200078efcff */
[--C-:B------:R-:W-:Y:S01]  /*0d90*/  @!P1 IMAD.IADD R183, R183, 0x1, -R4.reuse ;  /* 0x00000001b7b79824 */ /* 0x100fe200078e0a04 */
[----:B------:R-:W-:Y:S01]  /*0da0*/  LOP3.LUT R12, R9, 0x10, RZ, 0xfc, !PT ;  /* 0x00000010090c7812 */ /* 0x000fe200078efcff */
[--C-:B------:R-:W-:Y:S01]  /*0db0*/  @!P2 IMAD.IADD R133, R133, 0x1, -R4.reuse ;  /* 0x000000018585a824 */ /* 0x100fe200078e0a04 */
[----:B------:R-:W-:Y:S01]  /*0dc0*/  IABS R37, R11 ;  /* 0x0000000b00257213 */ /* 0x000fe20000000000 */
[----:B------:R-:W-:Y:S01]  /*0dd0*/  @!P4 IMAD.MOV R183, RZ, RZ, -R183 ;  /* 0x000000ffffb7c224 */ /* 0x000fe200078e0ab7 */
[----:B------:R-:W-:Y:S01]  /*0de0*/  ISETP.GE.AND P4, PT, R10, RZ, PT ;  /* 0x000000ff0a00720c */ /* 0x000fe20003f86270 */
[----:B------:R-:W-:Y:S01]  /*0df0*/  @!P0 IMAD.MOV R55, RZ, RZ, -R55 ;  /* 0x000000ffff378224 */ /* 0x000fe200078e0a37 */
[----:B------:R-:W-:Y:S01]  /*0e00*/  ISETP.GT.U32.AND P2, PT, R4, R133, PT ;  /* 0x000000850400720c */ /* 0x000fe20003f44070 */
[----:B------:R-:W-:Y:S01]  /*0e10*/  @!P3 IMAD.IADD R29, R29, 0x1, -R4 ;  /* 0x000000011d1db824 */ /* 0x000fe200078e0a04 */
[----:B------:R-:W-:Y:S01]  /*0e20*/  ISETP.GE.AND P0, PT, R11, RZ, PT ;  /* 0x000000ff0b00720c */ /* 0x000fe20003f06270 */
[----:B------:R-:W-:Y:S01]  /*0e30*/  IMAD.HI.U32 R10, R5, R39, RZ ;  /* 0x00000027050a7227 */ /* 0x000fe200078e00ff */
[----:B------:R-:W-:-:S02]  /*0e40*/  ISETP.GE.AND P1, PT, R13, RZ, PT ;  /* 0x000000ff0d00720c */ /* 0x000fc40003f26270 */
[C---:B------:R-:W-:Y:S01]  /*0e50*/  ISETP.GT.U32.AND P3, PT, R4.reuse, R29, PT ;  /* 0x0000001d0400720c */ /* 0x040fe20003f64070 */
[----:B------:R-:W-:Y:S01]  /*0e60*/  IMAD.HI.U32 R11, R5, R37, RZ ;  /* 0x00000025050b7227 */ /* 0x000fe200078e00ff */
[----:B------:R-:W-:Y:S02]  /*0e70*/  LOP3.LUT R13, R9, 0x12, RZ, 0xfc, !PT ;  /* 0x00000012090d7812 */ /* 0x000fe400078efcff */
[----:B------:R-:W-:Y:S01]  /*0e80*/  IABS R151, R12 ;  /* 0x0000000c00977213 */ /* 0x000fe20000000000 */
[----:B------:R-:W-:Y:S01]  /*0e90*/  IMAD.MOV R10, RZ, RZ, -R10 ;  /* 0x000000ffff0a7224 */ /* 0x000fe200078e0a0a */
[----:B------:R-:W-:Y:S01]  /*0ea0*/  IADD3 R11, -R11, RZ, RZ ;  /* 0x000000ff0b0b7210 */ /* 0x000fe20007ffe1ff */
[--C-:B------:R-:W-:Y:S01]  /*0eb0*/  @!P2 IMAD.IADD R133, R133, 0x1, -R4.reuse ;  /* 0x000000018585a824 */ /* 0x100fe200078e0a04 */
[C---:B------:R-:W-:Y:S01]  /*0ec0*/  ISETP.GT.U32.AND P2, PT, R4.reuse, R31, PT ;  /* 0x0000001f0400720c */ /* 0x040fe20003f44070 */
[C---:B------:R-:W-:Y:S01]  /*0ed0*/  IMAD R39, R4.reuse, R10, R39 ;  /* 0x0000000a04277224 */ /* 0x040fe200078e0227 */
[----:B------:R-:W-:Y:S01]  /*0ee0*/  IABS R85, R13 ;  /* 0x0000000d00557213 */ /* 0x000fe20000000000 */
[C---:B------:R-:W-:Y:S01]  /*0ef0*/  IMAD R37, R4.reuse, R11, R37 ;  /* 0x0000000b04257224 */ /* 0x040fe200078e0225 */
[----:B------:R-:W-:Y:S01]  /*0f00*/  IABS R53, R15 ;  /* 0x0000000f00357213 */ /* 0x000fe20000000000 */
[----:B------:R-:W-:Y:S01]  /*0f10*/  @!P3 IMAD.IADD R29, R29, 0x1, -R4 ;  /* 0x000000011d1db824 */ /* 0x000fe200078e0a04 */
[C---:B------:R-:W-:Y:S01]  /*0f20*/  ISETP.GT.U32.AND P3, PT, R4.reuse, R39, PT ;  /* 0x000000270400720c */ /* 0x040fe20003f64070 */
[----:B------:R-:W-:Y:S01]  /*0f30*/  @!P6 IMAD.MOV R133, RZ, RZ, -R133 ;  /* 0x000000ffff85e224 */ /* 0x000fe200078e0a85 */
[----:B------:R-:W-:Y:S01]  /*0f40*/  ISETP.GT.U32.AND P6, PT, R4, R37, PT ;  /* 0x000000250400720c */ /* 0x000fe20003fc4070 */
[----:B------:R-:W-:Y:S01]  /*0f50*/  IMAD.HI.U32 R10, R5, R151, RZ ;  /* 0x00000097050a7227 */ /* 0x000fe200078e00ff */
[----:B------:R-:W-:-:S02]  /*0f60*/  LOP3.LUT R16, R9, 0x16, RZ, 0xfc, !PT ;  /* 0x0000001609107812 */ /* 0x000fc400078efcff */
[----:B------:R-:W-:Y:S01]  /*0f70*/  @!P5 IADD3 R29, -R29, RZ, RZ ;  /* 0x000000ff1d1dd210 */ /* 0x000fe20007ffe1ff */
[--C-:B------:R-:W-:Y:S01]  /*0f80*/  @!P2 IMAD.IADD R31, R31, 0x1, -R4.reuse ;  /* 0x000000011f1fa824 */ /* 0x100fe200078e0a04 */
[----:B------:R-:W-:Y:S01]  /*0f90*/  IABS R131, R16 ;  /* 0x0000001000837213 */ /* 0x000fe20000000000 */
[----:B------:R-:W-:Y:S01]  /*0fa0*/  IMAD.HI.U32 R11, R5, R85, RZ ;  /* 0x00000055050b7227 */ /* 0x000fe200078e00ff */
[----:B------:R-:W-:Y:S02]  /*0fb0*/  ISETP.GE.AND P5, PT, R12, RZ, PT ;  /* 0x000000ff0c00720c */ /* 0x000fe40003fa6270 */
[C---:B------:R-:W-:Y:S01]  /*0fc0*/  ISETP.GT.U32.AND P2, PT, R4.reuse, R31, PT ;  /* 0x0000001f0400720c */ /* 0x040fe20003f44070 */
[--C-:B------:R-:W-:Y:S01]  /*0fd0*/  @!P3 IMAD.IADD R39, R39, 0x1, -R4.reuse ;  /* 0x000000012727b824 */ /* 0x100fe200078e0a04 */
[----:B------:R-:W-:Y:S01]  /*0fe0*/  LOP3.LUT R17, R9, 0x18, RZ, 0xfc, !PT ;  /* 0x0000001809117812 */ /* 0x000fe200078efcff */
[----:B------:R-:W-:Y:S01]  /*0ff0*/  @!P6 IMAD.IADD R37, R37, 0x1, -R4 ;  /* 0x000000012525e824 */ /* 0x000fe200078e0a04 */
[----:B------:R-:W-:Y:S01]  /*1000*/  LOP3.LUT R24, R9, 0xe6, RZ, 0xfc, !PT ;  /* 0x000000e609187812 */ /* 0x000fe200078efcff */
[----:B------:R-:W-:Y:S01]  /*1010*/  IMAD.MOV R10, RZ, RZ, -R10 ;  /* 0x000000ffff0a7224 */ /* 0x000fe200078e0a0a */
[C---:B------:R-:W-:Y:S01]  /*1020*/  ISETP.GT.U32.AND P3, PT, R4.reuse, R39, PT ;  /* 0x000000270400720c */ /* 0x040fe20003f64070 */
[----:B------:R-:W-:Y:S01]  /*1030*/  IMAD.MOV R11, RZ, RZ, -R11 ;  /* 0x000000ffff0b7224 */ /* 0x000fe200078e0a0b */
[C---:B------:R-:W-:Y:S01]  /*1040*/  ISETP.GT.U32.AND P6, PT, R4.reuse, R37, PT ;  /* 0x000000250400720c */ /* 0x040fe20003fc4070 */
[C---:B------:R-:W-:Y:S01]  /*1050*/  IMAD R151, R4.reuse, R10, R151 ;  /* 0x0000000a04977224 */ /* 0x040fe200078e0297 */
[----:B------:R-:W-:Y:S01]  /*1060*/  IABS R43, R17 ;  /* 0x00000011002b7213 */ /* 0x000fe20000000000 */
[----:B------:R-:W-:Y:S01]  /*1070*/  IMAD R85, R4, R11, R85 ;  /* 0x0000000b04557224 */ /* 0x000fe200078e0255 */
[----:B------:R-:W-:Y:S01]  /*1080*/  IABS R21, R26 ;  /* 0x0000001a00157213 */ /* 0x000fe20000000000 */
[----:B------:R-:W-:Y:S01]  /*1090*/  IMAD.HI.U32 R10, R5, R53, RZ ;  /* 0x00000035050a7227 */ /* 0x000fe200078e00ff */
[----:B------:R-:W-:-:S02]  /*10a0*/  IABS R123, R24 ;  /* 0x00000018007b7213 */ /* 0x000fc40000000000 */
[C---:B------:R-:W-:Y:S01]  /*10b0*/  LOP3.LUT R28, R9.reuse, 0xea, RZ, 0xfc, !PT ;  /* 0x000000ea091c7812 */ /* 0x040fe200078efcff */
[----:B------:R-:W-:Y:S01]  /*10c0*/  IMAD.MOV R12, RZ, RZ, -R10 ;  /* 0x000000ffff0c7224 */ /* 0x000fe200078e0a0a */
[----:B------:R-:W-:Y:S01]  /*10d0*/  LOP3.LUT R32, R9, 0xec, RZ, 0xfc, !PT ;  /* 0x000000ec09207812 */ /* 0x000fe200078efcff */
[--C-:B------:R-:W-:Y:S01]  /*10e0*/  @!P3 IMAD.IADD R39, R39, 0x1, -R4.reuse ;  /* 0x000000012727b824 */ /* 0x100fe200078e0a04 */
[C---:B------:R-:W-:Y:S01]  /*10f0*/  ISETP.GT.U32.AND P3, PT, R4.reuse, R151, PT ;  /* 0x000000970400720c */ /* 0x040fe20003f64070 */
[----:B------:R-:W-:Y:S01]  /*1100*/  IMAD.HI.U32 R10, R5, R131, RZ ;  /* 0x00000083050a7227 */ /* 0x000fe200078e00ff */
[----:B------:R-:W-:Y:S02]  /*1110*/  @!P6 IADD3 R37, R37, -R4, RZ ;  /* 0x800000042525e210 */ /* 0x000fe40007ffe0ff */
[C---:B------:R-:W-:Y:S01]  /*1120*/  ISETP.GT.U32.AND P6, PT, R4.reuse, R85, PT ;  /* 0x000000550400720c */ /* 0x040fe20003fc4070 */
[----:B------:R-:W-:Y:S01]  /*1130*/  @!P2 IMAD.IADD R31, R31, 0x1, -R4 ;  /* 0x000000011f1fa824 */ /* 0x000fe200078e0a04 */
[----:B------:R-:W-:Y:S01]  /*1140*/  ISETP.GE.AND P2, PT, R13, RZ, PT ;  /* 0x000000ff0d00720c */ /* 0x000fe20003f46270 */
[----:B------:R-:W-:Y:S01]  /*1150*/  IMAD R53, R4, R12, R53 ;  /* 0x0000000c04357224 */ /* 0x000fe200078e0235 */
[----:B------:R-:W-:Y:S01]  /*1160*/  IABS R35, R32 ;  /* 0x0000002000237213 */ /* 0x000fe20000000000 */
[----:B------:R-:W-:Y:S01]  /*1170*/  IMAD.MOV R13, RZ, RZ, -R10 ;  /* 0x000000ffff0d7224 */ /* 0x000fe200078e0a0a */
[----:B------:R-:W-:Y:S01]  /*1180*/  LOP3.LUT R34, R9, 0xee, RZ, 0xfc, !PT ;  /* 0x000000ee09227812 */ /* 0x000fe200078efcff */
[----:B------:R-:W-:Y:S01]  /*1190*/  IMAD.HI.U32 R11, R5, R43, RZ ;  /* 0x0000002b050b7227 */ /* 0x000fe200078e00ff */
[----:B------:R-:W-:-:S02]  /*11a0*/  LOP3.LUT R36, R9, 0xf0, RZ, 0xfc, !PT ;  /* 0x000000f009247812 */ /* 0x000fc400078efcff */
[----:B------:R-:W-:Y:S01]  /*11b0*/  IABS R127, R34 ;  /* 0x00000022007f7213 */ /* 0x000fe20000000000 */
[--C-:B------:R-:W-:Y:S01]  /*11c0*/  @!P3 IMAD.IADD R151, R151, 0x1, -R4.reuse ;  /* 0x000000019797b824 */ /* 0x100fe200078e0a04 */
[C---:B------:R-:W-:Y:S01]  /*11d0*/  ISETP.GT.U32.AND P3, PT, R4.reuse, R53, PT ;  /* 0x000000350400720c */ /* 0x040fe20003f64070 */
[C---:B------:R-:W-:Y:S01]  /*11e0*/  IMAD R131, R4.reuse, R13, R131 ;  /* 0x0000000d04837224 */ /* 0x040fe200078e0283 */
[----:B------:R-:W-:Y:S01]  /*11f0*/  @!P6 IADD3 R85, R85, -R4, RZ ;  /* 0x800000045555e210 */ /* 0x000fe20007ffe0ff */
[----:B------:R-:W-:Y:S01]  /*1200*/  IMAD.MOV R11, RZ, RZ, -R11 ;  /* 0x000000ffff0b7224 */ /* 0x000fe200078e0a0b */
[----:B------:R-:W-:Y:S01]  /*1210*/  LOP3.LUT R13, R9, 0x20, RZ, 0xfc, !PT ;  /* 0x00000020090d7812 */ /* 0x000fe200078efcff */
[----:B------:R-:W-:Y:S01]  /*1220*/  IMAD.HI.U32 R10, R5, R47, RZ ;  /* 0x0000002f050a7227 */ /* 0x000fe200078e00ff */
[C---:B------:R-:W-:Y:S02]  /*1230*/  ISETP.GT.U32.AND P6, PT, R4.reuse, R131, PT ;  /* 0x000000830400720c */ /* 0x040fe40003fc4070 */
[----:B------:R-:W-:Y:S01]  /*1240*/  IABS R149, R13 ;  /* 0x0000000d00957213 */ /* 0x000fe20000000000 */
[C---:B------:R-:W-:Y:S01]  /*1250*/  IMAD R43, R4.reuse, R11, R43 ;  /* 0x0000000b042b7224 */ /* 0x040fe200078e022b */
[----:B------:R-:W-:Y:S01]  /*1260*/  IABS R89, R36 ;  /* 0x0000002400597213 */ /* 0x000fe20000000000 */
[----:B------:R-:W-:Y:S01]  /*1270*/  @!P0 IMAD.MOV R37, RZ, RZ, -R37 ;  /* 0x000000ffff258224 */ /* 0x000fe200078e0a25 */
[----:B------:R-:W-:Y:S01]  /*1280*/  LOP3.LUT R38, R9, 0xf2, RZ, 0xfc, !PT ;  /* 0x000000f209267812 */ /* 0x000fe200078efcff */
[----:B------:R-:W-:Y:S01]  /*1290*/  @!P3 IMAD.IADD R53, R53, 0x1, -R4 ;  /* 0x000000013535b824 */ /* 0x000fe200078e0a04 */
[C---:B------:R-:W-:Y:S01]  /*12a0*/  ISETP.GT.U32.AND P3, PT, R4.reuse, R151, PT ;  /* 0x000000970400720c */ /* 0x040fe20003f64070 */
[----:B------:R-:W-:Y:S01]  /*12b0*/  IMAD.MOV R10, RZ, RZ, -R10 ;  /* 0x000000ffff0a7224 */ /* 0x000fe200078e0a0a */
[----:B------:R-:W-:Y:S01]  /*12c0*/  ISETP.GT.U32.AND P0, PT, R4, R43, PT ;  /* 0x0000002b0400720c */ /* 0x000fe20003f04070 */
[----:B------:R-:W-:Y:S01]  /*12d0*/  IMAD.HI.U32 R12, R5, R45, RZ ;  /* 0x0000002d050c7227 */ /* 0x000fe200078e00ff */
[----:B------:R-:W-:-:S02]  /*12e0*/  LOP3.LUT R41, R9, 0xf6, RZ, 0xfc, !PT ;  /* 0x000000f609297812 */ /* 0x000fc400078efcff */
[----:B------:R-:W-:Y:S01]  /*12f0*/  IABS R57, R38 ;  /* 0x0000002600397213 */ /* 0x000fe20000000000 */
[----:B------:R-:W-:Y:S01]  /*1300*/  @!P6 IMAD.IADD R131, R131, 0x1, -R4 ;  /* 0x000000018383e824 */ /* 0x000fe200078e0a04 */
[C---:B------:R-:W-:Y:S01]  /*1310*/  ISETP.GT.U32.AND P6, PT, R4.reuse, R53, PT ;  /* 0x000000350400720c */ /* 0x040fe20003fc4070 */
[----:B------:R-:W-:Y:S01]  /*1320*/  @!P4 IMAD.MOV R39, RZ, RZ, -R39 ;  /* 0x000000ffff27c224 */ /* 0x000fe200078e0a27 */
[----:B------:R-:W-:Y:S01]  /*1330*/  IABS R125, R41 ;  /* 0x00000029007d7213 */ /* 0x000fe20000000000 */
[C---:B------:R-:W-:Y:S01]  /*1340*/  IMAD R47, R4.reuse, R10, R47 ;  /* 0x0000000a042f7224 */ /* 0x040fe200078e022f */
[C---:B------:R-:W-:Y:S01]  /*1350*/  ISETP.GT.U32.AND P4, PT, R4.reuse, R131, PT ;  /* 0x000000830400720c */ /* 0x040fe20003f84070 */
[----:B------:R-:W-:Y:S01]  /*1360*/  @!P1 IMAD.MOV R31, RZ, RZ, -R31 ;  /* 0x000000ffff1f9224 */ /* 0x000fe200078e0a1f */
[----:B------:R-:W-:Y:S01]  /*1370*/  ISETP.GT.U32.AND P1, PT, R4, R85, PT ;  /* 0x000000550400720c */ /* 0x000fe20003f24070 */
[----:B------:R-:W-:Y:S01]  /*1380*/  IMAD.MOV R12, RZ, RZ, -R12 ;  /* 0x000000ffff0c7224 */ /* 0x000fe200078e0a0c */
[-C--:B------:R-:W-:Y:S01]  /*1390*/  @!P3 IADD3 R151, R151, -R4.reuse, RZ ;  /* 0x800000049797b210 */ /* 0x080fe20007ffe0ff */
[----:B------:R-:W-:Y:S01]  /*13a0*/  IMAD.HI.U32 R11, R5, R149, RZ ;  /* 0x00000095050b7227 */ /* 0x000fe200078e00ff */
[----:B------:R-:W-:-:S02]  /*13b0*/  @!P0 IADD3 R43, R43, -R4, RZ ;  /* 0x800000042b2b8210 */ /* 0x000fc40007ffe0ff */
[----:B------:R-:W-:Y:S01]  /*13c0*/  ISETP.GE.AND P0, PT, R17, RZ, PT ;  /* 0x000000ff1100720c */ /* 0x000fe20003f06270 */
[--C-:B------:R-:W-:Y:S01]  /*13d0*/  @!P6 IMAD.IADD R53, R53, 0x1, -R4.reuse ;  /* 0x000000013535e824 */ /* 0x100fe200078e0a04 */
[C---:B------:R-:W-:Y:S01]  /*13e0*/  ISETP.GT.U32.AND P6, PT, R4.reuse, R47, PT ;  /* 0x0000002f0400720c */ /* 0x040fe20003fc4070 */
[C---:B------:R-:W-:Y:S01]  /*13f0*/  IMAD R45, R4.reuse, R12, R45 ;  /* 0x0000000c042d7224 */ /* 0x040fe200078e022d */
[----:B------:R-:W-:Y:S01]  /*1400*/  LOP3.LUT R12, R9, 0x1e, RZ, 0xfc, !PT ;  /* 0x0000001e090c7812 */ /* 0x000fe200078efcff */
[----:B------:R-:W-:Y:S01]  /*1410*/  @!P5 IMAD.MOV R151, RZ, RZ, -R151 ;  /* 0x000000ffff97d224 */ /* 0x000fe200078e0a97 */
[----:B------:R-:W-:Y:S01]  /*1420*/  ISETP.GT.U32.AND P5, PT, R4, R43, PT ;  /* 0x0000002b0400720c */ /* 0x000fe20003fa4070 */
[--C-:B------:R-:W-:Y:S01]  /*1430*/  @!P4 IMAD.IADD R131, R131, 0x1, -R4.reuse ;  /* 0x000000018383c824 */ /* 0x100fe200078e0a04 */
[----:B------:R-:W-:Y:S01]  /*1440*/  IABS R49, R12 ;  /* 0x0000000c00317213 */ /* 0x000fe20000000000 */
[----:B------:R-:W-:Y:S01]  /*1450*/  @!P1 IMAD.IADD R85, R85, 0x1, -R4 ;  /* 0x0000000155559824 */ /* 0x000fe200078e0a04 */
[----:B------:R-:W-:Y:S01]  /*1460*/  ISETP.GE.AND P4, PT, R16, RZ, PT ;  /* 0x000000ff1000720c */ /* 0x000fe20003f86270 */
[----:B------:R-:W-:Y:S01]  /*1470*/  IMAD.MOV R11, RZ, RZ, -R11 ;  /* 0x000000ffff0b7224 */ /* 0x000fe200078e0a0b */
[----:B------:R-:W-:Y:S01]  /*1480*/  ISETP.GE.AND P1, PT, R15, RZ, PT ;  /* 0x000000ff0f00720c */ /* 0x000fe20003f26270 */
[----:B------:R-:W-:Y:S01]  /*1490*/  IMAD.HI.U32 R10, R5, R49, RZ ;  /* 0x00000031050a7227 */ /* 0x000fe200078e00ff */
[----:B------:R-:W-:-:S02]  /*14a0*/  ISETP.GT.U32.AND P3, PT, R4, R45, PT ;  /* 0x0000002d0400720c */ /* 0x000fc40003f64070 */
[C---:B------:R-:W-:Y:S01]  /*14b0*/  LOP3.LUT R15, R9.reuse, 0x24, RZ, 0xfc, !PT ;  /* 0x00000024090f7812 */ /* 0x040fe200078efcff */
[C---:B------:R-:W-:Y:S01]  /*14c0*/  IMAD R149, R4.reuse, R11, R149 ;  /* 0x0000000b04957224 */ /* 0x040fe200078e0295 */
[----:B------:R-:W-:Y:S01]  /*14d0*/  LOP3.LUT R11, R9, 0x22, RZ, 0xfc, !PT ;  /* 0x00000022090b7812 */ /* 0x000fe200078efcff */
[----:B------:R-:W-:Y:S01]  /*14e0*/  @!P6 IMAD.IADD R47, R47, 0x1, -R4 ;  /* 0x000000012f2fe824 */ /* 0x000fe200078e0a04 */
[----:B------:R-:W-:Y:S01]  /*14f0*/  IABS R51, R15 ;  /* 0x0000000f00337213 */ /* 0x000fe20000000000 */
[----:B------:R-:W-:Y:S01]  /*1500*/  IMAD.MOV R10, RZ, RZ, -R10 ;  /* 0x000000ffff0a7224 */ /* 0x000fe200078e0a0a */
[----:B------:R-:W-:Y:S01]  /*1510*/  IABS R83, R11 ;  /* 0x0000000b00537213 */ /* 0x000fe20000000000 */
[----:B------:R-:W-:Y:S01]  /*1520*/  @!P5 IMAD.IADD R43, R43, 0x1, -R4 ;  /* 0x000000012b2bd824 */ /* 0x000fe200078e0a04 */
[C---:B------:R-:W-:Y:S01]  /*1530*/  ISETP.GT.U32.AND P6, PT, R4.reuse, R47, PT ;  /* 0x0000002f0400720c */ /* 0x040fe20003fc4070 */
[C---:B------:R-:W-:Y:S01]  /*1540*/  IMAD R49, R4.reuse, R10, R49 ;  /* 0x0000000a04317224 */ /* 0x040fe200078e0231 */
[----:B------:R-:W-:Y:S01]  /*1550*/  @!P4 IADD3 R131, -R131, RZ, RZ ;  /* 0x000000ff8383c210 */ /* 0x000fe20007ffe1ff */
[----:B------:R-:W-:Y:S01]  /*1560*/  @!P1 IMAD.MOV R53, RZ, RZ, -R53 ;  /* 0x000000ffff359224 */ /* 0x000fe200078e0a35 */
[----:B------:R-:W-:Y:S01]  /*1570*/  ISETP.GT.U32.AND P5, PT, R4, R149, PT ;  /* 0x000000950400720c */ /* 0x000fe20003fa4070 */
[----:B------:R-:W-:Y:S01]  /*1580*/  IMAD.HI.U32 R10, R5, R83, RZ ;  /* 0x00000053050a7227 */ /* 0x000fe200078e00ff */
[----:B------:R-:W-:-:S02]  /*1590*/  ISETP.GE.AND P4, PT, R19, RZ, PT ;  /* 0x000000ff1300720c */ /* 0x000fc40003f86270 */
[----:B------:R-:W-:Y:S01]  /*15a0*/  ISETP.GT.U32.AND P1, PT, R4, R49, PT ;  /* 0x000000310400720c */ /* 0x000fe20003f24070 */
[----:B------:R-:W-:Y:S01]  /*15b0*/  IMAD.MOV R10, RZ, RZ, -R10 ;  /* 0x000000ffff0a7224 */ /* 0x000fe200078e0a0a */
[----:B------:R-:W-:Y:S01]  /*15c0*/  LOP3.LUT R16, R9, 0x32, RZ, 0xfc, !PT ;  /* 0x0000003209107812 */ /* 0x000fe200078efcff */
[--C-:B------:R-:W-:Y:S01]  /*15d0*/  @!P3 IMAD.IADD R45, R45, 0x1, -R4.reuse ;  /* 0x000000012d2db824 */ /* 0x100fe200078e0a04 */
[----:B------:R-:W-:Y:S01]  /*15e0*/  ISETP.GE.AND P3, PT, R18, RZ, PT ;  /* 0x000000ff1200720c */ /* 0x000fe20003f66270 */
[--C-:B------:R-:W-:Y:S01]  /*15f0*/  @!P6 IMAD.IADD R47, R47, 0x1, -R4.reuse ;  /* 0x000000012f2fe824 */ /* 0x100fe200078e0a04 */
[----:B------:R-:W-:Y:S01]  /*1600*/  ISETP.GE.AND P6, PT, R13, RZ, PT ;  /* 0x000000ff0d00720c */ /* 0x000fe20003fc6270 */
[C---:B------:R-:W-:Y:S01]  /*1610*/  IMAD R83, R4.reuse, R10, R83 ;  /* 0x0000000a04537224 */ /* 0x040fe200078e0253 */
[----:B------:R-:W-:Y:S01]  /*1620*/  LOP3.LUT R10, R9, 0x26, RZ, 0xfc, !PT ;  /* 0x00000026090a7812 */ /* 0x000fe200078efcff */
[----:B------:R-:W-:Y:S01]  /*1630*/  @!P2 IMAD.MOV R85, RZ, RZ, -R85 ;  /* 0x000000ffff55a224 */ /* 0x000fe200078e0a55 */
[----:B------:R-:W-:Y:S01]  /*1640*/  @!P5 IADD3 R149, R149, -R4, RZ ;  /* 0x800000049595d210 */ /* 0x000fe20007ffe0ff */
[----:B------:R-:W-:Y:S01]  /*1650*/  @!P4 IMAD.MOV R47, RZ, RZ, -R47 ;  /* 0x000000ffff2fc224 */ /* 0x000fe200078e0a2f */
[C---:B------:R-:W-:Y:S01]  /*1660*/  ISETP.GT.U32.AND P4, PT, R4.reuse, R83, PT ;  /* 0x000000530400720c */ /* 0x040fe20003f84070 */
[----:B------:R-:W-:Y:S01]  /*1670*/  @!P1 IMAD.IADD R49, R49, 0x1, -R4 ;  /* 0x0000000131319824 */ /* 0x000fe200078e0a04 */
[----:B------:R-:W-:Y:S01]  /*1680*/  ISETP.GE.AND P1, PT, R11, RZ, PT ;  /* 0x000000ff0b00720c */ /* 0x000fe20003f26270 */
[----:B------:R-:W-:Y:S01]  /*1690*/  IMAD.HI.U32 R11, R5, R51, RZ ;  /* 0x00000033050b7227 */ /* 0x000fe200078e00ff */
[----:B------:R-:W-:-:S02]  /*16a0*/  ISETP.GT.U32.AND P5, PT, R4, R149, PT ;  /* 0x000000950400720c */ /* 0x000fc40003fa4070 */
[C---:B------:R-:W-:Y:S01]  /*16b0*/  ISETP.GT.U32.AND P2, PT, R4.reuse, R45, PT ;  /* 0x0000002d0400720c */ /* 0x040fe20003f44070 */
[----:B------:R-:W-:Y:S01]  /*16c0*/  @!P0 IMAD.MOV R43, RZ, RZ, -R43 ;  /* 0x000000ffff2b8224 */ /* 0x000fe200078e0a2b */
[C---:B------:R-:W-:Y:S01]  /*16d0*/  ISETP.GT.U32.AND P0, PT, R4.reuse, R49, PT ;  /* 0x000000310400720c */ /* 0x040fe20003f04070 */
[----:B------:R-:W-:Y:S01]  /*16e0*/  IMAD.MOV R11, RZ, RZ, -R11 ;  /* 0x000000ffff0b7224 */ /* 0x000fe200078e0a0b */
[----:B------:R-:W-:Y:S02]  /*16f0*/  LOP3.LUT R13, R9, 0x2a, RZ, 0xfc, !PT ;  /* 0x0000002a090d7812 */ /* 0x000fe400078efcff */
[----:B------:R-:W-:Y:S01]  /*1700*/  IABS R129, R10 ;  /* 0x0000000a00817213 */ /* 0x000fe20000000000 */
[----:B------:R-:W-:Y:S01]  /*1710*/  IMAD R51, R4, R11, R51 ;  /* 0x0000000b04337224 */ /* 0x000fe200078e0233 */
[----:B------:R-:W-:Y:S01]  /*1720*/  IABS R65, R13 ;  /* 0x0000000d00417213 */ /* 0x000fe20000000000 */
[----:B------:R-:W-:Y:S01]  /*1730*/  @!P4 IMAD.IADD R83, R83, 0x1, -R4 ;  /* 0x000000015353c824 */ /* 0x000fe200078e0a04 */
[----:B------:R-:W-:-:S02]  /*1740*/  LOP3.LUT R11, R9, 0x28, RZ, 0xfc, !PT ;  /* 0x00000028090b7812 */ /* 0x000fc400078efcff */
[----:B------:R-:W-:Y:S01]  /*1750*/  @!P5 IADD3 R149, R149, -R4, RZ ;  /* 0x800000049595d210 */ /* 0x000fe20007ffe0ff */
[--C-:B------:R-:W-:Y:S01]  /*1760*/  @!P2 IMAD.IADD R45, R45, 0x1, -R4.reuse ;  /* 0x000000012d2da824 */ /* 0x100fe200078e0a04 */
[C---:B------:R-:W-:Y:S01]  /*1770*/  ISETP.GT.U32.AND P5, PT, R4.reuse, R51, PT ;  /* 0x000000330400720c */ /* 0x040fe20003fa4070 */
[----:B------:R-:W-:Y:S01]  /*1780*/  @!P0 IMAD.IADD R49, R49, 0x1, -R4 ;  /* 0x0000000131318824 */ /* 0x000fe200078e0a04 */
[----:B------:R-:W-:Y:S01]  /*1790*/  ISETP.GT.U32.AND P4, PT, R4, R83, PT ;  /* 0x000000530400720c */ /* 0x000fe20003f84070 */
[----:B------:R-:W-:Y:S01]  /*17a0*/  @!P3 IMAD.MOV R45, RZ, RZ, -R45 ;  /* 0x000000ffff2db224 */ /* 0x000fe200078e0a2d */
[----:B------:R-:W-:Y:S01]  /*17b0*/  ISETP.GE.AND P2, PT, R12, RZ, PT ;  /* 0x000000ff0c00720c */ /* 0x000fe20003f46270 */
[C---:B------:R-:W-:Y:S01]  /*17c0*/  IMAD.HI.U32 R12, R5.reuse, R65, RZ ;  /* 0x00000041050c7227 */ /* 0x040fe200078e00ff */
[----:B------:R-:W-:Y:S02]  /*17d0*/  ISETP.GE.AND P0, PT, R10, RZ, PT ;  /* 0x000000ff0a00720c */ /* 0x000fe40003f06270 */
[----:B------:R-:W-:Y:S01]  /*17e0*/  IABS R63, R11 ;  /* 0x0000000b003f7213 */ /* 0x000fe20000000000 */
[----:B------:R-:W-:Y:S01]  /*17f0*/  IMAD.HI.U32 R10, R5, R129, RZ ;  /* 0x00000081050a7227 */ /* 0x000fe200078e00ff */
[----:B------:R-:W-:-:S02]  /*1800*/  ISETP.GE.AND P3, PT, R15, RZ, PT ;  /* 0x000000ff0f00720c */ /* 0x000fc40003f66270 */
[----:B------:R-:W-:Y:S01]  /*1810*/  LOP3.LUT R15, R9, 0x30, RZ, 0xfc, !PT ;  /* 0x00000030090f7812 */ /* 0x000fe200078efcff */
[----:B------:R-:W-:Y:S01]  /*1820*/  IMAD.MOV R10, RZ, RZ, -R10 ;  /* 0x000000ffff0a7224 */ /* 0x000fe200078e0a0a */
[----:B------:R-:W-:Y:S01]  /*1830*/  IABS R81, R16 ;  /* 0x0000001000517213 */ /* 0x000fe20000000000 */
[----:B------:R-:W-:Y:S01]  /*1840*/  IMAD.MOV R12, RZ, RZ, -R12 ;  /* 0x000000ffff0c7224 */ /* 0x000fe200078e0a0c */
[----:B------:R-:W-:Y:S01]  /*1850*/  IABS R147, R15 ;  /* 0x0000000f00937213 */ /* 0x000fe20000000000 */
[--C-:B------:R-:W-:Y:S01]  /*1860*/  @!P5 IMAD.IADD R51, R51, 0x1, -R4.reuse ;  /* 0x000000013333d824 */ /* 0x100fe200078e0a04 */
[----:B------:R-:W-:Y:S01]  /*1870*/  @!P6 IADD3 R149, -R149, RZ, RZ ;  /* 0x000000ff9595e210 */ /* 0x000fe20007ffe1ff */
[C---:B------:R-:W-:Y:S01]  /*1880*/  IMAD R129, R4.reuse, R10, R129 ;  /* 0x0000000a04817224 */ /* 0x040fe200078e0281 */
[----:B------:R-:W-:Y:S01]  /*1890*/  ISETP.GE.AND P6, PT, R13, RZ, PT ;  /* 0x000000ff0d00720c */ /* 0x000fe20003fc6270 */
[----:B------:R-:W-:Y:S01]  /*18a0*/  @!P4 IMAD.IADD R83, R83, 0x1, -R4 ;  /* 0x000000015353c824 */ /* 0x000fe200078e0a04 */
[C---:B------:R-:W-:Y:S01]  /*18b0*/  ISETP.GT.U32.AND P5, PT, R4.reuse, R51, PT ;  /* 0x000000330400720c */ /* 0x040fe20003fa4070 */
[C---:B------:R-:W-:Y:S01]  /*18c0*/  IMAD R65, R4.reuse, R12, R65 ;  /* 0x0000000c04417224 */ /* 0x040fe200078e0241 */
[C---:B------:R-:W-:Y:S01]  /*18d0*/  ISETP.GT.U32.AND P4, PT, R4.reuse, R129, PT ;  /* 0x000000810400720c */ /* 0x040fe20003f84070 */
[----:B------:R-:W-:Y:S01]  /*18e0*/  @!P2 IMAD.MOV R49, RZ, RZ, -R49 ;  /* 0x000000ffff31a224 */ /* 0x000fe200078e0a31 */
[----:B------:R-:W-:Y:S01]  /*18f0*/  ISETP.GE.AND P2, PT, R11, RZ, PT ;  /* 0x000000ff0b00720c */ /* 0x000fe20003f46270 */
[----:B------:R-:W-:Y:S01]  /*1900*/  @!P1 IMAD.MOV R83, RZ, RZ, -R83 ;  /* 0x000000ffff539224 */ /* 0x000fe200078e0a53 */
[----:B------:R-:W-:Y:S01]  /*1910*/  ISETP.GT.U32.AND P1, PT, R4, R65, PT ;  /* 0x000000410400720c */ /* 0x000fe20003f24070 */
[----:B------:R-:W-:Y:S01]  /*1920*/  IMAD.HI.U32 R11, R5, R63, RZ ;  /* 0x0000003f050b7227 */ /* 0x000fe200078e00ff */
[----:B------:R-:W-:-:S02]  /*1930*/  LOP3.LUT R13, R9, 0x2e, RZ, 0xfc, !PT ;  /* 0x0000002e090d7812 */ /* 0x000fc400078efcff */
[----:B------:R-:W-:Y:S01]  /*1940*/  LOP3.LUT R17, R9, 0x46, RZ, 0xfc, !PT ;  /* 0x0000004609117812 */ /* 0x000fe200078efcff */
[----:B------:R-:W-:Y:S01]  /*1950*/  IMAD.MOV R11, RZ, RZ, -R11 ;  /* 0x000000ffff0b7224 */ /* 0x000fe200078e0a0b */
[----:B------:R-:W-:Y:S01]  /*1960*/  IABS R69, R13 ;  /* 0x0000000d00457213 */ /* 0x000fe20000000000 */
[--C-:B------:R-:W-:Y:S01]  /*1970*/  @!P5 IMAD.IADD R51, R51, 0x1, -R4.reuse ;  /* 0x000000013333d824 */ /* 0x100fe200078e0a04 */
[----:B------:R-:W-:Y:S01]  /*1980*/  IABS R101, R17 ;  /* 0x0000001100657213 */ /* 0x000fe20000000000 */
[C---:B------:R-:W-:Y:S01]  /*1990*/  IMAD R63, R4.reuse, R11, R63 ;  /* 0x0000000b043f7224 */ /* 0x040fe200078e023f */
[----:B------:R-:W-:Y:S01]  /*19a0*/  LOP3.LUT R11, R9, 0x2c, RZ, 0xfc, !PT ;  /* 0x0000002c090b7812 */ /* 0x000fe200078efcff */
[--C-:B------:R-:W-:Y:S01]  /*19b0*/  @!P4 IMAD.IADD R129, R129, 0x1, -R4.reuse ;  /* 0x000000018181c824 */ /* 0x100fe200078e0a04 */
[----:B------:R-:W-:Y:S01]  /*19c0*/  LOP3.LUT R18, R9, 0x8e, RZ, 0xfc, !PT ;  /* 0x0000008e09127812 */ /* 0x000fe200078efcff */
[----:B------:R-:W-:Y:S01]  /*19d0*/  @!P1 IMAD.IADD R65, R65, 0x1, -R4 ;  /* 0x0000000141419824 */ /* 0x000fe200078e0a04 */
[----:B------:R-:W-:Y:S01]  /*19e0*/  IABS R67, R11 ;  /* 0x0000000b00437213 */ /* 0x000fe20000000000 */
[----:B------:R-:W-:Y:S01]  /*19f0*/  @!P3 IMAD.MOV R51, RZ, RZ, -R51 ;  /* 0x000000ffff33b224 */ /* 0x000fe200078e0a33 */
[----:B------:R-:W-:Y:S01]  /*1a00*/  ISETP.GE.AND P3, PT, R11, RZ, PT ;  /* 0x000000ff0b00720c */ /* 0x000fe20003f66270 */
[----:B------:R-:W-:Y:S01]  /*1a10*/  IMAD.HI.U32 R11, R5, R147, RZ ;  /* 0x00000093050b7227 */ /* 0x000fe200078e00ff */
[----:B------:R-:W-:-:S02]  /*1a20*/  ISETP.GT.U32.AND P4, PT, R4, R129, PT ;  /* 0x000000810400720c */ /* 0x000fc40003f84070 */
[C---:B------:R-:W-:Y:S01]  /*1a30*/  ISETP.GT.U32.AND P1, PT, R4.reuse, R65, PT ;  /* 0x000000410400720c */ /* 0x040fe20003f24070 */
[----:B------:R-:W-:Y:S01]  /*1a40*/  IMAD.HI.U32 R10, R5, R67, RZ ;  /* 0x00000043050a7227 */ /* 0x000fe200078e00ff */
[----:B------:R-:W-:Y:S02]  /*1a50*/  IADD3 R11, -R11, RZ, RZ ;  /* 0x000000ff0b0b7210 */ /* 0x000fe40007ffe1ff */
[C---:B------:R-:W-:Y:S01]  /*1a60*/  ISETP.GT.U32.AND P5, PT, R4.reuse, R63, PT ;  /* 0x0000003f0400720c */ /* 0x040fe20003fa4070 */
[----:B------:R-:W-:Y:S01]  /*1a70*/  IMAD.MOV R10, RZ, RZ, -R10 ;  /* 0x000000ffff0a7224 */ /* 0x000fe200078e0a0a */
[----:B------:R-:W-:Y:S01]  /*1a80*/  IABS R207, R18 ;  /* 0x0000001200cf7213 */ /* 0x000fe20000000000 */
[----:B------:R-:W-:Y:S01]  /*1a90*/  IMAD.HI.U32 R12, R5, R81, RZ ;  /* 0x00000051050c7227 */ /* 0x000fe200078e00ff */
[C---:B------:R-:W-:Y:S02]  /*1aa0*/  LOP3.LUT R19, R9.reuse, 0xae, RZ, 0xfc, !PT ;  /* 0x000000ae09137812 */ /* 0x040fe400078efcff */
[C---:B------:R-:W-:Y:S01]  /*1ab0*/  LOP3.LUT R40, R9.reuse, 0xf4, RZ, 0xfc, !PT ;  /* 0x000000f409287812 */ /* 0x040fe200078efcff */
[C---:B------:R-:W-:Y:S01]  /*1ac0*/  IMAD R67, R4.reuse, R10, R67 ;  /* 0x0000000a04437224 */ /* 0x040fe200078e0243 */
[----:B------:R-:W-:Y:S01]  /*1ad0*/  IABS R239, R19 ;  /* 0x0000001300ef7213 */ /* 0x000fe20000000000 */
[----:B------:R-:W-:Y:S01]  /*1ae0*/  IMAD.MOV R12, RZ, RZ, -R12 ;  /* 0x000000ffff0c7224 */ /* 0x000fe200078e0a0c */
[----:B------:R-:W-:Y:S01]  /*1af0*/  IABS R25, R40 ;  /* 0x0000002800197213 */ /* 0x000fe20000000000 */
[C---:B------:R-:W-:Y:S01]  /*1b00*/  IMAD R147, R4.reuse, R11, R147 ;  /* 0x0000000b04937224 */ /* 0x040fe200078e0293 */
[----:B------:R-:W-:Y:S01]  /*1b10*/  LOP3.LUT R11, R9, 0x34, RZ, 0xfc, !PT ;  /* 0x00000034090b7812 */ /* 0x000fe200078efcff */
[--C-:B------:R-:W-:Y:S01]  /*1b20*/  @!P4 IMAD.IADD R129, R129, 0x1, -R4.reuse ;  /* 0x000000018181c824 */ /* 0x100fe200078e0a04 */
[C---:B------:R-:W-:Y:S01]  /*1b30*/  ISETP.GT.U32.AND P4, PT, R4.reuse, R67, PT ;  /* 0x000000430400720c */ /* 0x040fe20003f84070 */
[C---:B------:R-:W-:Y:S01]  /*1b40*/  IMAD R81, R4.reuse, R12, R81 ;  /* 0x0000000c04517224 */ /* 0x040fe200078e0251 */
[----:B------:R-:W-:Y:S01]  /*1b50*/  IABS R71, R11 ;  /* 0x0000000b00477213 */ /* 0x000fe20000000000 */
[----:B------:R-:W-:Y:S01]  /*1b60*/  @!P1 IMAD.IADD R65, R65, 0x1, -R4 ;  /* 0x0000000141419824 */ /* 0x000fe200078e0a04 */
[----:B------:R-:W-:Y:S01]  /*1b70*/  ISETP.GT.U32.AND P1, PT, R4, R147, PT ;  /* 0x000000930400720c */ /* 0x000fe20003f24070 */
[----:B------:R-:W-:Y:S01]  /*1b80*/  IMAD.HI.U32 R10, R5, R69, RZ ;  /* 0x00000045050a7227 */ /* 0x000fe200078e00ff */
[----:B------:R-:W-:-:S02]  /*1b90*/  LOP3.LUT R12, R9, 0x36, RZ, 0xfc, !PT ;  /* 0x00000036090c7812 */ /* 0x000fc400078efcff */
[----:B------:R-:W-:Y:S01]  /*1ba0*/  @!P5 IADD3 R63, R63, -R4, RZ ;  /* 0x800000043f3fd210 */ /* 0x000fe20007ffe0ff */
[----:B------:R-:W-:Y:S01]  /*1bb0*/  @!P6 IMAD.MOV R65, RZ, RZ, -R65 ;  /* 0x000000ffff41e224 */ /* 0x000fe200078e0a41 */
[C---:B------:R-:W-:Y:S01]  /*1bc0*/  ISETP.GT.U32.AND P6, PT, R4.reuse, R81, PT ;  /* 0x000000510400720c */ /* 0x040fe20003fc4070 */
[----:B------:R-:W-:Y:S01]  /*1bd0*/  IMAD.MOV R10, RZ, RZ, -R10 ;  /* 0x000000ffff0a7224 */ /* 0x000fe200078e0a0a */
[----:B------:R-:W-:Y:S01]  /*1be0*/  IABS R73, R12 ;  /* 0x0000000c00497213 */ /* 0x000fe20000000000 */
[----:B------:R-:W-:Y:S01]  /*1bf0*/  @!P4 IMAD.IADD R67, R67, 0x1, -R4 ;  /* 0x000000014343c824 */ /* 0x000fe200078e0a04 */
[C---:B------:R-:W-:Y:S01]  /*1c00*/  ISETP.GT.U32.AND P5, PT, R4.reuse, R63, PT ;  /* 0x0000003f0400720c */ /* 0x040fe20003fa4070 */
[C---:B------:R-:W-:Y:S01]  /*1c10*/  IMAD R69, R4.reuse, R10, R69 ;  /* 0x0000000a04457224 */ /* 0x040fe200078e0245 */
[----:B------:R-:W-:Y:S01]  /*1c20*/  LOP3.LUT R42, R9, 0xf8, RZ, 0xfc, !PT ;  /* 0x000000f8092a7812 */ /* 0x000fe200078efcff */
[----:B------:R-:W-:Y:S01]  /*1c30*/  IMAD.HI.U32 R10, R5, R71, RZ ;  /* 0x00000047050a7227 */ /* 0x000fe200078e00ff */
[----:B------:R-:W-:-:S02]  /*1c40*/  ISETP.GT.U32.AND P4, PT, R4, R67, PT ;  /* 0x000000430400720c */ /* 0x000fc40003f84070 */
[----:B------:R-:W-:Y:S01]  /*1c50*/  LOP3.LUT R44, R9, 0xfa, RZ, 0xfc, !PT ;  /* 0x000000fa092c7812 */ /* 0x000fe200078efcff */
[----:B------:R-:W-:Y:S01]  /*1c60*/  @!P1 IMAD.IADD R147, R147, 0x1, -R4 ;  /* 0x0000000193939824 */ /* 0x000fe200078e0a04 */
[----:B------:R-:W-:Y:S01]  /*1c70*/  LOP3.LUT R22, R9, 0xfc, RZ, 0xfc, !PT ;  /* 0x000000fc09167812 */ /* 0x000fe200078efcff */
[----:B------:R-:W-:Y:S01]  /*1c80*/  IMAD.MOV R10, RZ, RZ, -R10 ;  /* 0x000000ffff0a7224 */ /* 0x000fe200078e0a0a */
[----:B------:R-:W-:Y:S01]  /*1c90*/  @!P6 IADD3 R81, R81, -R4, RZ ;  /* 0x800000045151e210 */ /* 0x000fe20007ffe0ff */
[----:B------:R-:W-:Y:S01]  /*1ca0*/  @!P0 IMAD.MOV R129, RZ, RZ, -R129 ;  /* 0x000000ffff818224 */ /* 0x000fe200078e0a81 */
[C---:B------:R-:W-:Y:S01]  /*1cb0*/  ISETP.GT.U32.AND P6, PT, R4.reuse, R147, PT ;  /* 0x000000930400720c */ /* 0x040fe20003fc4070 */
[C---:B------:R-:W-:Y:S01]  /*1cc0*/  IMAD R71, R4.reuse, R10, R71 ;  /* 0x0000000a04477224 */ /* 0x040fe200078e0247 */
[----:B------:R-:W-:Y:S01]  /*1cd0*/  ISETP.GT.U32.AND P0, PT, R4, R69, PT ;  /* 0x000000450400720c */ /* 0x000fe20003f04070 */
[----:B------:R-:W-:-:S04]  /*1ce0*/  IMAD.HI.U32 R10, R5, R73, RZ ;  /* 0x00000049050a7227 */ /* 0x000fc800078e00ff */
[----:B------:R-:W-:Y:S02]  /*1cf0*/  IMAD.MOV R10, RZ, RZ, -R10 ;  /* 0x000000ffff0a7224 */ /* 0x000fe400078e0a0a */
[--C-:B------:R-:W-:Y:S01]  /*1d00*/  @!P5 IMAD.IADD R63, R63, 0x1, -R4.reuse ;  /* 0x000000013f3fd824 */ /* 0x100fe200078e0a04 */
[----:B------:R-:W-:Y:S01]  /*1d10*/  ISETP.GE.AND P5, PT, R13, RZ, PT ;  /* 0x000000ff0d00720c */ /* 0x000fe20003fa6270 */
[C---:B------:R-:W-:Y:S01]  /*1d20*/  IMAD R73, R4.reuse, R10, R73 ;  /* 0x0000000a04497224 */ /* 0x040fe200078e0249 */
[----:B------:R-:W-:Y:S01]  /*1d30*/  LOP3.LUT R13, R9, 0x38, RZ, 0xfc, !PT ;  /* 0x00000038090d7812 */ /* 0x000fe200078efcff */
[--C-:B------:R-:W-:Y:S01]  /*1d40*/  @!P4 IMAD.IADD R67, R67, 0x1, -R4.reuse ;  /* 0x000000014343c824 */ /* 0x100fe200078e0a04 */
[----:B------:R-:W-:Y:S01]  /*1d50*/  @!P2 IADD3 R63, -R63, RZ, RZ ;  /* 0x000000ff3f3fa210 */ /* 0x000fe20007ffe1ff */
[--C-:B------:R-:W-:Y:S01]  /*1d60*/  @!P6 IMAD.IADD R147, R147, 0x1, -R4.reuse ;  /* 0x000000019393e824 */ /* 0x100fe200078e0a04 */
[C---:B------:R-:W-:Y:S01]  /*1d70*/  ISETP.GT.U32.AND P6, PT, R4.reuse, R73, PT ;  /* 0x000000490400720c */ /* 0x040fe20003fc4070 */
[----:B------:R-:W-:Y:S01]  /*1d80*/  @!P3 IMAD.MOV R67, RZ, RZ, -R67 ;  /* 0x000000ffff43b224 */ /* 0x000fe200078e0a43 */
[----:B------:R-:W-:Y:S01]  /*1d90*/  ISETP.GT.U32.AND P3, PT, R4, R81, PT ;  /* 0x000000510400720c */ /* 0x000fe20003f64070 */
[----:B------:R-:W-:Y:S01]  /*1da0*/  @!P0 IMAD.IADD R69, R69, 0x1, -R4 ;  /* 0x0000000145458824 */ /* 0x000fe200078e0a04 */
[----:B------:R-:W-:-:S02]  /*1db0*/  ISETP.GE.AND P2, PT, R15, RZ, PT ;  /* 0x000000ff0f00720c */ /* 0x000fc40003f46270 */
[----:B------:R-:W-:Y:S02]  /*1dc0*/  LOP3.LUT R15, R9, 0x3a, RZ, 0xfc, !PT ;  /* 0x0000003a090f7812 */ /* 0x000fe400078efcff */
[----:B------:R-:W-:Y:S02]  /*1dd0*/  IABS R77, R13 ;  /* 0x0000000d004d7213 */ /* 0x000fe40000000000 */
[----:B------:R-:W-:Y:S02]  /*1de0*/  ISETP.GE.AND P4, PT, R16, RZ, PT ;  /* 0x000000ff1000720c */ /* 0x000fe40003f86270 */
[C---:B------:R-:W-:Y:S01]  /*1df0*/  ISETP.GT.U32.AND P1, PT, R4.reuse, R69, PT ;  /* 0x000000450400720c */ /* 0x040fe20003f24070 */
[----:B------:R-:W-:Y:S01]  /*1e00*/  IMAD.HI.U32 R10, R5, R77, RZ ;  /* 0x0000004d050a7227 */ /* 0x000fe200078e00ff */
[----:B------:R-:W-:Y:S02]  /*1e10*/  LOP3.LUT R16, R9, 0x3c, RZ, 0xfc, !PT ;  /* 0x0000003c09107812 */ /* 0x000fe400078efcff */
[----:B------:R-:W-:Y:S01]  /*1e20*/  IABS R75, R15 ;  /* 0x0000000f004b7213 */ /* 0x000fe20000000000 */
[----:B------:R-:W-:Y:S01]  /*1e30*/  @!P6 IMAD.IADD R73, R73, 0x1, -R4 ;  /* 0x000000014949e824 */ /* 0x000fe200078e0a04 */
[----:B------:R-:W-:Y:S01]  /*1e40*/  ISETP.GE.AND P0, PT, R11, RZ, PT ;  /* 0x000000ff0b00720c */ /* 0x000fe20003f06270 */
[----:B------:R-:W-:Y:S01]  /*1e50*/  IMAD.MOV R10, RZ, RZ, -R10 ;  /* 0x000000ffff0a7224 */ /* 0x000fe200078e0a0a */
[----:B------:R-:W-:Y:S01]  /*1e60*/  IABS R79, R16 ;  /* 0x00000010004f7213 */ /* 0x000fe20000000000 */
[----:B------:R-:W-:Y:S01]  /*1e70*/  IMAD.HI.U32 R11, R5, R75, RZ ;  /* 0x0000004b050b7227 */ /* 0x000fe200078e00ff */
[----:B------:R-:W-:-:S02]  /*1e80*/  ISETP.GT.U32.AND P6, PT, R4, R73, PT ;  /* 0x000000490400720c */ /* 0x000fc40003fc4070 */
[----:B------:R-:W-:Y:S01]  /*1e90*/  @!P2 IADD3 R147, -R147, RZ, RZ ;  /* 0x000000ff9393a210 */ /* 0x000fe20007ffe1ff */
[----:B------:R-:W-:Y:S01]  /*1ea0*/  @!P3 IMAD.IADD R81, R81, 0x1, -R4 ;  /* 0x000000015151b824 */ /* 0x000fe200078e0a04 */
[----:B------:R-:W-:Y:S01]  /*1eb0*/  ISETP.GE.AND P3, PT, R12, RZ, PT ;  /* 0x000000ff0c00720c */ /* 0x000fe20003f66270 */
[----:B------:R-:W-:-:S04]  /*1ec0*/  IMAD.HI.U32 R12, R5, R79, RZ ;  /* 0x0000004f050c7227 */ /* 0x000fc800078e00ff */
[----:B------:R-:W-:Y:S02]  /*1ed0*/  IMAD.MOV R11, RZ, RZ, -R11 ;  /* 0x000000ffff0b7224 */ /* 0x000fe400078e0a0b */
[C---:B------:R-:W-:Y:S02]  /*1ee0*/  IMAD R77, R4.reuse, R10, R77 ;  /* 0x0000000a044d7224 */ /* 0x040fe400078e024d */
[----:B------:R-:W-:Y:S01]  /*1ef0*/  @!P1 IMAD.IADD R69, R69, 0x1, -R4 ;  /* 0x0000000145459824 */ /* 0x000fe200078e0a04 */
[C---:B------:R-:W-:Y:S01]  /*1f00*/  ISETP.GT.U32.AND P1, PT, R4.reuse, R71, PT ;  /* 0x000000470400720c */ /* 0x040fe20003f24070 */
[----:B------:R-:W-:Y:S01]  /*1f10*/  IMAD.MOV R12, RZ, RZ, -R12 ;  /* 0x000000ffff0c7224 */ /* 0x000fe200078e0a0c */
[C---:B------:R-:W-:Y:S01]  /*1f20*/  ISETP.GT.U32.AND P2, PT, R4.reuse, R77, PT ;  /* 0x0000004d0400720c */ /* 0x040fe20003f44070 */
[C---:B------:R-:W-:Y:S02]  /*1f30*/  IMAD R75, R4.reuse, R11, R75 ;  /* 0x0000000b044b7224 */ /* 0x040fe400078e024b */
[C---:B------:R-:W-:Y:S01]  /*1f40*/  IMAD R79, R4.reuse, R12, R79 ;  /* 0x0000000c044f7224 */ /* 0x040fe200078e024f */
[----:B------:R-:W-:Y:S01]  /*1f50*/  LOP3.LUT R12, R9, 0x3e, RZ, 0xfc, !PT ;  /* 0x0000003e090c7812 */ /* 0x000fe200078efcff */
[----:B------:R-:W-:Y:S01]  /*1f60*/  @!P4 IMAD.MOV R81, RZ, RZ, -R81 ;  /* 0x000000ffff51c224 */ /* 0x000fe200078e0a51 */
[C---:B------:R-:W-:Y:S01]  /*1f70*/  ISETP.GT.U32.AND P4, PT, R4.reuse, R75, PT ;  /* 0x0000004b0400720c */ /* 0x040fe20003f84070 */
[--C-:B------:R-:W-:Y:S01]  /*1f80*/  @!P6 IMAD.IADD R73, R73, 0x1, -R4.reuse ;  /* 0x000000014949e824 */ /* 0x100fe200078e0a04 */
[----:B------:R-:W-:Y:S01]  /*1f90*/  ISETP.GT.U32.AND P6, PT, R4, R79, PT ;  /* 0x0000004f0400720c */ /* 0x000fe20003fc4070 */
[----:B------:R-:W-:Y:S01]  /*1fa0*/  @!P5 IMAD.MOV R69, RZ, RZ, -R69 ;  /* 0x000000ffff45d224 */ /* 0x000fe200078e0a45 */
[----:B------:R-:W-:Y:S01]  /*1fb0*/  IABS R95, R12 ;  /* 0x0000000c005f7213 */ /* 0x000fe20000000000 */
[----:B------:R-:W-:Y:S01]  /*1fc0*/  @!P3 IMAD.MOV R73, RZ, RZ, -R73 ;  /* 0x000000ffff49b224 */ /* 0x000fe200078e0a49 */
[----:B------:R-:W-:Y:S01]  /*1fd0*/  @!P1 IADD3 R71, R71, -R4, RZ ;  /* 0x8000000447479210 */ /* 0x000fe20007ffe0ff */
[----:B------:R-:W-:Y:S01]  /*1fe0*/  @!P2 IMAD.IADD R77, R77, 0x1, -R4 ;  /* 0x000000014d4da824 */ /* 0x000fe200078e0a04 */
[----:B------:R-:W-:Y:S01]  /*1ff0*/  ISETP.GE.AND P1, PT, R13, RZ, PT ;  /* 0x000000ff0d00720c */ /* 0x000fe20003f26270 */
[----:B------:R-:W-:Y:S01]  /*2000*/  IMAD.HI.U32 R10, R5, R95, RZ ;  /* 0x0000005f050a7227 */ /* 0x000fe200078e00ff */
[----:B------:R-:W-:-:S02]  /*2010*/  LOP3.LUT R13, R9, 0x40, RZ, 0xfc, !PT ;  /* 0x00000040090d7812 */ /* 0x000fc400078efcff */
[C---:B------:R-:W-:Y:S01]  /*2020*/  ISETP.GT.U32.AND P5, PT, R4.reuse, R71, PT ;  /* 0x000000470400720c */ /* 0x040fe20003fa4070 */
[--C-:B------:R-:W-:Y:S01]  /*2030*/  @!P4 IMAD.IADD R75, R75, 0x1, -R4.reuse ;  /* 0x000000014b4bc824 */ /* 0x100fe200078e0a04 */
[----:B------:R-:W-:Y:S01]  /*2040*/  IABS R145, R13 ;  /* 0x0000000d00917213 */ /* 0x000fe20000000000 */
[----:B------:R-:W-:Y:S01]  /*2050*/  @!P6 IMAD.IADD R79, R79, 0x1, -R4 ;  /* 0x000000014f4fe824 */ /* 0x000fe200078e0a04 */
[----:B------:R-:W-:Y:S02]  /*2060*/  ISETP.GT.U32.AND P4, PT, R4, R77, PT ;  /* 0x0000004d0400720c */ /* 0x000fe40003f84070 */
[----:B------:R-:W-:Y:S01]  /*2070*/  IADD3 R11, -R10, RZ, RZ ;  /* 0x000000ff0a0b7210 */ /* 0x000fe20007ffe1ff */
[----:B------:R-:W-:Y:S01]  /*2080*/  IMAD.HI.U32 R10, R5, R145, RZ ;  /* 0x00000091050a7227 */ /* 0x000fe200078e00ff */
[----:B------:R-:W-:Y:S02]  /*2090*/  ISETP.GT.U32.AND P6, PT, R4, R75, PT ;  /* 0x0000004b0400720c */ /* 0x000fe40003fc4070 */
[----:B------:R-:W-:Y:S01]  /*20a0*/  ISETP.GE.AND P2, PT, R16, RZ, PT ;  /* 0x000000ff1000720c */ /* 0x000fe20003f46270 */
[----:B------:R-:W-:Y:S01]  /*20b0*/  IMAD R95, R4, R11, R95 ;  /* 0x0000000b045f7224 */ /* 0x000fe200078e025f */
[----:B------:R-:W-:Y:S01]  /*20c0*/  LOP3.LUT R16, R9, 0x44, RZ, 0xfc, !PT ;  /* 0x0000004409107812 */ /* 0x000fe200078efcff */
[----:B------:R-:W-:-:S02]  /*20d0*/  IMAD.MOV R10, RZ, RZ, -R10 ;  /* 0x000000ffff0a7224 */ /* 0x000fc400078e0a0a */
[--C-:B------:R-:W-:Y:S01]  /*20e0*/  @!P5 IMAD.IADD R71, R71, 0x1, -R4.reuse ;  /* 0x000000014747d824 */ /* 0x100fe200078e0a04 */
[----:B------:R-:W-:Y:S01]  /*20f0*/  ISETP.GE.AND P5, PT, R15, RZ, PT ;  /* 0x000000ff0f00720c */ /* 0x000fe20003fa6270 */
[--C-:B------:R-:W-:Y:S01]  /*2100*/  @!P4 IMAD.IADD R77, R77, 0x1, -R4.reuse ;  /* 0x000000014d4dc824 */ /* 0x100fe200078e0a04 */
[C---:B------:R-:W-:Y:S01]  /*2110*/  ISETP.GT.U32.AND P4, PT, R4.reuse, R95, PT ;  /* 0x0000005f0400720c */ /* 0x040fe20003f84070 */
[C---:B------:R-:W-:Y:S01]  /*2120*/  IMAD R145, R4.reuse, R10, R145 ;  /* 0x0000000a04917224 */ /* 0x040fe200078e0291 */
[----:B------:R-:W-:Y:S01]  /*2130*/  LOP3.LUT R15, R9, 0x42, RZ, 0xfc, !PT ;  /* 0x00000042090f7812 */ /* 0x000fe200078efcff */
[----:B------:R-:W-:Y:S01]  /*2140*/  @!P6 IMAD.IADD R75, R75, 0x1, -R4 ;  /* 0x000000014b4be824 */ /* 0x000fe200078e0a04 */
[----:B------:R-:W-:Y:S01]  /*2150*/  IABS R99, R16 ;  /* 0x0000001000637213 */ /* 0x000fe20000000000 */
[----:B------:R-:W-:Y:S01]  /*2160*/  @!P0 IMAD.MOV R71, RZ, RZ, -R71 ;  /* 0x000000ffff478224 */ /* 0x000fe200078e0a47 */
[----:B------:R-:W-:Y:S02]  /*2170*/  ISETP.GT.U32.AND P6, PT, R4, R145, PT ;  /* 0x000000910400720c */ /* 0x000fe40003fc4070 */
[----:B------:R-:W-:-:S02]  /*2180*/  IABS R97, R15 ;  /* 0x0000000f00617213 */ /* 0x000fc40000000000 */
[C---:B------:R-:W-:Y:S01]  /*2190*/  ISETP.GT.U32.AND P0, PT, R4.reuse, R79, PT ;  /* 0x0000004f0400720c */ /* 0x040fe20003f04070 */
[----:B------:R-:W-:Y:S01]  /*21a0*/  @!P5 IMAD.MOV R75, RZ, RZ, -R75 ;  /* 0x000000ffff4bd224 */ /* 0x000fe200078e0a4b */
[----:B------:R-:W-:Y:S01]  /*21b0*/  @!P1 IADD3 R77, -R77, RZ, RZ ;  /* 0x000000ff4d4d9210 */ /* 0x000fe20007ffe1ff */
[--C-:B------:R-:W-:Y:S01]  /*21c0*/  @!P4 IMAD.IADD R95, R95, 0x1, -R4.reuse ;  /* 0x000000015f5fc824 */ /* 0x100fe200078e0a04 */
[----:B------:R-:W-:Y:S01]  /*21d0*/  ISETP.GE.AND P4, PT, R13, RZ, PT ;  /* 0x000000ff0d00720c */ /* 0x000fe20003f86270 */
[----:B------:R-:W-:Y:S01]  /*21e0*/  IMAD.HI.U32 R10, R5, R97, RZ ;  /* 0x00000061050a7227 */ /* 0x000fe200078e00ff */
[----:B------:R-:W-:Y:S02]  /*21f0*/  ISETP.GE.AND P5, PT, R15, RZ, PT ;  /* 0x000000ff0f00720c */ /* 0x000fe40003fa6270 */
[----:B------:R-:W-:Y:S01]  /*2200*/  LOP3.LUT R13, R9, 0x4c, RZ, 0xfc, !PT ;  /* 0x0000004c090d7812 */ /* 0x000fe200078efcff */
[----:B------:R-:W-:Y:S01]  /*2210*/  @!P6 IMAD.IADD R145, R145, 0x1, -R4 ;  /* 0x000000019191e824 */ /* 0x000fe200078e0a04 */
[C---:B------:R-:W-:Y:S01]  /*2220*/  ISETP.GT.U32.AND P6, PT, R4.reuse, R95, PT ;  /* 0x0000005f0400720c */ /* 0x040fe20003fc4070 */
[----:B------:R-:W-:Y:S01]  /*2230*/  IMAD.MOV R11, RZ, RZ, -R10 ;  /* 0x000000ffff0b7224 */ /* 0x000fe200078e0a0a */
[----:B------:R-:W-:Y:S01]  /*2240*/  IABS R107, R13 ;  /* 0x0000000d006b7213 */ /* 0x000fe20000000000 */
[----:B------:R-:W-:Y:S01]  /*2250*/  IMAD.HI.U32 R10, R5, R99, RZ ;  /* 0x00000063050a7227 */ /* 0x000fe200078e00ff */
[----:B------:R-:W-:-:S02]  /*2260*/  ISETP.GT.U32.AND P3, PT, R4, R145, PT ;  /* 0x000000910400720c */ /* 0x000fc40003f64070 */
[----:B------:R-:W-:Y:S01]  /*2270*/  @!P0 IADD3 R79, R79, -R4, RZ ;  /* 0x800000044f4f8210 */ /* 0x000fe20007ffe0ff */
[----:B------:R-:W-:Y:S01]  /*2280*/  IMAD R97, R4, R11, R97 ;  /* 0x0000000b04617224 */ /* 0x000fe200078e0261 */
[----:B------:R-:W-:Y:S01]  /*2290*/  ISETP.GE.AND P0, PT, R12, RZ, PT ;  /* 0x000000ff0c00720c */ /* 0x000fe20003f06270 */
[----:B------:R-:W-:Y:S01]  /*22a0*/  IMAD.MOV R11, RZ, RZ, -R10 ;  /* 0x000000ffff0b7224 */ /* 0x000fe200078e0a0a */
[----:B------:R-:W-:Y:S01]  /*22b0*/  LOP3.LUT R12, R9, 0x4a, RZ, 0xfc, !PT ;  /* 0x0000004a090c7812 */ /* 0x000fe200078efcff */
[----:B------:R-:W-:Y:S01]  /*22c0*/  IMAD.HI.U32 R10, R5, R101, RZ ;  /* 0x00000065050a7227 */ /* 0x000fe200078e00ff */
[C---:B------:R-:W-:Y:S02]  /*22d0*/  ISETP.GT.U32.AND P1, PT, R4.reuse, R97, PT ;  /* 0x000000610400720c */ /* 0x040fe40003f24070 */
[----:B------:R-:W-:Y:S01]  /*22e0*/  IABS R105, R12 ;  /* 0x0000000c00697213 */ /* 0x000fe20000000000 */
[C---:B------:R-:W-:Y:S01]  /*22f0*/  IMAD R99, R4.reuse, R11, R99 ;  /* 0x0000000b04637224 */ /* 0x040fe200078e0263 */
[----:B------:R-:W-:Y:S01]  /*2300*/  LOP3.LUT R11, R9, 0x48, RZ, 0xfc, !PT ;  /* 0x00000048090b7812 */ /* 0x000fe200078efcff */
[----:B------:R-:W-:Y:S01]  /*2310*/  @!P6 IMAD.IADD R95, R95, 0x1, -R4 ;  /* 0x000000015f5fe824 */ /* 0x000fe200078e0a04 */
[----:B------:R-:W-:Y:S01]  /*2320*/  LOP3.LUT R15, R9, 0x4e, RZ, 0xfc, !PT ;  /* 0x0000004e090f7812 */ /* 0x000fe200078efcff */
[----:B------:R-:W-:Y:S01]  /*2330*/  IMAD.MOV R10, RZ, RZ, -R10 ;  /* 0x000000ffff0a7224 */ /* 0x000fe200078e0a0a */
[C---:B------:R-:W-:Y:S01]  /*2340*/  ISETP.GT.U32.AND P6, PT, R4.reuse, R99, PT ;  /* 0x000000630400720c */ /* 0x040fe20003fc4070 */
[----:B------:R-:W-:Y:S01]  /*2350*/  @!P3 IMAD.IADD R145, R145, 0x1, -R4 ;  /* 0x000000019191b824 */ /* 0x000fe200078e0a04 */
[----:B------:R-:W-:Y:S01]  /*2360*/  IABS R103, R11 ;  /* 0x0000000b00677213 */ /* 0x000fe20000000000 */
[C---:B------:R-:W-:Y:S01]  /*2370*/  IMAD R101, R4.reuse, R10, R101 ;  /* 0x0000000a04657224 */ /* 0x040fe200078e0265 */
[----:B------:R-:W-:Y:S01]  /*2380*/  IABS R109, R15 ;  /* 0x0000000f006d7213 */ /* 0x000fe20000000000 */
[----:B------:R-:W-:Y:S01]  /*2390*/  @!P4 IMAD.MOV R145, RZ, RZ, -R145 ;  /* 0x000000ffff91c224 */ /* 0x000fe200078e0a91 */
[----:B------:R-:W-:Y:S01]  /*23a0*/  @!P1 IADD3 R97, R97, -R4, RZ ;  /* 0x8000000461619210 */ /* 0x000fe20007ffe0ff */
[----:B------:R-:W-:Y:S01]  /*23b0*/  IMAD.HI.U32 R10, R5, R103, RZ ;  /* 0x00000067050a7227 */ /* 0x000fe200078e00ff */
[----:B------:R-:W-:-:S02]  /*23c0*/  ISETP.GT.U32.AND P4, PT, R4, R101, PT ;  /* 0x000000650400720c */ /* 0x000fc40003f84070 */
[----:B------:R-:W-:Y:S01]  /*23d0*/  ISETP.GE.AND P1, PT, R11, RZ, PT ;  /* 0x000000ff0b00720c */ /* 0x000fe20003f26270 */
[----:B------:R-:W-:Y:S01]  /*23e0*/  @!P0 IMAD.MOV R95, RZ, RZ, -R95 ;  /* 0x000000ffff5f8224 */ /* 0x000fe200078e0a5f */
[----:B------:R-:W-:Y:S01]  /*23f0*/  ISETP.GE.AND P3, PT, R17, RZ, PT ;  /* 0x000000ff1100720c */ /* 0x000fe20003f66270 */
[----:B------:R-:W-:Y:S01]  /*2400*/  @!P6 IMAD.IADD R99, R99, 0x1, -R4 ;  /* 0x000000016363e824 */ /* 0x000fe200078e0a04 */
[C---:B------:R-:W-:Y:S01]  /*2410*/  ISETP.GT.U32.AND P6, PT, R4.reuse, R97, PT ;  /* 0x000000610400720c */ /* 0x040fe20003fc4070 */
[----:B------:R-:W-:Y:S01]  /*2420*/  IMAD.MOV R10, RZ, RZ, -R10 ;  /* 0x000000ffff0a7224 */ /* 0x000fe200078e0a0a */
[----:B------:R-:W-:Y:S01]  /*2430*/  LOP3.LUT R17, R9, 0x56, RZ, 0xfc, !PT ;  /* 0x0000005609117812 */ /* 0x000fe200078efcff */
[----:B------:R-:W-:Y:S01]  /*2440*/  @!P2 IMAD.MOV R79, RZ, RZ, -R79 ;  /* 0x000000ffff4fa224 */ /* 0x000fe200078e0a4f */
[C---:B------:R-:W-:Y:S01]  /*2450*/  ISETP.GT.U32.AND P0, PT, R4.reuse, R99, PT ;  /* 0x000000630400720c */ /* 0x040fe20003f04070 */
[----:B------:R-:W-:Y:S01]  /*2460*/  IMAD R103, R4, R10, R103 ;  /* 0x0000000a04677224 */ /* 0x000fe200078e0267 */
[----:B------:R-:W-:Y:S01]  /*2470*/  ISETP.GE.AND P2, PT, R16, RZ, PT ;  /* 0x000000ff1000720c */ /* 0x000fe20003f46270 */
[----:B------:R-:W-:Y:S01]  /*2480*/  @!P4 IMAD.IADD R101, R101, 0x1, -R4 ;  /* 0x000000016565c824 */ /* 0x000fe200078e0a04 */
[----:B------:R-:W-:Y:S01]  /*2490*/  ISETP.GE.AND P4, PT, R13, RZ, PT ;  /* 0x000000ff0d00720c */ /* 0x000fe20003f86270 */
[----:B------:R-:W-:Y:S01]  /*24a0*/  IMAD.HI.U32 R10, R5, R105, RZ ;  /* 0x00000069050a7227 */ /* 0x000fe200078e00ff */
[----:B------:R-:W-:-:S02]  /*24b0*/  LOP3.LUT R13, R9, 0x52, RZ, 0xfc, !PT ;  /* 0x00000052090d7812 */ /* 0x000fc400078efcff */
[----:B------:R-:W-:Y:S01]  /*24c0*/  IABS R119, R17 ;  /* 0x0000001100777213 */ /* 0x000fe20000000000 */
[----:B------:R-:W-:Y:S01]  /*24d0*/  @!P6 IMAD.IADD R97, R97, 0x1, -R4 ;  /* 0x000000016161e824 */ /* 0x000fe200078e0a04 */
[----:B------:R-:W-:Y:S01]  /*24e0*/  ISETP.GT.U32.AND P6, PT, R4, R103, PT ;  /* 0x000000670400720c */ /* 0x000fe20003fc4070 */
[----:B------:R-:W-:Y:S01]  /*24f0*/  IMAD.HI.U32 R11, R5, R107, RZ ;  /* 0x0000006b050b7227 */ /* 0x000fe200078e00ff */
[----:B------:R-:W-:Y:S02]  /*2500*/  IABS R111, R13 ;  /* 0x0000000d006f7213 */ /* 0x000fe40000000000 */
[----:B------:R-:W-:Y:S01]  /*2510*/  @!P0 IADD3 R99, R99, -R4, RZ ;  /* 0x8000000463638210 */ /* 0x000fe20007ffe0ff */
[----:B------:R-:W-:Y:S01]  /*2520*/  IMAD.MOV R11, RZ, RZ, -R11 ;  /* 0x000000ffff0b7224 */ /* 0x000fe200078e0a0b */
[----:B------:R-:W-:Y:S02]  /*2530*/  @!P5 IADD3 R97, -R97, RZ, RZ ;  /* 0x000000ff6161d210 */ /* 0x000fe40007ffe1ff */
[----:B------:R-:W-:Y:S01]  /*2540*/  ISETP.GE.AND P0, PT, R12, RZ, PT ;  /* 0x000000ff0c00720c */ /* 0x000fe20003f06270 */
[----:B------:R-:W-:Y:S01]  /*2550*/  IMAD.MOV R12, RZ, RZ, -R10 ;  /* 0x000000ffff0c7224 */ /* 0x000fe200078e0a0a */
[C---:B------:R-:W-:Y:S01]  /*2560*/  ISETP.GT.U32.AND P5, PT, R4.reuse, R101, PT ;  /* 0x000000650400720c */ /* 0x040fe20003fa4070 */
[C---:B------:R-:W-:Y:S01]  /*2570*/  IMAD R107, R4.reuse, R11, R107 ;  /* 0x0000000b046b7224 */ /* 0x040fe200078e026b */
[C---:B------:R-:W-:Y:S01]  /*2580*/  LOP3.LUT R16, R9.reuse, 0x54, RZ, 0xfc, !PT ;  /* 0x0000005409107812 */ /* 0x040fe200078efcff */
[C---:B------:R-:W-:Y:S01]  /*2590*/  IMAD R105, R4.reuse, R12, R105 ;  /* 0x0000000c04697224 */ /* 0x040fe200078e0269 */
[----:B------:R-:W-:Y:S01]  /*25a0*/  LOP3.LUT R12, R9, 0x50, RZ, 0xfc, !PT ;  /* 0x00000050090c7812 */ /* 0x000fe200078efcff */
[----:B------:R-:W-:Y:S01]  /*25b0*/  @!P6 IMAD.IADD R103, R103, 0x1, -R4 ;  /* 0x000000016767e824 */ /* 0x000fe200078e0a04 */
[----:B------:R-:W-:Y:S01]  /*25c0*/  IABS R113, R16 ;  /* 0x0000001000717213 */ /* 0x000fe20000000000 */
[----:B------:R-:W-:Y:S01]  /*25d0*/  @!P2 IMAD.MOV R99, RZ, RZ, -R99 ;  /* 0x000000ffff63a224 */ /* 0x000fe200078e0a63 */
[C---:B------:R-:W-:Y:S01]  /*25e0*/  ISETP.GT.U32.AND P2, PT, R4.reuse, R105, PT ;  /* 0x000000690400720c */ /* 0x040fe20003f44070 */
[----:B------:R-:W-:Y:S01]  /*25f0*/  IMAD.HI.U32 R10, R5, R109, RZ ;  /* 0x0000006d050a7227 */ /* 0x000fe200078e00ff */
[----:B------:R-:W-:-:S02]  /*2600*/  ISETP.GT.U32.AND P6, PT, R4, R103, PT ;  /* 0x000000670400720c */ /* 0x000fc40003fc4070 */
[----:B------:R-:W-:Y:S01]  /*2610*/  IABS R143, R12 ;  /* 0x0000000c008f7213 */ /* 0x000fe20000000000 */
[----:B------:R-:W-:Y:S01]  /*2620*/  @!P5 IMAD.IADD R101, R101, 0x1, -R4 ;  /* 0x000000016565d824 */ /* 0x000fe200078e0a04 */
[----:B------:R-:W-:Y:S01]  /*2630*/  ISETP.GT.U32.AND P5, PT, R4, R107, PT ;  /* 0x0000006b0400720c */ /* 0x000fe20003fa4070 */
[----:B------:R-:W-:Y:S02]  /*2640*/  IMAD.MOV R10, RZ, RZ, -R10 ;  /* 0x000000ffff0a7224 */ /* 0x000fe400078e0a0a */
[----:B------:R-:W-:-:S04]  /*2650*/  IMAD.HI.U32 R11, R5, R111, RZ ;  /* 0x0000006f050b7227 */ /* 0x000fc800078e00ff */
[C---:B------:R-:W-:Y:S02]  /*2660*/  IMAD R109, R4.reuse, R10, R109 ;  /* 0x0000000a046d7224 */ /* 0x040fe400078e026d */
[--C-:B------:R-:W-:Y:S01]  /*2670*/  @!P2 IMAD.IADD R105, R105, 0x1, -R4.reuse ;  /* 0x000000016969a824 */ /* 0x100fe200078e0a04 */
[----:B------:R-:W-:Y:S01]  /*2680*/  ISETP.GE.AND P2, PT, R15, RZ, PT ;  /* 0x000000ff0f00720c */ /* 0x000fe20003f46270 */
[----:B------:R-:W-:Y:S01]  /*2690*/  @!P6 IMAD.IADD R103, R103, 0x1, -R4 ;  /* 0x000000016767e824 */ /* 0x000fe200078e0a04 */
[C---:B------:R-:W-:Y:S01]  /*26a0*/  ISETP.GT.U32.AND P6, PT, R4.reuse, R109, PT ;  /* 0x0000006d0400720c */ /* 0x040fe20003fc4070 */
[----:B------:R-:W-:Y:S01]  /*26b0*/  IMAD.HI.U32 R10, R5, R143, RZ ;  /* 0x0000008f050a7227 */ /* 0x000fe200078e00ff */
[----:B------:R-:W-:Y:S02]  /*26c0*/  @!P5 IADD3 R107, R107, -R4, RZ ;  /* 0x800000046b6bd210 */ /* 0x000fe40007ffe0ff */
[----:B------:R-:W-:Y:S01]  /*26d0*/  ISETP.GT.U32.AND P5, PT, R4, R105, PT ;  /* 0x000000690400720c */ /* 0x000fe20003fa4070 */
[----:B------:R-:W-:Y:S01]  /*26e0*/  IMAD.MOV R10, RZ, RZ, -R10 ;  /* 0x000000ffff0a7224 */ /* 0x000fe200078e0a0a */
[----:B------:R-:W-:Y:S01]  /*26f0*/  LOP3.LUT R15, R9, 0x68, RZ, 0xfc, !PT ;  /* 0x00000068090f7812 */ /* 0x000fe200078efcff */
[----:B------:R-:W-:-:S02]  /*2700*/  IMAD.MOV R11, RZ, RZ, -R11 ;  /* 0x000000ffff0b7224 */ /* 0x000fc400078e0a0b */
[C---:B------:R-:W-:Y:S01]  /*2710*/  IMAD R143, R4.reuse, R10, R143 ;  /* 0x0000000a048f7224 */ /* 0x040fe200078e028f */
[----:B------:R-:W-:Y:S01]  /*2720*/  IABS R171, R15 ;  /* 0x0000000f00ab7213 */ /* 0x000fe20000000000 */
[C---:B------:R-:W-:Y:S02]  /*2730*/  IMAD R111, R4.reuse, R11, R111 ;  /* 0x0000000b046f7224 */ /* 0x040fe400078e026f */
[----:B------:R-:W-:Y:S01]  /*2740*/  @!P6 IMAD.IADD R109, R109, 0x1, -R4 ;  /* 0x000000016d6de824 */ /* 0x000fe200078e0a04 */
[----:B------:R-:W-:Y:S01]  /*2750*/  ISETP.GT.U32.AND P6, PT, R4, R107, PT ;  /* 0x0000006b0400720c */ /* 0x000fe20003fc4070 */
[----:B------:R-:W-:-:S04]  /*2760*/  IMAD.HI.U32 R11, R5, R119, RZ ;  /* 0x00000077050b7227 */ /* 0x000fc800078e00ff */
[--C-:B------:R-:W-:Y:S01]  /*2770*/  @!P5 IMAD.IADD R105, R105, 0x1, -R4.reuse ;  /* 0x000000016969d824 */ /* 0x100fe200078e0a04 */
[C---:B------:R-:W-:Y:S01]  /*2780*/  ISETP.GT.U32.AND P5, PT, R4.reuse, R143, PT ;  /* 0x0000008f0400720c */ /* 0x040fe20003fa4070 */
[----:B------:R-:W-:Y:S02]  /*2790*/  IMAD.MOV R11, RZ, RZ, -R11 ;  /* 0x000000ffff0b7224 */ /* 0x000fe400078e0a0b */
[----:B------:R-:W-:Y:S01]  /*27a0*/  @!P1 IMAD.MOV R103, RZ, RZ, -R103 ;  /* 0x000000ffff679224 */ /* 0x000fe200078e0a67 */
[----:B------:R-:W-:Y:S01]  /*27b0*/  @!P0 IADD3 R105, -R105, RZ, RZ ;  /* 0x000000ff69698210 */ /* 0x000fe20007ffe1ff */
[----:B------:R-:W-:Y:S01]  /*27c0*/  IMAD R119, R4, R11, R119 ;  /* 0x0000000b04777224 */ /* 0x000fe200078e0277 */
[----:B------:R-:W-:Y:S01]  /*27d0*/  ISETP.GE.AND P1, PT, R12, RZ, PT ;  /* 0x000000ff0c00720c */ /* 0x000fe20003f26270 */
[----:B------:R-:W-:Y:S01]  /*27e0*/  @!P6 IMAD.IADD R107, R107, 0x1, -R4 ;  /* 0x000000016b6be824 */ /* 0x000fe200078e0a04 */
[----:B------:R-:W-:Y:S01]  /*27f0*/  ISETP.GT.U32.AND P6, PT, R4, R111, PT ;  /* 0x0000006f0400720c */ /* 0x000fe20003fc4070 */
[----:B------:R-:W-:Y:S01]  /*2800*/  IMAD.HI.U32 R10, R5, R113, RZ ;  /* 0x00000071050a7227 */ /* 0x000fe200078e00ff */
[----:B------:R-:W-:-:S02]  /*2810*/  LOP3.LUT R12, R9, 0x58, RZ, 0xfc, !PT ;  /* 0x00000058090c7812 */ /* 0x000fc400078efcff */
[----:B------:R-:W-:Y:S01]  /*2820*/  LOP3.LUT R11, R9, 0x5a, RZ, 0xfc, !PT ;  /* 0x0000005a090b7812 */ /* 0x000fe200078efcff */
[--C-:B------:R-:W-:Y:S01]  /*2830*/  @!P5 IMAD.IADD R143, R143, 0x1, -R4.reuse ;  /* 0x000000018f8fd824 */ /* 0x100fe200078e0a04 */
[----:B------:R-:W-:Y:S01]  /*2840*/  IADD3 R10, -R10, RZ, RZ ;  /* 0x000000ff0a0a7210 */ /* 0x000fe20007ffe1ff */
[----:B------:R-:W-:Y:S01]  /*2850*/  @!P4 IMAD.MOV R107, RZ, RZ, -R107 ;  /* 0x000000ffff6bc224 */ /* 0x000fe200078e0a6b */
[C---:B------:R-:W-:Y:S01]  /*2860*/  ISETP.GT.U32.AND P4, PT, R4.reuse, R119, PT ;  /* 0x000000770400720c */ /* 0x040fe20003f84070 */
[----:B------:R-:W-:Y:S01]  /*2870*/  @!P3 IMAD.MOV R101, RZ, RZ, -R101 ;  /* 0x000000ffff65b224 */ /* 0x000fe200078e0a65 */
[C---:B------:R-:W-:Y:S01]  /*2880*/  ISETP.GT.U32.AND P0, PT, R4.reuse, R143, PT ;  /* 0x0000008f0400720c */ /* 0x040fe20003f04070 */
[----:B------:R-:W-:Y:S01]  /*2890*/  IMAD R113, R4, R10, R113 ;  /* 0x0000000a04717224 */ /* 0x000fe200078e0271 */
[----:B------:R-:W-:Y:S01]  /*28a0*/  IABS R115, R12 ;  /* 0x0000000c00737213 */ /* 0x000fe20000000000 */
[----:B------:R-:W-:Y:S01]  /*28b0*/  @!P6 IMAD.IADD R111, R111, 0x1, -R4 ;  /* 0x000000016f6fe824 */ /* 0x000fe200078e0a04 */
[----:B------:R-:W-:-:S02]  /*28c0*/  IABS R117, R11 ;  /* 0x0000000b00757213 */ /* 0x000fc40000000000 */
[C---:B------:R-:W-:Y:S01]  /*28d0*/  ISETP.GT.U32.AND P5, PT, R4.reuse, R113, PT ;  /* 0x000000710400720c */ /* 0x040fe20003fa4070 */
[----:B------:R-:W-:Y:S01]  /*28e0*/  IMAD.HI.U32 R10, R5, R115, RZ ;  /* 0x00000073050a7227 */ /* 0x000fe200078e00ff */
[C---:B------:R-:W-:Y:S02]  /*28f0*/  ISETP.GT.U32.AND P6, PT, R4.reuse, R111, PT ;  /* 0x0000006f0400720c */ /* 0x040fe40003fc4070 */
[----:B------:R-:W-:Y:S01]  /*2900*/  ISETP.GT.U32.AND P3, PT, R4, R109, PT ;  /* 0x0000006d0400720c */ /* 0x000fe20003f64070 */
[--C-:B------:R-:W-:Y:S01]  /*2910*/  @!P4 IMAD.IADD R119, R119, 0x1, -R4.reuse ;  /* 0x000000017777c824 */ /* 0x100fe200078e0a04 */
[----:B------:R-:W-:Y:S01]  /*2920*/  ISETP.GE.AND P4, PT, R12, RZ, PT ;  /* 0x000000ff0c00720c */ /* 0x000fe20003f86270 */
[----:B------:R-:W-:Y:S01]  /*2930*/  @!P0 IMAD.IADD R143, R143, 0x1, -R4 ;  /* 0x000000018f8f8824 */ /* 0x000fe200078e0a04 */
[----:B------:R-:W-:Y:S01]  /*2940*/  ISETP.GE.AND P0, PT, R17, RZ, PT ;  /* 0x000000ff1100720c */ /* 0x000fe20003f06270 */
[----:B------:R-:W-:Y:S01]  /*2950*/  IMAD.MOV R10, RZ, RZ, -R10 ;  /* 0x000000ffff0a7224 */ /* 0x000fe200078e0a0a */
[----:B------:R-:W-:Y:S01]  /*2960*/  LOP3.LUT R12, R9, 0x60, RZ, 0xfc, !PT ;  /* 0x00000060090c7812 */ /* 0x000fe200078efcff */
[----:B------:R-:W-:Y:S01]  /*2970*/  @!P1 IMAD.MOV R143, RZ, RZ, -R143 ;  /* 0x000000ffff8f9224 */ /* 0x000fe200078e0a8f */
[C---:B------:R-:W-:Y:S01]  /*2980*/  ISETP.GT.U32.AND P1, PT, R4.reuse, R119, PT ;  /* 0x000000770400720c */ /* 0x040fe20003f24070 */
[----:B------:R-:W-:Y:S01]  /*2990*/  IMAD R115, R4, R10, R115 ;  /* 0x0000000a04737224 */ /* 0x000fe200078e0273 */
[----:B------:R-:W-:Y:S01]  /*29a0*/  IABS R141, R12 ;  /* 0x0000000c008d7213 */ /* 0x000fe20000000000 */
[----:B------:R-:W-:Y:S01]  /*29b0*/  IMAD.HI.U32 R10, R5, R117, RZ ;  /* 0x00000075050a7227 */ /* 0x000fe200078e00ff */
[----:B------:R-:W-:-:S02]  /*29c0*/  @!P6 IADD3 R111, R111, -R4, RZ ;  /* 0x800000046f6fe210 */ /* 0x000fc40007ffe0ff */
[C---:B------:R-:W-:Y:S01]  /*29d0*/  ISETP.GT.U32.AND P6, PT, R4.reuse, R115, PT ;  /* 0x000000730400720c */ /* 0x040fe20003fc4070 */
[----:B------:R-:W-:Y:S01]  /*29e0*/  IMAD.MOV R10, RZ, RZ, -R10 ;  /* 0x000000ffff0a7224 */ /* 0x000fe200078e0a0a */
[----:B------:R-:W-:Y:S01]  /*29f0*/  LOP3.LUT R17, R9, 0x6c, RZ, 0xfc, !PT ;  /* 0x0000006c09117812 */ /* 0x000fe200078efcff */
[--C-:B------:R-:W-:Y:S02]  /*2a00*/  @!P5 IMAD.IADD R113, R113, 0x1, -R4.reuse ;  /* 0x000000017171d824 */ /* 0x100fe400078e0a04 */
[C---:B------:R-:W-:Y:S01]  /*2a10*/  IMAD R117, R4.reuse, R10, R117 ;  /* 0x0000000a04757224 */ /* 0x040fe200078e0275 */
[----:B------:R-:W-:Y:S01]  /*2a20*/  LOP3.LUT R10, R9, 0x5c, RZ, 0xfc, !PT ;  /* 0x0000005c090a7812 */ /* 0x000fe200078efcff */
[--C-:B------:R-:W-:Y:S01]  /*2a30*/  @!P1 IMAD.IADD R119, R119, 0x1, -R4.reuse ;  /* 0x0000000177779824 */ /* 0x100fe200078e0a04 */
[C---:B------:R-:W-:Y:S01]  /*2a40*/  ISETP.GT.U32.AND P5, PT, R4.reuse, R113, PT ;  /* 0x000000710400720c */ /* 0x040fe20003fa4070 */
[--C-:B------:R-:W-:Y:S01]  /*2a50*/  @!P3 IMAD.IADD R109, R109, 0x1, -R4.reuse ;  /* 0x000000016d6db824 */ /* 0x100fe200078e0a04 */
[----:B------:R-:W-:Y:S01]  /*2a60*/  ISETP.GT.U32.AND P1, PT, R4, R117, PT ;  /* 0x000000750400720c */ /* 0x000fe20003f24070 */
[----:B------:R-:W-:Y:S01]  /*2a70*/  @!P0 IMAD.MOV R119, RZ, RZ, -R119 ;  /* 0x000000ffff778224 */ /* 0x000fe200078e0a77 */
[----:B------:R-:W-:Y:S01]  /*2a80*/  ISETP.GE.AND P3, PT, R13, RZ, PT ;  /* 0x000000ff0d00720c */ /* 0x000fe20003f66270 */
[----:B------:R-:W-:Y:S01]  /*2a90*/  @!P2 IMAD.MOV R109, RZ, RZ, -R109 ;  /* 0x000000ffff6da224 */ /* 0x000fe200078e0a6d */
[----:B------:R-:W-:Y:S01]  /*2aa0*/  ISETP.GE.AND P2, PT, R16, RZ, PT ;  /* 0x000000ff1000720c */ /* 0x000fe20003f46270 */
[----:B------:R-:W-:Y:S01]  /*2ab0*/  @!P6 IMAD.IADD R115, R115, 0x1, -R4 ;  /* 0x000000017373e824 */ /* 0x000fe200078e0a04 */
[----:B------:R-:W-:-:S02]  /*2ac0*/  IABS R135, R10 ;  /* 0x0000000a00877213 */ /* 0x000fc40000000000 */
[----:B------:R-:W-:Y:S02]  /*2ad0*/  ISETP.GE.AND P0, PT, R12, RZ, PT ;  /* 0x000000ff0c00720c */ /* 0x000fe40003f06270 */
[----:B------:R-:W-:Y:S01]  /*2ae0*/  ISETP.GT.U32.AND P6, PT, R4, R115, PT ;  /* 0x000000730400720c */ /* 0x000fe20003fc4070 */
[--C-:B------:R-:W-:Y:S01]  /*2af0*/  @!P5 IMAD.IADD R113, R113, 0x1, -R4.reuse ;  /* 0x000000017171d824 */ /* 0x100fe200078e0a04 */
[----:B------:R-:W-:Y:S01]  /*2b00*/  ISETP.GE.AND P5, PT, R11, RZ, PT ;  /* 0x000000ff0b00720c */ /* 0x000fe20003fa6270 */
[----:B------:R-:W-:Y:S01]  /*2b10*/  @!P1 IMAD.IADD R117, R117, 0x1, -R4 ;  /* 0x0000000175759824 */ /* 0x000fe200078e0a04 */
[----:B------:R-:W-:Y:S02]  /*2b20*/  LOP3.LUT R11, R9, 0x5e, RZ, 0xfc, !PT ;  /* 0x0000005e090b7812 */ /* 0x000fe400078efcff */
[----:B------:R-:W-:Y:S01]  /*2b30*/  @!P3 IADD3 R111, -R111, RZ, RZ ;  /* 0x000000ff6f6fb210 */ /* 0x000fe20007ffe1ff */
[----:B------:R-:W-:Y:S01]  /*2b40*/  @!P2 IMAD.MOV R113, RZ, RZ, -R113 ;  /* 0x000000ffff71a224 */ /* 0x000fe200078e0a71 */
[----:B------:R-:W-:Y:S01]  /*2b50*/  ISETP.GE.AND P3, PT, R10, RZ, PT ;  /* 0x000000ff0a00720c */ /* 0x000fe20003f66270 */
[----:B------:R-:W-:Y:S01]  /*2b60*/  IMAD.HI.U32 R10, R5, R135, RZ ;  /* 0x00000087050a7227 */ /* 0x000fe200078e00ff */
[----:B------:R-:W-:-:S02]  /*2b70*/  ISETP.GT.U32.AND P1, PT, R4, R117, PT ;  /* 0x000000750400720c */ /* 0x000fc40003f24070 */
[----:B------:R-:W-:Y:S01]  /*2b80*/  ISETP.GE.AND P2, PT, R11, RZ, PT ;  /* 0x000000ff0b00720c */ /* 0x000fe20003f46270 */
[--C-:B------:R-:W-:Y:S01]  /*2b90*/  @!P6 IMAD.IADD R115, R115, 0x1, -R4.reuse ;  /* 0x000000017373e824 */ /* 0x100fe200078e0a04 */
[----:B------:R-:W-:Y:S01]  /*2ba0*/  IABS R137, R11 ;  /* 0x0000000b00897213 */ /* 0x000fe20000000000 */
[----:B------:R-:W-:Y:S01]  /*2bb0*/  IMAD.HI.U32 R11, R5, R141, RZ ;  /* 0x0000008d050b7227 */ /* 0x000fe200078e00ff */
[----:B------:R-:W-:Y:S02]  /*2bc0*/  IADD3 R12, -R10, RZ, RZ ;  /* 0x000000ff0a0c7210 */ /* 0x000fe40007ffe1ff */
[C---:B------:R-:W-:Y:S01]  /*2bd0*/  LOP3.LUT R13, R9.reuse, 0x62, RZ, 0xfc, !PT ;  /* 0x00000062090d7812 */ /* 0x040fe200078efcff */
[----:B------:R-:W-:Y:S01]  /*2be0*/  IMAD.MOV R11, RZ, RZ, -R11 ;  /* 0x000000ffff0b7224 */ /* 0x000fe200078e0a0b */
[----:B------:R-:W-:Y:S01]  /*2bf0*/  LOP3.LUT R16, R9, 0x6a, RZ, 0xfc, !PT ;  /* 0x0000006a09107812 */ /* 0x000fe200078efcff */
[C---:B------:R-:W-:Y:S01]  /*2c00*/  IMAD R135, R4.reuse, R12, R135 ;  /* 0x0000000c04877224 */ /* 0x040fe200078e0287 */
[----:B------:R-:W-:Y:S01]  /*2c10*/  ISETP.GE.AND P6, PT, R13, RZ, PT ;  /* 0x000000ff0d00720c */ /* 0x000fe20003fc6270 */
[----:B------:R-:W-:Y:S01]  /*2c20*/  @!P1 IMAD.IADD R117, R117, 0x1, -R4 ;  /* 0x0000000175759824 */ /* 0x000fe200078e0a04 */
[----:B------:R-:W-:Y:S01]  /*2c30*/  IABS R163, R13 ;  /* 0x0000000d00a37213 */ /* 0x000fe20000000000 */
[C---:B------:R-:W-:Y:S01]  /*2c40*/  IMAD R141, R4.reuse, R11, R141 ;  /* 0x0000000b048d7224 */ /* 0x040fe200078e028d */
[----:B------:R-:W-:Y:S01]  /*2c50*/  LOP3.LUT R13, R9, 0x66, RZ, 0xfc, !PT ;  /* 0x00000066090d7812 */ /* 0x000fe200078efcff */
[----:B------:R-:W-:Y:S01]  /*2c60*/  @!P4 IMAD.MOV R115, RZ, RZ, -R115 ;  /* 0x000000ffff73c224 */ /* 0x000fe200078e0a73 */
[----:B------:R-:W-:Y:S01]  /*2c70*/  ISETP.GT.U32.AND P4, PT, R4, R135, PT ;  /* 0x000000870400720c */ /* 0x000fe20003f84070 */
[----:B------:R-:W-:Y:S01]  /*2c80*/  IMAD.HI.U32 R10, R5, R137, RZ ;  /* 0x00000089050a7227 */ /* 0x000fe200078e00ff */
[----:B------:R-:W-:-:S02]  /*2c90*/  @!P5 IADD3 R117, -R117, RZ, RZ ;  /* 0x000000ff7575d210 */ /* 0x000fc40007ffe1ff */
[C---:B------:R-:W-:Y:S01]  /*2ca0*/  ISETP.GT.U32.AND P5, PT, R4.reuse, R141, PT ;  /* 0x0000008d0400720c */ /* 0x040fe20003fa4070 */
[----:B------:R-:W-:Y:S01]  /*2cb0*/  IMAD.MOV R12, RZ, RZ, -R10 ;  /* 0x000000ffff0c7224 */ /* 0x000fe200078e0a0a */
[----:B------:R-:W-:Y:S01]  /*2cc0*/  IABS R169, R13 ;  /* 0x0000000d00a97213 */ /* 0x000fe20000000000 */
[----:B------:R-:W-:Y:S01]  /*2cd0*/  IMAD.HI.U32 R10, R5, R163, RZ ;  /* 0x000000a3050a7227 */ /* 0x000fe200078e00ff */
[----:B------:R-:W-:Y:S02]  /*2ce0*/  IABS R167, R16 ;  /* 0x0000001000a77213 */ /* 0x000fe40000000000 */
[----:B------:R-:W-:Y:S01]  /*2cf0*/  IABS R165, R17 ;  /* 0x0000001100a57213 */ /* 0x000fe20000000000 */
[C---:B------:R-:W-:Y:S01]  /*2d00*/  IMAD R137, R4.reuse, R12, R137 ;  /* 0x0000000c04897224 */ /* 0x040fe200078e0289 */
[----:B------:R-:W-:Y:S01]  /*2d10*/  LOP3.LUT R12, R9, 0x64, RZ, 0xfc, !PT ;  /* 0x00000064090c7812 */ /* 0x000fe200078efcff */
[----:B------:R-:W-:Y:S02]  /*2d20*/  @!P4 IMAD.IADD R135, R135, 0x1, -R4 ;  /* 0x000000018787c824 */ /* 0x000fe400078e0a04 */
[----:B------:R-:W-:Y:S01]  /*2d30*/  IMAD.HI.U32 R11, R5, R169, RZ ;  /* 0x000000a9050b7227 */ /* 0x000fe200078e00ff */
[----:B------:R-:W-:-:S02]  /*2d40*/  ISETP.GT.U32.AND P1, PT, R4, R137, PT ;  /* 0x000000890400720c */ /* 0x000fc40003f24070 */
[C---:B------:R-:W-:Y:S01]  /*2d50*/  ISETP.GT.U32.AND P4, PT, R4.reuse, R135, PT ;  /* 0x000000870400720c */ /* 0x040fe20003f84070 */
[----:B------:R-:W-:Y:S01]  /*2d60*/  @!P5 IMAD.IADD R141, R141, 0x1, -R4 ;  /* 0x000000018d8dd824 */ /* 0x000fe200078e0a04 */
[----:B------:R-:W-:Y:S01]  /*2d70*/  IABS R139, R12 ;  /* 0x0000000c008b7213 */ /* 0x000fe20000000000 */
[----:B------:R-:W-:Y:S02]  /*2d80*/  IMAD.MOV R10, RZ, RZ, -R10 ;  /* 0x000000ffff0a7224 */ /* 0x000fe400078e0a0a */
[----:B------:R-:W-:Y:S01]  /*2d90*/  IMAD.MOV R11, RZ, RZ, -R11 ;  /* 0x000000ffff0b7224 */ /* 0x000fe200078e0a0b */
[C---:B------:R-:W-:Y:S01]  /*2da0*/  ISETP.GT.U32.AND P5, PT, R4.reuse, R141, PT ;  /* 0x0000008d0400720c */ /* 0x040fe20003fa4070 */
[C---:B------:R-:W-:Y:S02]  /*2db0*/  IMAD R163, R4.reuse, R10, R163 ;  /* 0x0000000a04a37224 */ /* 0x040fe400078e02a3 */
[----:B------:R-:W-:Y:S02]  /*2dc0*/  IMAD R169, R4, R11, R169 ;  /* 0x0000000b04a97224 */ /* 0x000fe400078e02a9 */
[----:B------:R-:W-:-:S02]  /*2dd0*/  IMAD.HI.U32 R10, R5, R139, RZ ;  /* 0x0000008b050a7227 */ /* 0x000fc400078e00ff */
[----:B------:R-:W-:Y:S02]  /*2de0*/  @!P4 IADD3 R135, R135, -R4, RZ ;  /* 0x800000048787c210 */ /* 0x000fe40007ffe0ff */
[C---:B------:R-:W-:Y:S01]  /*2df0*/  ISETP.GT.U32.AND P4, PT, R4.reuse, R163, PT ;  /* 0x000000a30400720c */ /* 0x040fe20003f84070 */
[----:B------:R-:W-:Y:S02]  /*2e00*/  @!P1 IMAD.IADD R137, R137, 0x1, -R4 ;  /* 0x0000000189899824 */ /* 0x000fe400078e0a04 */
[----:B------:R-:W-:Y:S02]  /*2e10*/  IMAD.MOV R10, RZ, RZ, -R10 ;  /* 0x000000ffff0a7224 */ /* 0x000fe400078e0a0a */
[----:B------:R-:W-:Y:S01]  /*2e20*/  @!P5 IMAD.IADD R141, R141, 0x1, -R4 ;  /* 0x000000018d8dd824 */ /* 0x000fe200078e0a04 */
[C---:B------:R-:W-:Y:S01]  /*2e30*/  ISETP.GT.U32.AND P5, PT, R4.reuse, R169, PT ;  /* 0x000000a90400720c */ /* 0x040fe20003fa4070 */
[C---:B------:R-:W-:Y:S01]  /*2e40*/  IMAD R139, R4.reuse, R10, R139 ;  /* 0x0000000a048b7224 */ /* 0x040fe200078e028b */
[----:B------:R-:W-:Y:S01]  /*2e50*/  ISETP.GT.U32.AND P1, PT, R4, R137, PT ;  /* 0x000000890400720c */ /* 0x000fe20003f24070 */
[----:B------:R-:W-:Y:S01]  /*2e60*/  IMAD.HI.U32 R10, R5, R171, RZ ;  /* 0x000000ab050a7227 */ /* 0x000fe200078e00ff */
[----:B------:R-:W-:-:S02]  /*2e70*/  @!P0 IADD3 R141, -R141, RZ, RZ ;  /* 0x000000ff8d8d8210 */ /* 0x000fc40007ffe1ff */
[----:B------:R-:W-:Y:S01]  /*2e80*/  ISETP.GE.AND P0, PT, R15, RZ, PT ;  /* 0x000000ff0f00720c */ /* 0x000fe20003f06270 */
[----:B------:R-:W-:Y:S01]  /*2e90*/  @!P4 IMAD.IADD R163, R163, 0x1, -R4 ;  /* 0x00000001a3a3c824 */ /* 0x000fe200078e0a04 */
[----:B------:R-:W-:Y:S01]  /*2ea0*/  ISETP.GE.AND P4, PT, R12, RZ, PT ;  /* 0x000000ff0c00720c */ /* 0x000fe20003f86270 */
[----:B------:R-:W-:Y:S01]  /*2eb0*/  @!P3 IMAD.MOV R135, RZ, RZ, -R135 ;  /* 0x000000ffff87b224 */ /* 0x000fe200078e0a87 */
[----:B------:R-:W-:Y:S01]  /*2ec0*/  LOP3.LUT R12, R9, 0x6e, RZ, 0xfc, !PT ;  /* 0x0000006e090c7812 */ /* 0x000fe200078efcff */
[----:B------:R-:W-:Y:S01]  /*2ed0*/  IMAD.MOV R10, RZ, RZ, -R10 ;  /* 0x000000ffff0a7224 */ /* 0x000fe200078e0a0a */
[----:B------:R-:W-:Y:S01]  /*2ee0*/  ISETP.GT.U32.AND P3, PT, R4, R163, PT ;  /* 0x000000a30400720c */ /* 0x000fe20003f64070 */
[----:B------:R-:W-:Y:S01]  /*2ef0*/  @!P5 IMAD.IADD R169, R169, 0x1, -R4 ;  /* 0x00000001a9a9d824 */ /* 0x000fe200078e0a04 */
[----:B------:R-:W-:Y:S01]  /*2f00*/  IABS R173, R12 ;  /* 0x0000000c00ad7213 */ /* 0x000fe20000000000 */
[----:B------:R-:W-:Y:S01]  /*2f10*/  IMAD.HI.U32 R11, R5, R167, RZ ;  /* 0x000000a7050b7227 */ /* 0x000fe200078e00ff */
[----:B------:R-:W-:-:S02]  /*2f20*/  LOP3.LUT R15, R9, 0x72, RZ, 0xfc, !PT ;  /* 0x00000072090f7812 */ /* 0x000fc400078efcff */
[C---:B------:R-:W-:Y:S01]  /*2f30*/  ISETP.GT.U32.AND P5, PT, R4.reuse, R169, PT ;  /* 0x000000a90400720c */ /* 0x040fe20003fa4070 */
[----:B------:R-:W-:Y:S01]  /*2f40*/  IMAD R171, R4, R10, R171 ;  /* 0x0000000a04ab7224 */ /* 0x000fe200078e02ab */
[----:B------:R-:W-:Y:S01]  /*2f50*/  IADD3 R11, -R11, RZ, RZ ;  /* 0x000000ff0b0b7210 */ /* 0x000fe20007ffe1ff */
[----:B------:R-:W-:Y:S01]  /*2f60*/  IMAD.HI.U32 R10, R5, R165, RZ ;  /* 0x000000a5050a7227 */ /* 0x000fe200078e00ff */
[----:B------:R-:W-:-:S03]  /*2f70*/  IABS R177, R15 ;  /* 0x0000000f00b17213 */ /* 0x000fc60000000000 */
[----:B------:R-:W-:Y:S01]  /*2f80*/  @!P1 IMAD.IADD R137, R137, 0x1, -R4 ;  /* 0x0000000189899824 */ /* 0x000fe200078e0a04 */
[C---:B------:R-:W-:Y:S01]  /*2f90*/  ISETP.GT.U32.AND P1, PT, R4.reuse, R139, PT ;  /* 0x0000008b0400720c */ /* 0x040fe20003f24070 */
[----:B------:R-:W-:Y:S02]  /*2fa0*/  IMAD.MOV R10, RZ, RZ, -R10 ;  /* 0x000000ffff0a7224 */ /* 0x000fe400078e0a0a */
[C---:B------:R-:W-:Y:S02]  /*2fb0*/  IMAD R167, R4.reuse, R11, R167 ;  /* 0x0000000b04a77224 */ /* 0x040fe400078e02a7 */
[C---:B------:R-:W-:Y:S02]  /*2fc0*/  IMAD R165, R4.reuse, R10, R165 ;  /* 0x0000000a04a57224 */ /* 0x040fe400078e02a5 */
[--C-:B------:R-:W-:Y:S01]  /*2fd0*/  @!P3 IMAD.IADD R163, R163, 0x1, -R4.reuse ;  /* 0x00000001a3a3b824 */ /* 0x100fe200078e0a04 */
[C---:B------:R-:W-:Y:S01]  /*2fe0*/  ISETP.GT.U32.AND P3, PT, R4.reuse, R171, PT ;  /* 0x000000ab0400720c */ /* 0x040fe20003f64070 */
[--C-:B------:R-:W-:Y:S01]  /*2ff0*/  @!P5 IMAD.IADD R169, R169, 0x1, -R4.reuse ;  /* 0x00000001a9a9d824 */ /* 0x100fe200078e0a04 */
[C---:B------:R-:W-:Y:S01]  /*3000*/  ISETP.GT.U32.AND P5, PT, R4.reuse, R165, PT ;  /* 0x000000a50400720c */ /* 0x040fe20003fa4070 */
[----:B------:R-:W-:Y:S01]  /*3010*/  @!P6 IMAD.MOV R163, RZ, RZ, -R163 ;  /* 0x000000ffffa3e224 */ /* 0x000fe200078e0aa3 */
[C---:B------:R-:W-:Y:S01]  /*3020*/  ISETP.GT.U32.AND P6, PT, R4.reuse, R167, PT ;  /* 0x000000a70400720c */ /* 0x040fe20003fc4070 */
[----:B------:R-:W-:Y:S01]  /*3030*/  @!P1 IMAD.IADD R139, R139, 0x1, -R4 ;  /* 0x000000018b8b9824 */ /* 0x000fe200078e0a04 */
[----:B------:R-:W-:Y:S01]  /*3040*/  ISETP.GE.AND P1, PT, R13, RZ, PT ;  /* 0x000000ff0d00720c */ /* 0x000fe20003f26270 */
[----:B------:R-:W-:Y:S01]  /*3050*/  @!P2 IMAD.MOV R137, RZ, RZ, -R137 ;  /* 0x000000ffff89a224 */ /* 0x000fe200078e0a89 */
[----:B------:R-:W-:Y:S01]  /*3060*/  LOP3.LUT R13, R9, 0x70, RZ, 0xfc, !PT ;  /* 0x00000070090d7812 */ /* 0x000fe200078efcff */
[----:B------:R-:W-:Y:S01]  /*3070*/  IMAD.HI.U32 R10, R5, R173, RZ ;  /* 0x000000ad050a7227 */ /* 0x000fe200078e00ff */
[----:B------:R-:W-:-:S02]  /*3080*/  ISETP.GT.U32.AND P2, PT, R4, R139, PT ;  /* 0x0000008b0400720c */ /* 0x000fc40003f44070 */
[----:B------:R-:W-:Y:S01]  /*3090*/  IABS R175, R13 ;  /* 0x0000000d00af7213 */ /* 0x000fe20000000000 */
[--C-:B------:R-:W-:Y:S01]  /*30a0*/  @!P3 IMAD.IADD R171, R171, 0x1, -R4.reuse ;  /* 0x00000001ababb824 */ /* 0x100fe200078e0a04 */
[----:B------:R-:W-:Y:S01]  /*30b0*/  IADD3 R11, -R10, RZ, RZ ;  /* 0x000000ff0a0b7210 */ /* 0x000fe20007ffe1ff */
[--C-:B------:R-:W-:Y:S01]  /*30c0*/  @!P5 IMAD.IADD R165, R165, 0x1, -R4.reuse ;  /* 0x00000001a5a5d824 */ /* 0x100fe200078e0a04 */
[----:B------:R-:W-:Y:S01]  /*30d0*/  ISETP.GE.AND P3, PT, R17, RZ, PT ;  /* 0x000000ff1100720c */ /* 0x000fe20003f66270 */
[--C-:B------:R-:W-:Y:S01]  /*30e0*/  @!P6 IMAD.IADD R167, R167, 0x1, -R4.reuse ;  /* 0x00000001a7a7e824 */ /* 0x100fe200078e0a04 */
[C---:B------:R-:W-:Y:S01]  /*30f0*/  ISETP.GT.U32.AND P6, PT, R4.reuse, R171, PT ;  /* 0x000000ab0400720c */ /* 0x040fe20003fc4070 */
[----:B------:R-:W-:Y:S01]  /*3100*/  IMAD.HI.U32 R10, R5, R175, RZ ;  /* 0x000000af050a7227 */ /* 0x000fe200078e00ff */
[----:B------:R-:W-:Y:S02]  /*3110*/  ISETP.GT.U32.AND P5, PT, R4, R165, PT ;  /* 0x000000a50400720c */ /* 0x000fe40003fa4070 */
[----:B------:R-:W-:Y:S01]  /*3120*/  LOP3.LUT R17, R9, 0x86, RZ, 0xfc, !PT ;  /* 0x0000008609117812 */ /* 0x000fe200078efcff */
[----:B------:R-:W-:Y:S01]  /*3130*/  @!P2 IMAD.IADD R139, R139, 0x1, -R4 ;  /* 0x000000018b8ba824 */ /* 0x000fe200078e0a04 */
[----:B------:R-:W-:Y:S01]  /*3140*/  ISETP.GE.AND P2, PT, R16, RZ, PT ;  /* 0x000000ff1000720c */ /* 0x000fe20003f46270 */
[----:B------:R-:W-:Y:S01]  /*3150*/  IMAD.MOV R10, RZ, RZ, -R10 ;  /* 0x000000ffff0a7224 */ /* 0x000fe200078e0a0a */
[----:B------:R-:W-:Y:S01]  /*3160*/  LOP3.LUT R16, R9, 0x74, RZ, 0xfc, !PT ;  /* 0x0000007409107812 */ /* 0x000fe200078efcff */
[C---:B------:R-:W-:Y:S01]  /*3170*/  IMAD R173, R4.reuse, R11, R173 ;  /* 0x0000000b04ad7224 */ /* 0x040fe200078e02ad */
[----:B------:R-:W-:Y:S01]  /*3180*/  IABS R199, R17 ;  /* 0x0000001100c77213 */ /* 0x000fe20000000000 */
[----:B------:R-:W-:Y:S01]  /*3190*/  @!P4 IMAD.MOV R139, RZ, RZ, -R139 ;  /* 0x000000ffff8bc224 */ /* 0x000fe200078e0a8b */
[C---:B------:R-:W-:Y:S01]  /*31a0*/  ISETP.GT.U32.AND P4, PT, R4.reuse, R167, PT ;  /* 0x000000a70400720c */ /* 0x040fe20003f84070 */
[C---:B------:R-:W-:Y:S01]  /*31b0*/  IMAD R175, R4.reuse, R10, R175 ;  /* 0x0000000a04af7224 */ /* 0x040fe200078e02af */
[----:B------:R-:W-:Y:S01]  /*31c0*/  IABS R179, R16 ;  /* 0x0000001000b37213 */ /* 0x000fe20000000000 */
[----:B------:R-:W-:Y:S01]  /*31d0*/  @!P6 IMAD.IADD R171, R171, 0x1, -R4 ;  /* 0x00000001ababe824 */ /* 0x000fe200078e0a04 */
[----:B------:R-:W-:Y:S01]  /*31e0*/  ISETP.GT.U32.AND P6, PT, R4, R173, PT ;  /* 0x000000ad0400720c */ /* 0x000fe20003fc4070 */
[----:B------:R-:W-:Y:S01]  /*31f0*/  IMAD.HI.U32 R10, R5, R177, RZ ;  /* 0x000000b1050a7227 */ /* 0x000fe200078e00ff */
[----:B------:R-:W-:-:S02]  /*3200*/  @!P5 IADD3 R165, R165, -R4, RZ ;  /* 0x80000004a5a5d210 */ /* 0x000fc40007ffe0ff */
[----:B------:R-:W-:Y:S01]  /*3210*/  ISETP.GT.U32.AND P5, PT, R4, R175, PT ;  /* 0x000000af0400720c */ /* 0x000fe20003fa4070 */
[----:B------:R-:W-:Y:S01]  /*3220*/  IMAD.HI.U32 R11, R5, R179, RZ ;  /* 0x000000b3050b7227 */ /* 0x000fe200078e00ff */
[----:B------:R-:W-:-:S03]  /*3230*/  @!P0 IADD3 R171, -R171, RZ, RZ ;  /* 0x000000ffabab8210 */ /* 0x000fc60007ffe1ff */
[--C-:B------:R-:W-:Y:S01]  /*3240*/  @!P4 IMAD.IADD R167, R167, 0x1, -R4.reuse ;  /* 0x00000001a7a7c824 */ /* 0x100fe200078e0a04 */
[----:B------:R-:W-:Y:S01]  /*3250*/  ISETP.GE.AND P4, PT, R12, RZ, PT ;  /* 0x000000ff0c00720c */ /* 0x000fe20003f86270 */
[----:B------:R-:W-:Y:S01]  /*3260*/  IMAD.MOV R11, RZ, RZ, -R11 ;  /* 0x000000ffff0b7224 */ /* 0x000fe200078e0a0b */
[----:B------:R-:W-:Y:S01]  /*3270*/  LOP3.LUT R12, R9, 0x76, RZ, 0xfc, !PT ;  /* 0x00000076090c7812 */ /* 0x000fe200078efcff */
[----:B------:R-:W-:Y:S01]  /*3280*/  @!P6 IMAD.IADD R173, R173, 0x1, -R4 ;  /* 0x00000001adade824 */ /* 0x000fe200078e0a04 */
[----:B------:R-:W-:Y:S01]  /*3290*/  ISETP.GE.AND P6, PT, R13, RZ, PT ;  /* 0x000000ff0d00720c */ /* 0x000fe20003fc6270 */
[----:B------:R-:W-:Y:S01]  /*32a0*/  IMAD.MOV R10, RZ, RZ, -R10 ;  /* 0x000000ffff0a7224 */ /* 0x000fe200078e0a0a */
[----:B------:R-:W-:Y:S01]  /*32b0*/  LOP3.LUT R13, R9, 0x78, RZ, 0xfc, !PT ;  /* 0x00000078090d7812 */ /* 0x000fe200078efcff */
[----:B------:R-:W-:Y:S01]  /*32c0*/  @!P5 IMAD.IADD R175, R175, 0x1, -R4 ;  /* 0x00000001afafd824 */ /* 0x000fe200078e0a04 */
[----:B------:R-:W-:Y:S01]  /*32d0*/  IABS R181, R12 ;  /* 0x0000000c00b57213 */ /* 0x000fe20000000000 */
[C---:B------:R-:W-:Y:S01]  /*32e0*/  IMAD R179, R4.reuse, R11, R179 ;  /* 0x0000000b04b37224 */ /* 0x040fe200078e02b3 */
[C---:B------:R-:W-:Y:S01]  /*32f0*/  ISETP.GT.U32.AND P5, PT, R4.reuse, R173, PT ;  /* 0x000000ad0400720c */ /* 0x040fe20003fa4070 */
[C---:B------:R-:W-:Y:S01]  /*3300*/  IMAD R177, R4.reuse, R10, R177 ;  /* 0x0000000a04b17224 */ /* 0x040fe200078e02b1 */
[----:B------:R-:W-:Y:S01]  /*3310*/  ISETP.GT.U32.AND P0, PT, R4, R175, PT ;  /* 0x000000af0400720c */ /* 0x000fe20003f04070 */
[----:B------:R-:W-:Y:S01]  /*3320*/  IMAD.HI.U32 R10, R5, R181, RZ ;  /* 0x000000b5050a7227 */ /* 0x000fe200078e00ff */
[----:B------:R-:W-:-:S03]  /*3330*/  IABS R185, R13 ;  /* 0x0000000d00b97213 */ /* 0x000fc60000000000 */
[----:B------:R-:W-:Y:S01]  /*3340*/  @!P2 IMAD.MOV R167, RZ, RZ, -R167 ;  /* 0x000000ffffa7a224 */ /* 0x000fe200078e0aa7 */
[----:B------:R-:W-:Y:S01]  /*3350*/  ISETP.GT.U32.AND P2, PT, R4, R179, PT ;  /* 0x000000b30400720c */ /* 0x000fe20003f44070 */
[----:B------:R-:W-:-:S04]  /*3360*/  IMAD.HI.U32 R11, R5, R185, RZ ;  /* 0x000000b9050b7227 */ /* 0x000fc800078e00ff */
[----:B------:R-:W-:Y:S02]  /*3370*/  IMAD.MOV R10, RZ, RZ, -R10 ;  /* 0x000000ffff0a7224 */ /* 0x000fe400078e0a0a */
[--C-:B------:R-:W-:Y:S01]  /*3380*/  @!P5 IMAD.IADD R173, R173, 0x1, -R4.reuse ;  /* 0x00000001adadd824 */ /* 0x100fe200078e0a04 */
[----:B------:R-:W-:Y:S01]  /*3390*/  @!P0 IADD3 R175, R175, -R4, RZ ;  /* 0x80000004afaf8210 */ /* 0x000fe20007ffe0ff */
[----:B------:R-:W-:Y:S01]  /*33a0*/  IMAD.MOV R11, RZ, RZ, -R11 ;  /* 0x000000ffff0b7224 */ /* 0x000fe200078e0a0b */
[----:B------:R-:W-:Y:S01]  /*33b0*/  ISETP.GE.AND P0, PT, R12, RZ, PT ;  /* 0x000000ff0c00720c */ /* 0x000fe20003f06270 */
[C---:B------:R-:W-:Y:S01]  /*33c0*/  IMAD R181, R4.reuse, R10, R181 ;  /* 0x0000000a04b57224 */ /* 0x040fe200078e02b5 */
[C---:B------:R-:W-:Y:S01]  /*33d0*/  LOP3.LUT R12, R9.reuse, 0x7c, RZ, 0xfc, !PT ;  /* 0x0000007c090c7812 */ /* 0x040fe200078efcff */
[----:B------:R-:W-:Y:S01]  /*33e0*/  @!P1 IMAD.MOV R169, RZ, RZ, -R169 ;  /* 0x000000ffffa99224 */ /* 0x000fe200078e0aa9 */
[C---:B------:R-:W-:Y:S01]  /*33f0*/  ISETP.GT.U32.AND P1, PT, R4.reuse, R177, PT ;  /* 0x000000b10400720c */ /* 0x040fe20003f24070 */
[C---:B------:R-:W-:Y:S01]  /*3400*/  IMAD R185, R4.reuse, R11, R185 ;  /* 0x0000000b04b97224 */ /* 0x040fe200078e02b9 */
[----:B------:R-:W-:Y:S01]  /*3410*/  LOP3.LUT R11, R9, 0x7a, RZ, 0xfc, !PT ;  /* 0x0000007a090b7812 */ /* 0x000fe200078efcff */
[----:B------:R-:W-:Y:S01]  /*3420*/  @!P4 IMAD.MOV R173, RZ, RZ, -R173 ;  /* 0x000000ffffadc224 */ /* 0x000fe200078e0aad */
[C---:B------:R-:W-:Y:S01]  /*3430*/  ISETP.GT.U32.AND P4, PT, R4.reuse, R181, PT ;  /* 0x000000b50400720c */ /* 0x040fe20003f84070 */
[----:B------:R-:W-:Y:S01]  /*3440*/  @!P2 IMAD.IADD R179, R179, 0x1, -R4 ;  /* 0x00000001b3b3a824 */ /* 0x000fe200078e0a04 */
[----:B------:R-:W-:Y:S01]  /*3450*/  IABS R187, R11 ;  /* 0x0000000b00bb7213 */ /* 0x000fe20000000000 */
[----:B------:R-:W-:Y:S01]  /*3460*/  @!P6 IMAD.MOV R175, RZ, RZ, -R175 ;  /* 0x000000ffffafe224 */ /* 0x000fe200078e0aaf */
[C---:B------:R-:W-:Y:S01]  /*3470*/  ISETP.GT.U32.AND P6, PT, R4.reuse, R185, PT ;  /* 0x000000b90400720c */ /* 0x040fe20003fc4070 */
[----:B------:R-:W-:Y:S01]  /*3480*/  @!P3 IMAD.MOV R165, RZ, RZ, -R165 ;  /* 0x000000ffffa5b224 */ /* 0x000fe200078e0aa5 */
[----:B------:R-:W-:Y:S01]  /*3490*/  ISETP.GT.U32.AND P2, PT, R4, R179, PT ;  /* 0x000000b30400720c */ /* 0x000fe20003f44070 */
[----:B------:R-:W-:Y:S01]  /*34a0*/  IMAD.HI.U32 R10, R5, R187, RZ ;  /* 0x000000bb050a7227 */ /* 0x000fe200078e00ff */
[----:B------:R-:W-:-:S02]  /*34b0*/  IABS R189, R12 ;  /* 0x0000000c00bd7213 */ /* 0x000fc40000000000 */
[----:B------:R-:W-:Y:S01]  /*34c0*/  ISETP.GE.AND P3, PT, R15, RZ, PT ;  /* 0x000000ff0f00720c */ /* 0x000fe20003f66270 */
[--C-:B------:R-:W-:Y:S01]  /*34d0*/  @!P1 IMAD.IADD R177, R177, 0x1, -R4.reuse ;  /* 0x00000001b1b19824 */ /* 0x100fe200078e0a04 */
[----:B------:R-:W-:Y:S01]  /*34e0*/  ISETP.GE.AND P5, PT, R16, RZ, PT ;  /* 0x000000ff1000720c */ /* 0x000fe20003fa6270 */
[----:B------:R-:W-:Y:S01]  /*34f0*/  @!P4 IMAD.IADD R181, R181, 0x1, -R4 ;  /* 0x00000001b5b5c824 */ /* 0x000fe200078e0a04 */
[----:B------:R-:W-:Y:S01]  /*3500*/  LOP3.LUT R16, R9, 0x84, RZ, 0xfc, !PT ;  /* 0x0000008409107812 */ /* 0x000fe200078efcff */
[----:B------:R-:W-:Y:S01]  /*3510*/  IMAD.MOV R10, RZ, RZ, -R10 ;  /* 0x000000ffff0a7224 */ /* 0x000fe200078e0a0a */
[C---:B------:R-:W-:Y:S01]  /*3520*/  ISETP.GT.U32.AND P1, PT, R4.reuse, R177, PT ;  /* 0x000000b10400720c */ /* 0x040fe20003f24070 */
[----:B------:R-:W-:Y:S01]  /*3530*/  @!P6 IMAD.IADD R185, R185, 0x1, -R4 ;  /* 0x00000001b9b9e824 */ /* 0x000fe200078e0a04 */
[C---:B------:R-:W-:Y:S01]  /*3540*/  ISETP.GT.U32.AND P4, PT, R4.reuse, R181, PT ;  /* 0x000000b50400720c */ /* 0x040fe20003f84070 */
[----:B------:R-:W-:Y:S01]  /*3550*/  IMAD R187, R4, R10, R187 ;  /* 0x0000000a04bb7224 */ /* 0x000fe200078e02bb */
[----:B------:R-:W-:-:S02]  /*3560*/  @!P2 IADD3 R179, R179, -R4, RZ ;  /* 0x80000004b3b3a210 */ /* 0x000fc40007ffe0ff */
[----:B------:R-:W-:Y:S01]  /*3570*/  ISETP.GE.AND P2, PT, R11, RZ, PT ;  /* 0x000000ff0b00720c */ /* 0x000fe20003f46270 */
[----:B------:R-:W-:Y:S01]  /*3580*/  IMAD.HI.U32 R11, R5, R189, RZ ;  /* 0x000000bd050b7227 */ /* 0x000fe200078e00ff */
[C---:B------:R-:W-:Y:S02]  /*3590*/  ISETP.GT.U32.AND P6, PT, R4.reuse, R185, PT ;  /* 0x000000b90400720c */ /* 0x040fe40003fc4070 */
[----:B------:R-:W-:Y:S01]  /*35a0*/  IABS R197, R16 ;  /* 0x0000001000c57213 */ /* 0x000fe20000000000 */
[----:B------:R-:W-:Y:S01]  /*35b0*/  IMAD.MOV R11, RZ, RZ, -R11 ;  /* 0x000000ffff0b7224 */ /* 0x000fe200078e0a0b */
[----:B------:R-:W-:Y:S01]  /*35c0*/  LOP3.LUT R15, R9, 0x82, RZ, 0xfc, !PT ;  /* 0x00000082090f7812 */ /* 0x000fe200078efcff */
[--C-:B------:R-:W-:Y:S01]  /*35d0*/  @!P1 IMAD.IADD R177, R177, 0x1, -R4.reuse ;  /* 0x00000001b1b19824 */ /* 0x100fe200078e0a04 */
[----:B------:R-:W-:Y:S01]  /*35e0*/  ISETP.GE.AND P1, PT, R13, RZ, PT ;  /* 0x000000ff0d00720c */ /* 0x000fe20003f26270 */
[C---:B------:R-:W-:Y:S01]  /*35f0*/  IMAD R189, R4.reuse, R11, R189 ;  /* 0x0000000b04bd7224 */ /* 0x040fe200078e02bd */
[----:B------:R-:W-:Y:S01]  /*3600*/  @!P4 IADD3 R181, R181, -R4, RZ ;  /* 0x80000004b5b5c210 */ /* 0x000fe20007ffe0ff */
[----:B------:R-:W-:Y:S01]  /*3610*/  @!P3 IMAD.MOV R177, RZ, RZ, -R177 ;  /* 0x000000ffffb1b224 */ /* 0x000fe200078e0ab1 */
[C---:B------:R-:W-:Y:S01]  /*3620*/  ISETP.GT.U32.AND P4, PT, R4.reuse, R187, PT ;  /* 0x000000bb0400720c */ /* 0x040fe20003f84070 */
[----:B------:R-:W-:Y:S01]  /*3630*/  @!P5 IMAD.MOV R179, RZ, RZ, -R179 ;  /* 0x000000ffffb3d224 */ /* 0x000fe200078e0ab3 */
[----:B------:R-:W-:Y:S01]  /*3640*/  LOP3.LUT R13, R9, 0x7e, RZ, 0xfc, !PT ;  /* 0x0000007e090d7812 */ /* 0x000fe200078efcff */
[----:B------:R-:W-:Y:S01]  /*3650*/  @!P6 IMAD.IADD R185, R185, 0x1, -R4 ;  /* 0x00000001b9b9e824 */ /* 0x000fe200078e0a04 */
[----:B------:R-:W-:Y:S01]  /*3660*/  ISETP.GT.U32.AND P6, PT, R4, R189, PT ;  /* 0x000000bd0400720c */ /* 0x000fe20003fc4070 */
[----:B------:R-:W-:Y:S01]  /*3670*/  @!P0 IMAD.MOV R181, RZ, RZ, -R181 ;  /* 0x000000ffffb58224 */ /* 0x000fe200078e0ab5 */
[----:B------:R-:W-:-:S02]  /*3680*/  IABS R191, R13 ;  /* 0x0000000d00bf7213 */ /* 0x000fc40000000000 */
[----:B------:R-:W-:Y:S01]  /*3690*/  ISETP.GE.AND P3, PT, R12, RZ, PT ;  /* 0x000000ff0c00720c */ /* 0x000fe20003f66270 */
[----:B------:R-:W-:Y:S01]  /*36a0*/  @!P1 IMAD.MOV R185, RZ, RZ, -R185 ;  /* 0x000000ffffb99224 */ /* 0x000fe200078e0ab9 */
[----:B------:R-:W-:Y:S01]  /*36b0*/  LOP3.LUT R12, R9, 0x80, RZ, 0xfc, !PT ;  /* 0x00000080090c7812 */ /* 0x000fe200078efcff */
[----:B------:R-:W-:Y:S01]  /*36c0*/  IMAD.HI.U32 R10, R5, R191, RZ ;  /* 0x000000bf050a7227 */ /* 0x000fe200078e00ff */
[----:B------:R-:W-:Y:S02]  /*36d0*/  IABS R195, R15 ;  /* 0x0000000f00c37213 */ /* 0x000fe40000000000 */
[----:B------:R-:W-:Y:S01]  /*36e0*/  IABS R193, R12 ;  /* 0x0000000c00c17213 */ /* 0x000fe20000000000 */
[----:B------:R-:W-:Y:S01]  /*36f0*/  @!P4 IMAD.IADD R187, R187, 0x1, -R4 ;  /* 0x00000001bbbbc824 */ /* 0x000fe200078e0a04 */
[----:B------:R-:W-:Y:S01]  /*3700*/  ISETP.GE.AND P5, PT, R13, RZ, PT ;  /* 0x000000ff0d00720c */ /* 0x000fe20003fa6270 */
[----:B------:R-:W-:Y:S01]  /*3710*/  IMAD.MOV R10, RZ, RZ, -R10 ;  /* 0x000000ffff0a7224 */ /* 0x000fe200078e0a0a */
[----:B------:R-:W-:Y:S01]  /*3720*/  @!P6 IADD3 R189, R189, -R4, RZ ;  /* 0x80000004bdbde210 */ /* 0x000fe20007ffe0ff */
[----:B------:R-:W-:Y:S01]  /*3730*/  IMAD.HI.U32 R11, R5, R195, RZ ;  /* 0x000000c3050b7227 */ /* 0x000fe200078e00ff */
[----:B------:R-:W-:-:S02]  /*3740*/  ISETP.GT.U32.AND P6, PT, R4, R187, PT ;  /* 0x000000bb0400720c */ /* 0x000fc40003fc4070 */
[C---:B------:R-:W-:Y:S01]  /*3750*/  ISETP.GT.U32.AND P0, PT, R4.reuse, R189, PT ;  /* 0x000000bd0400720c */ /* 0x040fe20003f04070 */
[----:B------:R-:W-:Y:S01]  /*3760*/  IMAD R191, R4, R10, R191 ;  /* 0x0000000a04bf7224 */ /* 0x000fe200078e02bf */
[----:B------:R-:W-:Y:S01]  /*3770*/  LOP3.LUT R13, R9, 0x88, RZ, 0xfc, !PT ;  /* 0x00000088090d7812 */ /* 0x000fe200078efcff */
[----:B------:R-:W-:Y:S01]  /*3780*/  IMAD.HI.U32 R10, R5, R193, RZ ;  /* 0x000000c1050a7227 */ /* 0x000fe200078e00ff */
[----:B------:R-:W-:Y:S02]  /*3790*/  ISETP.GE.AND P1, PT, R12, RZ, PT ;  /* 0x000000ff0c00720c */ /* 0x000fe40003f26270 */
[C---:B------:R-:W-:Y:S01]  /*37a0*/  ISETP.GT.U32.AND P4, PT, R4.reuse, R191, PT ;  /* 0x000000bf0400720c */ /* 0x040fe20003f84070 */
[----:B------:R-:W-:Y:S01]  /*37b0*/  IMAD.MOV R10, RZ, RZ, -R10 ;  /* 0x000000ffff0a7224 */ /* 0x000fe200078e0a0a */
[----:B------:R-:W-:Y:S01]  /*37c0*/  IABS R201, R13 ;  /* 0x0000000d00c97213 */ /* 0x000fe20000000000 */
[----:B------:R-:W-:Y:S02]  /*37d0*/  IMAD.MOV R11, RZ, RZ, -R11 ;  /* 0x000000ffff0b7224 */ /* 0x000fe400078e0a0b */
[----:B------:R-:W-:-:S02]  /*37e0*/  IMAD R193, R4, R10, R193 ;  /* 0x0000000a04c17224 */ /* 0x000fc400078e02c1 */
[----:B------:R-:W-:-:S04]  /*37f0*/  IMAD.HI.U32 R10, R5, R197, RZ ;  /* 0x000000c5050a7227 */ /* 0x000fc800078e00ff */
[--C-:B------:R-:W-:Y:S01]  /*3800*/  @!P6 IMAD.IADD R187, R187, 0x1, -R4.reuse ;  /* 0x00000001bbbbe824 */ /* 0x100fe200078e0a04 */
[----:B------:R-:W-:Y:S01]  /*3810*/  ISETP.GT.U32.AND P6, PT, R4, R193, PT ;  /* 0x000000c10400720c */ /* 0x000fe20003fc4070 */
[--C-:B------:R-:W-:Y:S01]  /*3820*/  @!P4 IMAD.IADD R191, R191, 0x1, -R4.reuse ;  /* 0x00000001bfbfc824 */ /* 0x100fe200078e0a04 */
[----:B------:R-:W-:Y:S01]  /*3830*/  IADD3 R10, -R10, RZ, RZ ;  /* 0x000000ff0a0a7210 */ /* 0x000fe20007ffe1ff */
[C---:B------:R-:W-:Y:S02]  /*3840*/  IMAD R195, R4.reuse, R11, R195 ;  /* 0x0000000b04c37224 */ /* 0x040fe400078e02c3 */
[--C-:B------:R-:W-:Y:S01]  /*3850*/  @!P0 IMAD.IADD R189, R189, 0x1, -R4.reuse ;  /* 0x00000001bdbd8824 */ /* 0x100fe200078e0a04 */
[C---:B------:R-:W-:Y:S01]  /*3860*/  ISETP.GT.U32.AND P4, PT, R4.reuse, R191, PT ;  /* 0x000000bf0400720c */ /* 0x040fe20003f84070 */
[C---:B------:R-:W-:Y:S01]  /*3870*/  IMAD R197, R4.reuse, R10, R197 ;  /* 0x0000000a04c57224 */ /* 0x040fe200078e02c5 */
[----:B------:R-:W-:Y:S01]  /*3880*/  ISETP.GE.AND P0, PT, R15, RZ, PT ;  /* 0x000000ff0f00720c */ /* 0x000fe20003f06270 */
[----:B------:R-:W-:Y:S01]  /*3890*/  @!P2 IMAD.MOV R187, RZ, RZ, -R187 ;  /* 0x000000ffffbba224 */ /* 0x000fe200078e0abb */
[C---:B------:R-:W-:Y:S01]  /*38a0*/  ISETP.GT.U32.AND P2, PT, R4.reuse, R195, PT ;  /* 0x000000c30400720c */ /* 0x040fe20003f44070 */
[----:B------:R-:W-:Y:S01]  /*38b0*/  @!P3 IMAD.MOV R189, RZ, RZ, -R189 ;  /* 0x000000ffffbdb224 */ /* 0x000fe200078e0abd */
[----:B------:R-:W-:Y:S01]  /*38c0*/  LOP3.LUT R15, R9, 0x8a, RZ, 0xfc, !PT ;  /* 0x0000008a090f7812 */ /* 0x000fe200078efcff */
[----:B------:R-:W-:Y:S01]  /*38d0*/  @!P6 IMAD.IADD R193, R193, 0x1, -R4 ;  /* 0x00000001c1c1e824 */ /* 0x000fe200078e0a04 */
[----:B------:R-:W-:Y:S01]  /*38e0*/  ISETP.GT.U32.AND P6, PT, R4, R197, PT ;  /* 0x000000c50400720c */ /* 0x000fe20003fc4070 */
[----:B------:R-:W-:Y:S01]  /*38f0*/  IMAD.HI.U32 R11, R5, R199, RZ ;  /* 0x000000c7050b7227 */ /* 0x000fe200078e00ff */
[----:B------:R-:W-:-:S02]  /*3900*/  IABS R203, R15 ;  /* 0x0000000f00cb7213 */ /* 0x000fc40000000000 */
[----:B------:R-:W-:Y:S01]  /*3910*/  ISETP.GT.U32.AND P3, PT, R4, R193, PT ;  /* 0x000000c10400720c */ /* 0x000fe20003f64070 */
[----:B------:R-:W-:Y:S02]  /*3920*/  IMAD.MOV R11, RZ, RZ, -R11 ;  /* 0x000000ffff0b7224 */ /* 0x000fe400078e0a0b */
[--C-:B------:R-:W-:Y:S01]  /*3930*/  @!P4 IMAD.IADD R191, R191, 0x1, -R4.reuse ;  /* 0x00000001bfbfc824 */ /* 0x100fe200078e0a04 */
[----:B------:R-:W-:Y:S01]  /*3940*/  ISETP.GE.AND P4, PT, R16, RZ, PT ;  /* 0x000000ff1000720c */ /* 0x000fe20003f86270 */
[C---:B------:R-:W-:Y:S01]  /*3950*/  IMAD R199, R4.reuse, R11, R199 ;  /* 0x0000000b04c77224 */ /* 0x040fe200078e02c7 */
[----:B------:R-:W-:Y:S01]  /*3960*/  LOP3.LUT R16, R9, 0x8c, RZ, 0xfc, !PT ;  /* 0x0000008c09107812 */ /* 0x000fe200078efcff */
[----:B------:R-:W-:Y:S01]  /*3970*/  IMAD.HI.U32 R10, R5, R201, RZ ;  /* 0x000000c9050a7227 */ /* 0x000fe200078e00ff */
[----:B------:R-:W-:Y:S02]  /*3980*/  @!P2 IADD3 R195, R195, -R4, RZ ;  /* 0x80000004c3c3a210 */ /* 0x000fe40007ffe0ff */
[----:B------:R-:W-:Y:S01]  /*3990*/  IABS R205, R16 ;  /* 0x0000001000cd7213 */ /* 0x000fe20000000000 */
[--C-:B------:R-:W-:Y:S01]  /*39a0*/  @!P6 IMAD.IADD R197, R197, 0x1, -R4.reuse ;  /* 0x00000001c5c5e824 */ /* 0x100fe200078e0a04 */
[C---:B------:R-:W-:Y:S01]  /*39b0*/  ISETP.GT.U32.AND P2, PT, R4.reuse, R195, PT ;  /* 0x000000c30400720c */ /* 0x040fe20003f44070 */
[----:B------:R-:W-:Y:S01]  /*39c0*/  @!P3 IMAD.IADD R193, R193, 0x1, -R4 ;  /* 0x00000001c1c1b824 */ /* 0x000fe200078e0a04 */
[C---:B------:R-:W-:Y:S01]  /*39d0*/  ISETP.GT.U32.AND P3, PT, R4.reuse, R199, PT ;  /* 0x000000c70400720c */ /* 0x040fe20003f64070 */
[----:B------:R-:W-:Y:S01]  /*39e0*/  IMAD.MOV R10, RZ, RZ, -R10 ;  /* 0x000000ffff0a7224 */ /* 0x000fe200078e0a0a */
[----:B------:R-:W-:Y:S01]  /*39f0*/  ISETP.GT.U32.AND P6, PT, R4, R197, PT ;  /* 0x000000c50400720c */ /* 0x000fe20003fc4070 */
[----:B------:R-:W-:Y:S01]  /*3a00*/  IMAD.HI.U32 R11, R5, R205, RZ ;  /* 0x000000cd050b7227 */ /* 0x000fe200078e00ff */
[----:B------:R-:W-:-:S03]  /*3a10*/  @!P5 IADD3 R191, -R191, RZ, RZ ;  /* 0x000000ffbfbfd210 */ /* 0x000fc60007ffe1ff */
[C---:B------:R-:W-:Y:S02]  /*3a20*/  IMAD R201, R4.reuse, R10, R201 ;  /* 0x0000000a04c97224 */ /* 0x040fe400078e02c9 */
[----:B------:R-:W-:Y:S02]  /*3a30*/  IMAD.MOV R11, RZ, RZ, -R11 ;  /* 0x000000ffff0b7224 */ /* 0x000fe400078e0a0b */
[--C-:B------:R-:W-:Y:S01]  /*3a40*/  @!P2 IMAD.IADD R195, R195, 0x1, -R4.reuse ;  /* 0x00000001c3c3a824 */ /* 0x100fe200078e0a04 */
[----:B------:R-:W-:Y:S01]  /*3a50*/  ISETP.GE.AND P2, PT, R17, RZ, PT ;  /* 0x000000ff1100720c */ /* 0x000fe20003f46270 */
[----:B------:R-:W-:Y:S01]  /*3a60*/  @!P3 IMAD.IADD R199, R199, 0x1, -R4 ;  /* 0x00000001c7c7b824 */ /* 0x000fe200078e0a04 */
[----:B------:R-:W-:Y:S01]  /*3a70*/  ISETP.GE.AND P3, PT, R13, RZ, PT ;  /* 0x000000ff0d00720c */ /* 0x000fe20003f66270 */
[C---:B------:R-:W-:Y:S01]  /*3a80*/  IMAD R205, R4.reuse, R11, R205 ;  /* 0x0000000b04cd7224 */ /* 0x040fe200078e02cd */
[----:B------:R-:W-:Y:S01]  /*3a90*/  @!P6 IADD3 R197, R197, -R4, RZ ;  /* 0x80000004c5c5e210 */ /* 0x000fe20007ffe0ff */
[----:B------:R-:W-:Y:S01]  /*3aa0*/  @!P0 IMAD.MOV R195, RZ, RZ, -R195 ;  /* 0x000000ffffc38224 */ /* 0x000fe200078e0ac3 */
[C---:B------:R-:W-:Y:S01]  /*3ab0*/  ISETP.GT.U32.AND P6, PT, R4.reuse, R201, PT ;  /* 0x000000c90400720c */ /* 0x040fe20003fc4070 */
[----:B------:R-:W-:Y:S01]  /*3ac0*/  IMAD.HI.U32 R12, R5, R207, RZ ;  /* 0x000000cf050c7227 */ /* 0x000fe200078e00ff */
[----:B------:R-:W-:-:S02]  /*3ad0*/  ISETP.GT.U32.AND P5, PT, R4, R199, PT ;  /* 0x000000c70400720c */ /* 0x000fc40003fa4070 */
[C---:B------:R-:W-:Y:S01]  /*3ae0*/  ISETP.GT.U32.AND P0, PT, R4.reuse, R205, PT ;  /* 0x000000cd0400720c */ /* 0x040fe20003f04070 */
[----:B------:R-:W-:Y:S01]  /*3af0*/  IMAD.HI.U32 R10, R5, R203, RZ ;  /* 0x000000cb050a7227 */ /* 0x000fe200078e00ff */
[C---:B------:R-:W-:Y:S02]  /*3b00*/  LOP3.LUT R13, R9.reuse, 0x90, RZ, 0xfc, !PT ;  /* 0x00000090090d7812 */ /* 0x040fe400078efcff */
[----:B------:R-:W-:Y:S01]  /*3b10*/  LOP3.LUT R17, R9, 0xa8, RZ, 0xfc, !PT ;  /* 0x000000a809117812 */ /* 0x000fe200078efcff */
[----:B------:R-:W-:Y:S01]  /*3b20*/  IMAD.MOV R12, RZ, RZ, -R12 ;  /* 0x000000ffff0c7224 */ /* 0x000fe200078e0a0c */
[----:B------:R-:W-:Y:S01]  /*3b30*/  IABS R211, R13 ;  /* 0x0000000d00d37213 */ /* 0x000fe20000000000 */
[----:B------:R-:W-:Y:S01]  /*3b40*/  IMAD.MOV R10, RZ, RZ, -R10 ;  /* 0x000000ffff0a7224 */ /* 0x000fe200078e0a0a */
[----:B------:R-:W-:Y:S01]  /*3b50*/  IABS R233, R17 ;  /* 0x0000001100e97213 */ /* 0x000fe20000000000 */
[--C-:B------:R-:W-:Y:S02]  /*3b60*/  @!P6 IMAD.IADD R201, R201, 0x1, -R4.reuse ;  /* 0x00000001c9c9e824 */ /* 0x100fe400078e0a04 */
[C---:B------:R-:W-:Y:S01]  /*3b70*/  IMAD R207, R4.reuse, R12, R207 ;  /* 0x0000000c04cf7224 */ /* 0x040fe200078e02cf */
[----:B------:R-:W-:Y:S01]  /*3b80*/  LOP3.LUT R12, R9, 0x92, RZ, 0xfc, !PT ;  /* 0x00000092090c7812 */ /* 0x000fe200078efcff */
[----:B------:R-:W-:Y:S01]  /*3b90*/  @!P1 IMAD.MOV R193, RZ, RZ, -R193 ;  /* 0x000000ffffc19224 */ /* 0x000fe200078e0ac1 */
[C---:B------:R-:W-:Y:S01]  /*3ba0*/  ISETP.GT.U32.AND P1, PT, R4.reuse, R201, PT ;  /* 0x000000c90400720c */ /* 0x040fe20003f24070 */
[C---:B------:R-:W-:Y:S01]  /*3bb0*/  IMAD R203, R4.reuse, R10, R203 ;  /* 0x0000000a04cb7224 */ /* 0x040fe200078e02cb */
[----:B------:R-:W-:Y:S01]  /*3bc0*/  IABS R209, R12 ;  /* 0x0000000c00d17213 */ /* 0x000fe20000000000 */
[--C-:B------:R-:W-:Y:S01]  /*3bd0*/  @!P5 IMAD.IADD R199, R199, 0x1, -R4.reuse ;  /* 0x00000001c7c7d824 */ /* 0x100fe200078e0a04 */
[C---:B------:R-:W-:Y:S01]  /*3be0*/  ISETP.GT.U32.AND P5, PT, R4.reuse, R207, PT ;  /* 0x000000cf0400720c */ /* 0x040fe20003fa4070 */
[----:B------:R-:W-:Y:S01]  /*3bf0*/  @!P0 IMAD.IADD R205, R205, 0x1, -R4 ;  /* 0x00000001cdcd8824 */ /* 0x000fe200078e0a04 */
[----:B------:R-:W-:Y:S01]  /*3c00*/  ISETP.GT.U32.AND P6, PT, R4, R203, PT ;  /* 0x000000cb0400720c */ /* 0x000fe20003fc4070 */
[----:B------:R-:W-:-:S04]  /*3c10*/  IMAD.HI.U32 R10, R5, R211, RZ ;  /* 0x000000d3050a7227 */ /* 0x000fc800078e00ff */
[----:B------:R-:W-:Y:S01]  /*3c20*/  @!P2 IMAD.MOV R199, RZ, RZ, -R199 ;  /* 0x000000ffffc7a224 */ /* 0x000fe200078e0ac7 */
[----:B------:R-:W-:Y:S01]  /*3c30*/  ISETP.GT.U32.AND P2, PT, R4, R205, PT ;  /* 0x000000cd0400720c */ /* 0x000fe20003f44070 */
[----:B------:R-:W-:Y:S01]  /*3c40*/  IMAD.MOV R11, RZ, RZ, -R10 ;  /* 0x000000ffff0b7224 */ /* 0x000fe200078e0a0a */
[----:B------:R-:W-:Y:S01]  /*3c50*/  @!P1 IADD3 R201, R201, -R4, RZ ;  /* 0x80000004c9c99210 */ /* 0x000fe20007ffe0ff */
[----:B------:R-:W-:Y:S01]  /*3c60*/  IMAD.HI.U32 R10, R5, R209, RZ ;  /* 0x000000d1050a7227 */ /* 0x000fe200078e00ff */
[----:B------:R-:W-:Y:S02]  /*3c70*/  ISETP.GE.AND P1, PT, R16, RZ, PT ;  /* 0x000000ff1000720c */ /* 0x000fe40003f26270 */
[----:B------:R-:W-:Y:S01]  /*3c80*/  @!P3 IADD3 R201, -R201, RZ, RZ ;  /* 0x000000ffc9c9b210 */ /* 0x000fe20007ffe1ff */
[----:B------:R-:W-:Y:S01]  /*3c90*/  IMAD R211, R4, R11, R211 ;  /* 0x0000000b04d37224 */ /* 0x000fe200078e02d3 */
[----:B------:R-:W-:Y:S01]  /*3ca0*/  LOP3.LUT R16, R9, 0x96, RZ, 0xfc, !PT ;  /* 0x0000009609107812 */ /* 0x000fe200078efcff */
[----:B------:R-:W-:-:S02]  /*3cb0*/  IMAD.MOV R10, RZ, RZ, -R10 ;  /* 0x000000ffff0a7224 */ /* 0x000fc400078e0a0a */
[--C-:B------:R-:W-:Y:S01]  /*3cc0*/  @!P5 IMAD.IADD R207, R207, 0x1, -R4.reuse ;  /* 0x00000001cfcfd824 */ /* 0x100fe200078e0a04 */
[C---:B------:R-:W-:Y:S01]  /*3cd0*/  ISETP.GT.U32.AND P3, PT, R4.reuse, R211, PT ;  /* 0x000000d30400720c */ /* 0x040fe20003f64070 */
[C---:B------:R-:W-:Y:S01]  /*3ce0*/  IMAD R209, R4.reuse, R10, R209 ;  /* 0x0000000a04d17224 */ /* 0x040fe200078e02d1 */
[----:B------:R-:W-:Y:S01]  /*3cf0*/  IABS R215, R16 ;  /* 0x0000001000d77213 */ /* 0x000fe20000000000 */
[--C-:B------:R-:W-:Y:S01]  /*3d00*/  @!P2 IMAD.IADD R205, R205, 0x1, -R4.reuse ;  /* 0x00000001cdcda824 */ /* 0x100fe200078e0a04 */
[C---:B------:R-:W-:Y:S01]  /*3d10*/  ISETP.GT.U32.AND P5, PT, R4.reuse, R207, PT ;  /* 0x000000cf0400720c */ /* 0x040fe20003fa4070 */
[----:B------:R-:W-:Y:S01]  /*3d20*/  @!P6 IMAD.IADD R203, R203, 0x1, -R4 ;  /* 0x00000001cbcbe824 */ /* 0x000fe200078e0a04 */
[C---:B------:R-:W-:Y:S01]  /*3d30*/  ISETP.GT.U32.AND P2, PT, R4.reuse, R209, PT ;  /* 0x000000d10400720c */ /* 0x040fe20003f44070 */
[----:B------:R-:W-:Y:S01]  /*3d40*/  @!P4 IMAD.MOV R197, RZ, RZ, -R197 ;  /* 0x000000ffffc5c224 */ /* 0x000fe200078e0ac5 */
[----:B------:R-:W-:Y:S01]  /*3d50*/  ISETP.GE.AND P4, PT, R15, RZ, PT ;  /* 0x000000ff0f00720c */ /* 0x000fe20003f86270 */
[----:B------:R-:W-:Y:S01]  /*3d60*/  IMAD.HI.U32 R11, R5, R215, RZ ;  /* 0x000000d7050b7227 */ /* 0x000fe200078e00ff */
[----:B------:R-:W-:-:S02]  /*3d70*/  ISETP.GT.U32.AND P0, PT, R4, R203, PT ;  /* 0x000000cb0400720c */ /* 0x000fc40003f04070 */
[----:B------:R-:W-:Y:S01]  /*3d80*/  LOP3.LUT R15, R9, 0x94, RZ, 0xfc, !PT ;  /* 0x00000094090f7812 */ /* 0x000fe200078efcff */
[--C-:B------:R-:W-:Y:S01]  /*3d90*/  @!P3 IMAD.IADD R211, R211, 0x1, -R4.reuse ;  /* 0x00000001d3d3b824 */ /* 0x100fe200078e0a04 */
[----:B------:R-:W-:Y:S01]  /*3da0*/  IADD3 R11, -R11, RZ, RZ ;  /* 0x000000ff0b0b7210 */ /* 0x000fe20007ffe1ff */
[----:B------:R-:W-:Y:S01]  /*3db0*/  @!P1 IMAD.MOV R205, RZ, RZ, -R205 ;  /* 0x000000ffffcd9224 */ /* 0x000fe200078e0acd */
[----:B------:R-:W-:Y:S01]  /*3dc0*/  IABS R213, R15 ;  /* 0x0000000f00d57213 */ /* 0x000fe20000000000 */
[--C-:B------:R-:W-:Y:S01]  /*3dd0*/  @!P5 IMAD.IADD R207, R207, 0x1, -R4.reuse ;  /* 0x00000001cfcfd824 */ /* 0x100fe200078e0a04 */
[----:B------:R-:W-:Y:S01]  /*3de0*/  ISETP.GE.AND P5, PT, R12, RZ, PT ;  /* 0x000000ff0c00720c */ /* 0x000fe20003fa6270 */
[----:B------:R-:W-:Y:S01]  /*3df0*/  @!P2 IMAD.IADD R209, R209, 0x1, -R4 ;  /* 0x00000001d1d1a824 */ /* 0x000fe200078e0a04 */
[----:B------:R-:W-:Y:S01]  /*3e00*/  ISETP.GT.U32.AND P2, PT, R4, R211, PT ;  /* 0x000000d30400720c */ /* 0x000fe20003f44070 */
[----:B------:R-:W-:Y:S01]  /*3e10*/  IMAD.HI.U32 R10, R5, R213, RZ ;  /* 0x000000d5050a7227 */ /* 0x000fe200078e00ff */
[----:B------:R-:W-:-:S02]  /*3e20*/  LOP3.LUT R12, R9, 0x98, RZ, 0xfc, !PT ;  /* 0x00000098090c7812 */ /* 0x000fc400078efcff */
[----:B------:R-:W-:Y:S01]  /*3e30*/  ISETP.GE.AND P6, PT, R18, RZ, PT ;  /* 0x000000ff1200720c */ /* 0x000fe20003fc6270 */
[C---:B------:R-:W-:Y:S01]  /*3e40*/  IMAD R215, R4.reuse, R11, R215 ;  /* 0x0000000b04d77224 */ /* 0x040fe200078e02d7 */
[----:B------:R-:W-:Y:S01]  /*3e50*/  IABS R217, R12 ;  /* 0x0000000c00d97213 */ /* 0x000fe20000000000 */
[----:B------:R-:W-:Y:S01]  /*3e60*/  @!P0 IMAD.IADD R203, R203, 0x1, -R4 ;  /* 0x00000001cbcb8824 */ /* 0x000fe200078e0a04 */
[----:B------:R-:W-:Y:S01]  /*3e70*/  ISETP.GE.AND P0, PT, R13, RZ, PT ;  /* 0x000000ff0d00720c */ /* 0x000fe20003f06270 */
[----:B------:R-:W-:Y:S01]  /*3e80*/  IMAD.MOV R10, RZ, RZ, -R10 ;  /* 0x000000ffff0a7224 */ /* 0x000fe200078e0a0a */
[----:B------:R-:W-:Y:S01]  /*3e90*/  LOP3.LUT R13, R9, 0x9c, RZ, 0xfc, !PT ;  /* 0x0000009c090d7812 */ /* 0x000fe200078efcff */
[----:B------:R-:W-:Y:S01]  /*3ea0*/  @!P4 IMAD.MOV R203, RZ, RZ, -R203 ;  /* 0x000000ffffcbc224 */ /* 0x000fe200078e0acb */
[C---:B------:R-:W-:Y:S01]  /*3eb0*/  ISETP.GT.U32.AND P4, PT, R4.reuse, R209, PT ;  /* 0x000000d10400720c */ /* 0x040fe20003f84070 */
[C---:B------:R-:W-:Y:S01]  /*3ec0*/  IMAD R213, R4.reuse, R10, R213 ;  /* 0x0000000a04d57224 */ /* 0x040fe200078e02d5 */
[----:B------:R-:W-:Y:S01]  /*3ed0*/  @!P2 IADD3 R211, R211, -R4, RZ ;  /* 0x80000004d3d3a210 */ /* 0x000fe20007ffe0ff */
[----:B------:R-:W-:Y:S01]  /*3ee0*/  IMAD.HI.U32 R10, R5, R217, RZ ;  /* 0x000000d9050a7227 */ /* 0x000fe200078e00ff */
[----:B------:R-:W-:-:S02]  /*3ef0*/  ISETP.GT.U32.AND P2, PT, R4, R215, PT ;  /* 0x000000d70400720c */ /* 0x000fc40003f44070 */
[----:B------:R-:W-:Y:S01]  /*3f00*/  ISETP.GT.U32.AND P1, PT, R4, R213, PT ;  /* 0x000000d50400720c */ /* 0x000fe20003f24070 */
[----:B------:R-:W-:Y:S01]  /*3f10*/  IMAD.MOV R10, RZ, RZ, -R10 ;  /* 0x000000ffff0a7224 */ /* 0x000fe200078e0a0a */
[----:B------:R-:W-:Y:S01]  /*3f20*/  IABS R221, R13 ;  /* 0x0000000d00dd7213 */ /* 0x000fe20000000000 */
[----:B------:R-:W-:Y:S01]  /*3f30*/  @!P6 IMAD.MOV R207, RZ, RZ, -R207 ;  /* 0x000000ffffcfe224 */ /* 0x000fe200078e0acf */
[----:B------:R-:W-:Y:S01]  /*3f40*/  ISETP.GE.AND P6, PT, R16, RZ, PT ;  /* 0x000000ff1000720c */ /* 0x000fe20003fc6270 */
[----:B------:R-:W-:Y:S01]  /*3f50*/  IMAD R217, R4, R10, R217 ;  /* 0x0000000a04d97224 */ /* 0x000fe200078e02d9 */
[----:B------:R-:W-:Y:S01]  /*3f60*/  LOP3.LUT R10, R9, 0x9a, RZ, 0xfc, !PT ;  /* 0x0000009a090a7812 */ /* 0x000fe200078efcff */
[--C-:B------:R-:W-:Y:S01]  /*3f70*/  @!P4 IMAD.IADD R209, R209, 0x1, -R4.reuse ;  /* 0x00000001d1d1c824 */ /* 0x100fe200078e0a04 */
[----:B------:R-:W-:Y:S01]  /*3f80*/  ISETP.GE.AND P3, PT, R15, RZ, PT ;  /* 0x000000ff0f00720c */ /* 0x000fe20003f66270 */
[----:B------:R-:W-:Y:S01]  /*3f90*/  @!P0 IMAD.MOV R211, RZ, RZ, -R211 ;  /* 0x000000ffffd38224 */ /* 0x000fe200078e0ad3 */
[----:B------:R-:W-:Y:S01]  /*3fa0*/  IABS R219, R10 ;  /* 0x0000000a00db7213 */ /* 0x000fe20000000000 */
[--C-:B------:R-:W-:Y:S01]  /*3fb0*/  @!P2 IMAD.IADD R215, R215, 0x1, -R4.reuse ;  /* 0x00000001d7d7a824 */ /* 0x100fe200078e0a04 */
[----:B------:R-:W-:Y:S01]  /*3fc0*/  LOP3.LUT R15, R9, 0x9e, RZ, 0xfc, !PT ;  /* 0x0000009e090f7812 */ /* 0x000fe200078efcff */
[----:B------:R-:W-:Y:S01]  /*3fd0*/  @!P1 IMAD.IADD R213, R213, 0x1, -R4 ;  /* 0x00000001d5d59824 */ /* 0x000fe200078e0a04 */
[----:B------:R-:W-:Y:S01]  /*3fe0*/  ISETP.GE.AND P1, PT, R10, RZ, PT ;  /* 0x000000ff0a00720c */ /* 0x000fe20003f26270 */
[----:B------:R-:W-:Y:S01]  /*3ff0*/  @!P5 IMAD.MOV R209, RZ, RZ, -R209 ;  /* 0x000000ffffd1d224 */ /* 0x000fe200078e0ad1 */
[C---:B------:R-:W-:Y:S01]  /*4000*/  ISETP.GT.U32.AND P2, PT, R4.reuse, R215, PT ;  /* 0x000000d70400720c */ /* 0x040fe20003f44070 */
[----:B------:R-:W-:Y:S01]  /*4010*/  IMAD.HI.U32 R10, R5, R219, RZ ;  /* 0x000000db050a7227 */ /* 0x000fe200078e00ff */
[----:B------:R-:W-:-:S02]  /*4020*/  ISETP.GT.U32.AND P5, PT, R4, R217, PT ;  /* 0x000000d90400720c */ /* 0x000fc40003fa4070 */
[----:B------:R-:W-:Y:S01]  /*4030*/  ISETP.GT.U32.AND P0, PT, R4, R213, PT ;  /* 0x000000d50400720c */ /* 0x000fe20003f04070 */
[----:B------:R-:W-:Y:S01]  /*4040*/  IMAD.MOV R10, RZ, RZ, -R10 ;  /* 0x000000ffff0a7224 */ /* 0x000fe200078e0a0a */
[----:B------:R-:W-:Y:S01]  /*4050*/  IABS R223, R15 ;  /* 0x0000000f00df7213 */ /* 0x000fe20000000000 */
[----:B------:R-:W-:Y:S01]  /*4060*/  IMAD.HI.U32 R11, R5, R221, RZ ;  /* 0x000000dd050b7227 */ /* 0x000fe200078e00ff */
[----:B------:R-:W-:Y:S02]  /*4070*/  ISETP.GE.AND P4, PT, R12, RZ, PT ;  /* 0x000000ff0c00720c */ /* 0x000fe40003f86270 */
[C---:B------:R-:W-:Y:S01]  /*4080*/  LOP3.LUT R16, R9.reuse, 0xa6, RZ, 0xfc, !PT ;  /* 0x000000a609107812 */ /* 0x040fe200078efcff */
[C---:B------:R-:W-:Y:S01]  /*4090*/  IMAD R219, R4.reuse, R10, R219 ;  /* 0x0000000a04db7224 */ /* 0x040fe200078e02db */
[----:B------:R-:W-:Y:S01]  /*40a0*/  LOP3.LUT R10, R9, 0xa0, RZ, 0xfc, !PT ;  /* 0x000000a0090a7812 */ /* 0x000fe200078efcff */
[--C-:B------:R-:W-:Y:S01]  /*40b0*/  @!P2 IMAD.IADD R215, R215, 0x1, -R4.reuse ;  /* 0x00000001d7d7a824 */ /* 0x100fe200078e0a04 */
[----:B------:R-:W-:Y:S01]  /*40c0*/  ISETP.GE.AND P2, PT, R15, RZ, PT ;  /* 0x000000ff0f00720c */ /* 0x000fe20003f46270 */
[----:B------:R-:W-:Y:S01]  /*40d0*/  @!P5 IMAD.IADD R217, R217, 0x1, -R4 ;  /* 0x00000001d9d9d824 */ /* 0x000fe200078e0a04 */
[----:B------:R-:W-:Y:S01]  /*40e0*/  IABS R225, R10 ;  /* 0x0000000a00e17213 */ /* 0x000fe20000000000 */
[----:B------:R-:W-:Y:S01]  /*40f0*/  @!P6 IMAD.MOV R215, RZ, RZ, -R215 ;  /* 0x000000ffffd7e224 */ /* 0x000fe200078e0ad7 */
[C---:B------:R-:W-:Y:S01]  /*4100*/  ISETP.GT.U32.AND P6, PT, R4.reuse, R219, PT ;  /* 0x000000db0400720c */ /* 0x040fe20003fc4070 */
[----:B------:R-:W-:Y:S01]  /*4110*/  IMAD.MOV R11, RZ, RZ, -R11 ;  /* 0x000000ffff0b7224 */ /* 0x000fe200078e0a0b */
[----:B------:R-:W-:Y:S01]  /*4120*/  ISETP.GT.U32.AND P5, PT, R4, R217, PT ;  /* 0x000000d90400720c */ /* 0x000fe20003fa4070 */
[----:B------:R-:W-:Y:S01]  /*4130*/  IMAD.HI.U32 R12, R5, R223, RZ ;  /* 0x000000df050c7227 */ /* 0x000fe200078e00ff */
[----:B------:R-:W-:-:S02]  /*4140*/  @!P0 IADD3 R213, R213, -R4, RZ ;  /* 0x80000004d5d58210 */ /* 0x000fc40007ffe0ff */
[----:B------:R-:W-:Y:S01]  /*4150*/  ISETP.GE.AND P0, PT, R13, RZ, PT ;  /* 0x000000ff0d00720c */ /* 0x000fe20003f06270 */
[----:B------:R-:W-:Y:S01]  /*4160*/  IMAD R221, R4, R11, R221 ;  /* 0x0000000b04dd7224 */ /* 0x000fe200078e02dd */
[----:B------:R-:W-:Y:S01]  /*4170*/  @!P3 IADD3 R213, -R213, RZ, RZ ;  /* 0x000000ffd5d5b210 */ /* 0x000fe20007ffe1ff */
[----:B------:R-:W-:Y:S01]  /*4180*/  IMAD.MOV R12, RZ, RZ, -R12 ;  /* 0x000000ffff0c7224 */ /* 0x000fe200078e0a0c */
[----:B------:R-:W-:Y:S01]  /*4190*/  ISETP.GE.AND P3, PT, R10, RZ, PT ;  /* 0x000000ff0a00720c */ /* 0x000fe20003f66270 */
[----:B------:R-:W-:Y:S01]  /*41a0*/  IMAD.HI.U32 R10, R5, R225, RZ ;  /* 0x000000e1050a7227 */ /* 0x000fe200078e00ff */
[C---:B------:R-:W-:Y:S02]  /*41b0*/  LOP3.LUT R13, R9.reuse, 0xa2, RZ, 0xfc, !PT ;  /* 0x000000a2090d7812 */ /* 0x040fe400078efcff */
[----:B------:R-:W-:Y:S01]  /*41c0*/  LOP3.LUT R15, R9, 0xa4, RZ, 0xfc, !PT ;  /* 0x000000a4090f7812 */ /* 0x000fe200078efcff */
[--C-:B------:R-:W-:Y:S01]  /*41d0*/  @!P6 IMAD.IADD R219, R219, 0x1, -R4.reuse ;  /* 0x00000001dbdbe824 */ /* 0x100fe200078e0a04 */
[----:B------:R-:W-:Y:S01]  /*41e0*/  IABS R227, R13 ;  /* 0x0000000d00e37213 */ /* 0x000fe20000000000 */
[----:B------:R-:W-:Y:S01]  /*41f0*/  @!P5 IMAD.IADD R217, R217, 0x1, -R4 ;  /* 0x00000001d9d9d824 */ /* 0x000fe200078e0a04 */
[C---:B------:R-:W-:Y:S01]  /*4200*/  ISETP.GT.U32.AND P5, PT, R4.reuse, R221, PT ;  /* 0x000000dd0400720c */ /* 0x040fe20003fa4070 */
[C---:B------:R-:W-:Y:S01]  /*4210*/  IMAD R223, R4.reuse, R12, R223 ;  /* 0x0000000c04df7224 */ /* 0x040fe200078e02df */
[C---:B------:R-:W-:Y:S01]  /*4220*/  ISETP.GT.U32.AND P6, PT, R4.reuse, R219, PT ;  /* 0x000000db0400720c */ /* 0x040fe20003fc4070 */
[----:B------:R-:W-:Y:S01]  /*4230*/  IMAD.MOV R10, RZ, RZ, -R10 ;  /* 0x000000ffff0a7224 */ /* 0x000fe200078e0a0a */
[----:B------:R-:W-:Y:S01]  /*4240*/  IABS R229, R15 ;  /* 0x0000000f00e57213 */ /* 0x000fe20000000000 */
[----:B------:R-:W-:Y:S01]  /*4250*/  @!P4 IMAD.MOV R217, RZ, RZ, -R217 ;  /* 0x000000ffffd9c224 */ /* 0x000fe200078e0ad9 */
[C---:B------:R-:W-:Y:S01]  /*4260*/  ISETP.GT.U32.AND P4, PT, R4.reuse, R223, PT ;  /* 0x000000df0400720c */ /* 0x040fe20003f84070 */
[----:B------:R-:W-:Y:S01]  /*4270*/  IMAD R225, R4, R10, R225 ;  /* 0x0000000a04e17224 */ /* 0x000fe200078e02e1 */
[----:B------:R-:W-:Y:S01]  /*4280*/  IABS R231, R16 ;  /* 0x0000001000e77213 */ /* 0x000fe20000000000 */
[----:B------:R-:W-:Y:S01]  /*4290*/  IMAD.HI.U32 R11, R5, R227, RZ ;  /* 0x000000e3050b7227 */ /* 0x000fe200078e00ff */
[----:B------:R-:W-:-:S03]  /*42a0*/  LOP3.LUT R18, R9, 0xac, RZ, 0xfc, !PT ;  /* 0x000000ac09127812 */ /* 0x000fc600078efcff */
[--C-:B------:R-:W-:Y:S01]  /*42b0*/  @!P5 IMAD.IADD R221, R221, 0x1, -R4.reuse ;  /* 0x00000001ddddd824 */ /* 0x100fe200078e0a04 */
[----:B------:R-:W-:Y:S01]  /*42c0*/  IADD3 R11, -R11, RZ, RZ ;  /* 0x000000ff0b0b7210 */ /* 0x000fe20007ffe1ff */
[--C-:B------:R-:W-:Y:S01]  /*42d0*/  @!P6 IMAD.IADD R219, R219, 0x1, -R4.reuse ;  /* 0x00000001dbdbe824 */ /* 0x100fe200078e0a04 */
[C---:B------:R-:W-:Y:S01]  /*42e0*/  ISETP.GT.U32.AND P6, PT, R4.reuse, R225, PT ;  /* 0x000000e10400720c */ /* 0x040fe20003fc4070 */
[----:B------:R-:W-:Y:S01]  /*42f0*/  IMAD.HI.U32 R12, R5, R229, RZ ;  /* 0x000000e5050c7227 */ /* 0x000fe200078e00ff */
[----:B------:R-:W-:Y:S02]  /*4300*/  ISETP.GT.U32.AND P5, PT, R4, R221, PT ;  /* 0x000000dd0400720c */ /* 0x000fe40003fa4070 */
[----:B------:R-:W-:Y:S01]  /*4310*/  IABS R237, R18 ;  /* 0x0000001200ed7213 */ /* 0x000fe20000000000 */
[----:B------:R-:W-:Y:S02]  /*4320*/  @!P4 IMAD.IADD R223, R223, 0x1, -R4 ;  /* 0x00000001dfdfc824 */ /* 0x000fe400078e0a04 */
[----:B------:R-:W-:-:S02]  /*4330*/  IMAD.MOV R12, RZ, RZ, -R12 ;  /* 0x000000ffff0c7224 */ /* 0x000fc400078e0a0c */
[----:B------:R-:W-:Y:S02]  /*4340*/  IMAD R227, R4, R11, R227 ;  /* 0x0000000b04e37224 */ /* 0x000fe400078e02e3 */
[----:B------:R-:W-:-:S04]  /*4350*/  IMAD.HI.U32 R10, R5, R231, RZ ;  /* 0x000000e7050a7227 */ /* 0x000fc800078e00ff */
[----:B------:R-:W-:Y:S01]  /*4360*/  @!P6 IMAD.IADD R225, R225, 0x1, -R4 ;  /* 0x00000001e1e1e824 */ /* 0x000fe200078e0a04 */
[C---:B------:R-:W-:Y:S01]  /*4370*/  ISETP.GT.U32.AND P6, PT, R4.reuse, R223, PT ;  /* 0x000000df0400720c */ /* 0x040fe20003fc4070 */
[C---:B------:R-:W-:Y:S01]  /*4380*/  IMAD R229, R4.reuse, R12, R229 ;  /* 0x0000000c04e57224 */ /* 0x040fe200078e02e5 */
[----:B------:R-:W-:Y:S01]  /*4390*/  @!P5 IADD3 R221, R221, -R4, RZ ;  /* 0x80000004ddddd210 */ /* 0x000fe20007ffe0ff */
[----:B------:R-:W-:Y:S01]  /*43a0*/  IMAD.MOV R10, RZ, RZ, -R10 ;  /* 0x000000ffff0a7224 */ /* 0x000fe200078e0a0a */
[C---:B------:R-:W-:Y:S01]  /*43b0*/  ISETP.GT.U32.AND P5, PT, R4.reuse, R227, PT ;  /* 0x000000e30400720c */ /* 0x040fe20003fa4070 */
[----:B------:R-:W-:Y:S01]  /*43c0*/  IMAD.HI.U32 R11, R5, R233, RZ ;  /* 0x000000e9050b7227 */ /* 0x000fe200078e00ff */
[C---:B------:R-:W-:Y:S02]  /*43d0*/  ISETP.GT.U32.AND P4, PT, R4.reuse, R229, PT ;  /* 0x000000e50400720c */ /* 0x040fe40003f84070 */
[----:B------:R-:W-:Y:S01]  /*43e0*/  LOP3.LUT R12, R9, 0xaa, RZ, 0xfc, !PT ;  /* 0x000000aa090c7812 */ /* 0x000fe200078efcff */
[----:B------:R-:W-:-:S02]  /*43f0*/  IMAD R231, R4, R10, R231 ;  /* 0x0000000a04e77224 */ /* 0x000fc400078e02e7 */
[----:B------:R-:W-:Y:S01]  /*4400*/  IMAD.MOV R11, RZ, RZ, -R11 ;  /* 0x000000ffff0b7224 */ /* 0x000fe200078e0a0b */
[----:B------:R-:W-:Y:S01]  /*4410*/  IABS R235, R12 ;  /* 0x0000000c00eb7213 */ /* 0x000fe20000000000 */
[----:B------:R-:W-:Y:S01]  /*4420*/  @!P1 IMAD.MOV R219, RZ, RZ, -R219 ;  /* 0x000000ffffdb9224 */ /* 0x000fe200078e0adb */
[----:B------:R-:W-:Y:S01]  /*4430*/  @!P6 IADD3 R223, R223, -R4, RZ ;  /* 0x80000004dfdfe210 */ /* 0x000fe20007ffe0ff */
[C---:B------:R-:W-:Y:S01]  /*4440*/  IMAD R233, R4.reuse, R11, R233 ;  /* 0x0000000b04e97224 */ /* 0x040fe200078e02e9 */
[C---:B------:R-:W-:Y:S01]  /*4450*/  ISETP.GT.U32.AND P6, PT, R4.reuse, R231, PT ;  /* 0x000000e70400720c */ /* 0x040fe20003fc4070 */
[--C-:B------:R-:W-:Y:S01]  /*4460*/  @!P5 IMAD.IADD R227, R227, 0x1, -R4.reuse ;  /* 0x00000001e3e3d824 */ /* 0x100fe200078e0a04 */
[C---:B------:R-:W-:Y:S01]  /*4470*/  ISETP.GT.U32.AND P5, PT, R4.reuse, R225, PT ;  /* 0x000000e10400720c */ /* 0x040fe20003fa4070 */
[----:B------:R-:W-:Y:S02]  /*4480*/  @!P4 IMAD.IADD R229, R229, 0x1, -R4 ;  /* 0x00000001e5e5c824 */ /* 0x000fe400078e0a04 */
[----:B------:R-:W-:Y:S01]  /*4490*/  IMAD.HI.U32 R11, R5, R239, RZ ;  /* 0x000000ef050b7227 */ /* 0x000fe200078e00ff */
[----:B------:R-:W-:-:S02]  /*44a0*/  ISETP.GT.U32.AND P4, PT, R4, R227, PT ;  /* 0x000000e30400720c */ /* 0x000fc40003f84070 */
[----:B------:R-:W-:Y:S01]  /*44b0*/  ISETP.GT.U32.AND P1, PT, R4, R229, PT ;  /* 0x000000e50400720c */ /* 0x000fe20003f24070 */
[----:B------:R-:W-:Y:S02]  /*44c0*/  IMAD.MOV R11, RZ, RZ, -R11 ;  /* 0x000000ffff0b7224 */ /* 0x000fe400078e0a0b */
[----:B------:R-:W-:-:S04]  /*44d0*/  IMAD.HI.U32 R10, R5, R235, RZ ;  /* 0x000000eb050a7227 */ /* 0x000fc800078e00ff */
[--C-:B------:R-:W-:Y:S01]  /*44e0*/  @!P6 IMAD.IADD R231, R231, 0x1, -R4.reuse ;  /* 0x00000001e7e7e824 */ /* 0x100fe200078e0a04 */
[----:B------:R-:W-:Y:S01]  /*44f0*/  ISETP.GE.AND P6, PT, R15, RZ, PT ;  /* 0x000000ff0f00720c */ /* 0x000fe20003fc6270 */
[--C-:B------:R-:W-:Y:S01]  /*4500*/  @!P5 IMAD.IADD R225, R225, 0x1, -R4.reuse ;  /* 0x00000001e1e1d824 */ /* 0x100fe200078e0a04 */
[C---:B------:R-:W-:Y:S01]  /*4510*/  ISETP.GT.U32.AND P5, PT, R4.reuse, R233, PT ;  /* 0x000000e90400720c */ /* 0x040fe20003fa4070 */
[C---:B------:R-:W-:Y:S01]  /*4520*/  IMAD R239, R4.reuse, R11, R239 ;  /* 0x0000000b04ef7224 */ /* 0x040fe200078e02ef */
[----:B------:R-:W-:Y:S01]  /*4530*/  LOP3.LUT R11, R9, 0xb4, RZ, 0xfc, !PT ;  /* 0x000000b4090b7812 */ /* 0x000fe200078efcff */
[----:B------:R-:W-:Y:S01]  /*4540*/  @!P1 IMAD.IADD R229, R229, 0x1, -R4 ;  /* 0x00000001e5e59824 */ /* 0x000fe200078e0a04 */
[----:B------:R-:W-:Y:S01]  /*4550*/  @!P3 IADD3 R225, -R225, RZ, RZ ;  /* 0x000000ffe1e1b210 */ /* 0x000fe20007ffe1ff */
[----:B------:R-:W-:Y:S01]  /*4560*/  IMAD.MOV R10, RZ, RZ, -R10 ;  /* 0x000000ffff0a7224 */ /* 0x000fe200078e0a0a */
[----:B------:R-:W-:Y:S01]  /*4570*/  IABS R243, R11 ;  /* 0x0000000b00f37213 */ /* 0x000fe20000000000 */
[----:B------:R-:W-:Y:S01]  /*4580*/  @!P0 IMAD.MOV R221, RZ, RZ, -R221 ;  /* 0x000000ffffdd8224 */ /* 0x000fe200078e0add */
[C---:B------:R-:W-:Y:S01]  /*4590*/  ISETP.GT.U32.AND P0, PT, R4.reuse, R231, PT ;  /* 0x000000e70400720c */ /* 0x040fe20003f04070 */
[C---:B------:R-:W-:Y:S01]  /*45a0*/  IMAD R235, R4.reuse, R10, R235 ;  /* 0x0000000a04eb7224 */ /* 0x040fe200078e02eb */
[----:B------:R-:W-:Y:S01]  /*45b0*/  LOP3.LUT R15, R9, 0xba, RZ, 0xfc, !PT ;  /* 0x000000ba090f7812 */ /* 0x000fe200078efcff */
[----:B------:R-:W-:Y:S01]  /*45c0*/  @!P6 IMAD.MOV R229, RZ, RZ, -R229 ;  /* 0x000000ffffe5e224 */ /* 0x000fe200078e0ae5 */
[C---:B------:R-:W-:Y:S01]  /*45d0*/  ISETP.GT.U32.AND P6, PT, R4.reuse, R239, PT ;  /* 0x000000ef0400720c */ /* 0x040fe20003fc4070 */
[----:B------:R-:W-:Y:S01]  /*45e0*/  IMAD.HI.U32 R10, R5, R237, RZ ;  /* 0x000000ed050a7227 */ /* 0x000fe200078e00ff */
[----:B------:R-:W-:-:S02]  /*45f0*/  ISETP.GT.U32.AND P1, PT, R4, R235, PT ;  /* 0x000000eb0400720c */ /* 0x000fc40003f24070 */
[----:B------:R-:W-:Y:S01]  /*4600*/  IABS R64, R15 ;  /* 0x0000000f00407213 */ /* 0x000fe20000000000 */
[--C-:B------:R-:W-:Y:S01]  /*4610*/  @!P5 IMAD.IADD R233, R233, 0x1, -R4.reuse ;  /* 0x00000001e9e9d824 */ /* 0x100fe200078e0a04 */
[----:B------:R-:W-:Y:S01]  /*4620*/  ISETP.GE.AND P5, PT, R16, RZ, PT ;  /* 0x000000ff1000720c */ /* 0x000fe20003fa6270 */
[--C-:B------:R-:W-:Y:S01]  /*4630*/  @!P4 IMAD.IADD R227, R227, 0x1, -R4.reuse ;  /* 0x00000001e3e3c824 */ /* 0x100fe200078e0a04 */
[----:B------:R-:W-:Y:S01]  /*4640*/  IADD3 R10, -R10, RZ, RZ ;  /* 0x000000ff0a0a7210 */ /* 0x000fe20007ffe1ff */
[--C-:B------:R-:W-:Y:S01]  /*4650*/  @!P0 IMAD.IADD R231, R231, 0x1, -R4.reuse ;  /* 0x00000001e7e78824 */ /* 0x100fe200078e0a04 */
[----:B------:R-:W-:Y:S01]  /*4660*/  ISETP.GE.AND P4, PT, R13, RZ, PT ;  /* 0x000000ff0d00720c */ /* 0x000fe20003f86270 */
[----:B------:R-:W-:Y:S01]  /*4670*/  @!P2 IMAD.MOV R223, RZ, RZ, -R223 ;  /* 0x000000ffffdfa224 */ /* 0x000fe200078e0adf */
[----:B------:R-:W-:Y:S01]  /*4680*/  LOP3.LUT R13, R9, 0xb0, RZ, 0xfc, !PT ;  /* 0x000000b0090d7812 */ /* 0x000fe200078efcff */
[----:B------:R-:W-:Y:S01]  /*4690*/  IMAD R237, R4, R10, R237 ;  /* 0x0000000a04ed7224 */ /* 0x000fe200078e02ed */
[----:B------:R-:W-:Y:S01]  /*46a0*/  ISETP.GE.AND P0, PT, R12, RZ, PT ;  /* 0x000000ff0c00720c */ /* 0x000fe20003f06270 */
[--C-:B------:R-:W-:Y:S01]  /*46b0*/  @!P6 IMAD.IADD R239, R239, 0x1, -R4.reuse ;  /* 0x00000001efefe824 */ /* 0x100fe200078e0a04 */
[----:B------:R-:W-:Y:S01]  /*46c0*/  IABS R241, R13 ;  /* 0x0000000d00f17213 */ /* 0x000fe20000000000 */
[----:B------:R-:W-:Y:S01]  /*46d0*/  @!P1 IMAD.IADD R235, R235, 0x1, -R4 ;  /* 0x00000001ebeb9824 */ /* 0x000fe200078e0a04 */
[C---:B------:R-:W-:Y:S01]  /*46e0*/  ISETP.GT.U32.AND P3, PT, R4.reuse, R237, PT ;  /* 0x000000ed0400720c */ /* 0x040fe20003f64070 */
[----:B------:R-:W-:Y:S01]  /*46f0*/  @!P5 IMAD.MOV R231, RZ, RZ, -R231 ;  /* 0x000000ffffe7d224 */ /* 0x000fe200078e0ae7 */
[C---:B------:R-:W-:Y:S01]  /*4700*/  ISETP.GT.U32.AND P5, PT, R4.reuse, R239, PT ;  /* 0x000000ef0400720c */ /* 0x040fe20003fa4070 */
[----:B------:R-:W-:Y:S01]  /*4710*/  IMAD.HI.U32 R10, R5, R241, RZ ;  /* 0x000000f1050a7227 */ /* 0x000fe200078e00ff */
[----:B------:R-:W-:-:S02]  /*4720*/  ISETP.GT.U32.AND P1, PT, R4, R233, PT ;  /* 0x000000e90400720c */ /* 0x000fc40003f24070 */
[C---:B------:R-:W-:Y:S01]  /*4730*/  ISETP.GT.U32.AND P2, PT, R4.reuse, R235, PT ;  /* 0x000000eb0400720c */ /* 0x040fe20003f44070 */
[----:B------:R-:W-:Y:S01]  /*4740*/  IMAD.MOV R10, RZ, RZ, -R10 ;  /* 0x000000ffff0a7224 */ /* 0x000fe200078e0a0a */
[----:B------:R-:W-:Y:S01]  /*4750*/  LOP3.LUT R12, R9, 0xb6, RZ, 0xfc, !PT ;  /* 0x000000b6090c7812 */ /* 0x000fe200078efcff */
[----:B------:R-:W-:Y:S01]  /*4760*/  @!P4 IMAD.MOV R227, RZ, RZ, -R227 ;  /* 0x000000ffffe3c224 */ /* 0x000fe200078e0ae3 */
[----:B------:R-:W-:Y:S01]  /*4770*/  ISETP.GE.AND P4, PT, R17, RZ, PT ;  /* 0x000000ff1100720c */ /* 0x000fe20003f86270 */
[C---:B------:R-:W-:Y:S01]  /*4780*/  IMAD R241, R4.reuse, R10, R241 ;  /* 0x0000000a04f17224 */ /* 0x040fe200078e02f1 */
[----:B------:R-:W-:Y:S01]  /*4790*/  LOP3.LUT R10, R9, 0xb2, RZ, 0xfc, !PT ;  /* 0x000000b2090a7812 */ /* 0x000fe200078efcff */
[--C-:B------:R-:W-:Y:S01]  /*47a0*/  @!P3 IMAD.IADD R237, R237, 0x1, -R4.reuse ;  /* 0x00000001ededb824 */ /* 0x100fe200078e0a04 */
[----:B------:R-:W-:Y:S01]  /*47b0*/  IABS R245, R12 ;  /* 0x0000000c00f57213 */ /* 0x000fe20000000000 */
[--C-:B------:R-:W-:Y:S01]  /*47c0*/  @!P5 IMAD.IADD R239, R239, 0x1, -R4.reuse ;  /* 0x00000001efefd824 */ /* 0x100fe200078e0a04 */
[C---:B------:R-:W-:Y:S01]  /*47d0*/  ISETP.GT.U32.AND P5, PT, R4.reuse, R241, PT ;  /* 0x000000f10400720c */ /* 0x040fe20003fa4070 */
[----:B------:R-:W-:Y:S01]  /*47e0*/  @!P1 IMAD.IADD R233, R233, 0x1, -R4 ;  /* 0x00000001e9e99824 */ /* 0x000fe200078e0a04 */
[----:B------:R-:W-:-:S02]  /*47f0*/  ISETP.GT.U32.AND P6, PT, R4, R237, PT ;  /* 0x000000ed0400720c */ /* 0x000fc40003fc4070 */
[----:B------:R-:W-:Y:S02]  /*4800*/  @!P2 IADD3 R235, R235, -R4, RZ ;  /* 0x80000004ebeba210 */ /* 0x000fe40007ffe0ff */
[----:B------:R-:W-:Y:S01]  /*4810*/  IABS R247, R10 ;  /* 0x0000000a00f77213 */ /* 0x000fe20000000000 */
[----:B------:R-:W-:Y:S01]  /*4820*/  @!P4 IMAD.MOV R233, RZ, RZ, -R233 ;  /* 0x000000ffffe9c224 */ /* 0x000fe200078e0ae9 */
[----:B------:R-:W-:Y:S01]  /*4830*/  ISETP.GE.AND P4, PT, R10, RZ, PT ;  /* 0x000000ff0a00720c */ /* 0x000fe20003f86270 */
[----:B------:R-:W-:Y:S01]  /*4840*/  @!P0 IMAD.MOV R235, RZ, RZ, -R235 ;  /* 0x000000ffffeb8224 */ /* 0x000fe200078e0aeb */
[----:B------:R-:W-:Y:S01]  /*4850*/  ISETP.GE.AND P2, PT, R19, RZ, PT ;  /* 0x000000ff1300720c */ /* 0x000fe20003f46270 */
[----:B------:R-:W-:Y:S01]  /*4860*/  IMAD.HI.U32 R10, R5, R247, RZ ;  /* 0x000000f7050a7227 */ /* 0x000fe200078e00ff */
[----:B------:R-:W-:Y:S02]  /*4870*/  ISETP.GE.AND P0, PT, R11, RZ, PT ;  /* 0x000000ff0b00720c */ /* 0x000fe40003f06270 */
[----:B------:R-:W-:Y:S01]  /*4880*/  ISETP.GE.AND P3, PT, R13, RZ, PT ;  /* 0x000000ff0d00720c */ /* 0x000fe20003f66270 */
[----:B------:R-:W-:Y:S01]  /*4890*/  @!P5 IMAD.IADD R241, R241, 0x1, -R4 ;  /* 0x00000001f1f1d824 */ /* 0x000fe200078e0a04 */
[----:B------:R-:W-:Y:S01]  /*48a0*/  @!P6 IADD3 R237, R237, -R4, RZ ;  /* 0x80000004edede210 */ /* 0x000fe20007ffe0ff */
[----:B------:R-:W-:Y:S01]  /*48b0*/  IMAD.HI.U32 R11, R5, R243, RZ ;  /* 0x000000f3050b7227 */ /* 0x000fe200078e00ff */
[----:B------:R-:W-:-:S02]  /*48c0*/  ISETP.GE.AND P6, PT, R12, RZ, PT ;  /* 0x000000ff0c00720c */ /* 0x000fc40003fc6270 */
[----:B------:R-:W-:Y:S01]  /*48d0*/  ISETP.GT.U32.AND P5, PT, R4, R241, PT ;  /* 0x000000f10400720c */ /* 0x000fe20003fa4070 */
[----:B------:R-:W-:Y:S01]  /*48e0*/  IMAD.MOV R12, RZ, RZ, -R10 ;  /* 0x000000ffff0c7224 */ /* 0x000fe200078e0a0a */
[----:B------:R-:W-:Y:S01]  /*48f0*/  LOP3.LUT R13, R9, 0xb8, RZ, 0xfc, !PT ;  /* 0x000000b8090d7812 */ /* 0x000fe200078efcff */
[----:B------:R-:W-:Y:S01]  /*4900*/  IMAD.HI.U32 R10, R5, R245, RZ ;  /* 0x000000f5050a7227 */ /* 0x000fe200078e00ff */
[----:B------:R-:W-:Y:S02]  /*4910*/  ISETP.GE.AND P1, PT, R18, RZ, PT ;  /* 0x000000ff1200720c */ /* 0x000fe40003f26270 */
[----:B------:R-:W-:Y:S01]  /*4920*/  IABS R249, R13 ;  /* 0x0000000d00f97213 */ /* 0x000fe20000000000 */
[----:B------:R-:W-:Y:S01]  /*4930*/  IMAD.MOV R11, RZ, RZ, -R11 ;  /* 0x000000ffff0b7224 */ /* 0x000fe200078e0a0b */
[C---:B------:R-:W-:Y:S01]  /*4940*/  LOP3.LUT R17, R9.reuse, 0xbc, RZ, 0xfc, !PT ;  /* 0x000000bc09117812 */ /* 0x040fe200078efcff */
[C---:B------:R-:W-:Y:S01]  /*4950*/  IMAD R247, R4.reuse, R12, R247 ;  /* 0x0000000c04f77224 */ /* 0x040fe200078e02f7 */
[C---:B------:R-:W-:Y:S01]  /*4960*/  LOP3.LUT R18, R9.reuse, 0xbe, RZ, 0xfc, !PT ;  /* 0x000000be09127812 */ /* 0x040fe200078efcff */
[----:B------:R-:W-:Y:S01]  /*4970*/  IMAD.MOV R12, RZ, RZ, -R10 ;  /* 0x000000ffff0c7224 */ /* 0x000fe200078e0a0a */
[----:B------:R-:W-:Y:S01]  /*4980*/  IABS R251, R17 ;  /* 0x0000001100fb7213 */ /* 0x000fe20000000000 */
[C---:B------:R-:W-:Y:S01]  /*4990*/  IMAD R243, R4.reuse, R11, R243 ;  /* 0x0000000b04f37224 */ /* 0x040fe200078e02f3 */
[----:B------:R-:W-:Y:S01]  /*49a0*/  IABS R112, R18 ;  /* 0x0000001200707213 */ /* 0x000fe20000000000 */
[C---:B------:R-:W-:Y:S01]  /*49b0*/  IMAD R245, R4.reuse, R12, R245 ;  /* 0x0000000c04f57224 */ /* 0x040fe200078e02f5 */
[----:B------:R-:W-:Y:S01]  /*49c0*/  LOP3.LUT R19, R9, 0xc0, RZ, 0xfc, !PT ;  /* 0x000000c009137812 */ /* 0x000fe200078efcff */
[----:B------:R-:W-:Y:S01]  /*49d0*/  @!P2 IMAD.MOV R239, RZ, RZ, -R239 ;  /* 0x000000ffffefa224 */ /* 0x000fe200078e0aef */
[C---:B------:R-:W-:Y:S01]  /*49e0*/  ISETP.GT.U32.AND P2, PT, R4.reuse, R243, PT ;  /* 0x000000f30400720c */ /* 0x040fe20003f44070 */
[----:B------:R-:W-:Y:S01]  /*49f0*/  @!P5 IMAD.IADD R241, R241, 0x1, -R4 ;  /* 0x00000001f1f1d824 */ /* 0x000fe200078e0a04 */
[----:B------:R-:W-:Y:S01]  /*4a00*/  ISETP.GT.U32.AND P5, PT, R4, R245, PT ;  /* 0x000000f50400720c */ /* 0x000fe20003fa4070 */
[----:B------:R-:W-:Y:S01]  /*4a10*/  IMAD.HI.U32 R10, R5, R249, RZ ;  /* 0x000000f9050a7227 */ /* 0x000fe200078e00ff */
[----:B------:R-:W-:-:S02]  /*4a20*/  IABS R12, R19 ;  /* 0x00000013000c7213 */ /* 0x000fc40000000000 */
[----:B------:R-:W-:Y:S01]  /*4a30*/  IABS R16, R20 ;  /* 0x0000001400107213 */ /* 0x000fe20000000000 */
[----:B------:R-:W-:Y:S01]  /*4a40*/  @!P1 IMAD.MOV R237, RZ, RZ, -R237 ;  /* 0x000000ffffed9224 */ /* 0x000fe200078e0aed */
[----:B------:R-:W-:Y:S01]  /*4a50*/  IADD3 R10, -R10, RZ, RZ ;  /* 0x000000ff0a0a7210 */ /* 0x000fe20007ffe1ff */
[----:B------:R-:W-:Y:S01]  /*4a60*/  IMAD.HI.U32 R11, R5, R64, RZ ;  /* 0x00000040050b7227 */ /* 0x000fe200078e00ff */
[----:B------:R-:W-:-:S03]  /*4a70*/  ISETP.GT.U32.AND P1, PT, R4, R247, PT ;  /* 0x000000f70400720c */ /* 0x000fc60003f24070 */
[----:B------:R-:W-:Y:S01]  /*4a80*/  @!P2 IADD3 R243, R243, -R4, RZ ;  /* 0x80000004f3f3a210 */ /* 0x000fe20007ffe0ff */
[C---:B------:R-:W-:Y:S02]  /*4a90*/  IMAD R249, R4.reuse, R10, R249 ;  /* 0x0000000a04f97224 */ /* 0x040fe400078e02f9 */
[----:B------:R-:W-:Y:S01]  /*4aa0*/  @!P5 IMAD.IADD R245, R245, 0x1, -R4 ;  /* 0x00000001f5f5d824 */ /* 0x000fe200078e0a04 */
[----:B------:R-:W-:Y:S01]  /*4ab0*/  ISETP.GT.U32.AND P5, PT, R4, R243, PT ;  /* 0x000000f30400720c */ /* 0x000fe20003fa4070 */
[----:B------:R-:W-:-:S04]  /*4ac0*/  IMAD.HI.U32 R10, R5, R251, RZ ;  /* 0x000000fb050a7227 */ /* 0x000fc800078e00ff */
[----:B------:R-:W-:Y:S02]  /*4ad0*/  IMAD.MOV R10, RZ, RZ, -R10 ;  /* 0x000000ffff0a7224 */ /* 0x000fe400078e0a0a */
[--C-:B------:R-:W-:Y:S01]  /*4ae0*/  @!P1 IMAD.IADD R247, R247, 0x1, -R4.reuse ;  /* 0x00000001f7f79824 */ /* 0x100fe200078e0a04 */
[C---:B------:R-:W-:Y:S01]  /*4af0*/  ISETP.GT.U32.AND P1, PT, R4.reuse, R249, PT ;  /* 0x000000f90400720c */ /* 0x040fe20003f24070 */
[C---:B------:R-:W-:Y:S02]  /*4b00*/  IMAD R251, R4.reuse, R10, R251 ;  /* 0x0000000a04fb7224 */ /* 0x040fe400078e02fb */
[----:B------:R-:W-:Y:S01]  /*4b10*/  IMAD.MOV R11, RZ, RZ, -R11 ;  /* 0x000000ffff0b7224 */ /* 0x000fe200078e0a0b */
[C---:B------:R-:W-:Y:S01]  /*4b20*/  ISETP.GT.U32.AND P2, PT, R4.reuse, R247, PT ;  /* 0x000000f70400720c */ /* 0x040fe20003f44070 */
[----:B------:R-:W-:Y:S01]  /*4b30*/  @!P5 IMAD.IADD R243, R243, 0x1, -R4 ;  /* 0x00000001f3f3d824 */ /* 0x000fe200078e0a04 */
[----:B------:R-:W-:Y:S01]  /*4b40*/  ISETP.GT.U32.AND P5, PT, R4, R251, PT ;  /* 0x000000fb0400720c */ /* 0x000fe20003fa4070 */
[----:B------:R-:W-:-:S04]  /*4b50*/  IMAD.HI.U32 R10, R5, R112, RZ ;  /* 0x00000070050a7227 */ /* 0x000fc800078e00ff */
[----:B------:R-:W-:Y:S01]  /*4b60*/  IMAD R64, R4, R11, R64 ;  /* 0x0000000b04407224 */ /* 0x000fe200078e0240 */
[----:B------:R-:W-:Y:S01]  /*4b70*/  IADD3 R11, -R10, RZ, RZ ;  /* 0x000000ff0a0b7210 */ /* 0x000fe20007ffe1ff */
[----:B------:R-:W-:-:S04]  /*4b80*/  IMAD.HI.U32 R10, R5, R12, RZ ;  /* 0x0000000c050a7227 */ /* 0x000fc800078e00ff */
[C---:B------:R-:W-:Y:S02]  /*4b90*/  IMAD R112, R4.reuse, R11, R112 ;  /* 0x0000000b04707224 */ /* 0x040fe400078e0270 */
[----:B------:R-:W-:Y:S01]  /*4ba0*/  @!P5 IADD3 R251, R251, -R4, RZ ;  /* 0x80000004fbfbd210 */ /* 0x000fe20007ffe0ff */
[----:B------:R-:W-:Y:S01]  /*4bb0*/  @!P0 IMAD.MOV R243, RZ, RZ, -R243 ;  /* 0x000000fffff38224 */ /* 0x000fe200078e0af3 */
[----:B------:R-:W-:Y:S01]  /*4bc0*/  ISETP.GE.AND P5, PT, R17, RZ, PT ;  /* 0x000000ff1100720c */ /* 0x000fe20003fa6270 */
[----:B------:R-:W-:Y:S01]  /*4bd0*/  @!P1 IMAD.IADD R249, R249, 0x1, -R4 ;  /* 0x00000001f9f99824 */ /* 0x000fe200078e0a04 */
[C---:B------:R-:W-:Y:S01]  /*4be0*/  ISETP.GT.U32.AND P0, PT, R4.reuse, R251, PT ;  /* 0x000000fb0400720c */ /* 0x040fe20003f04070 */
[----:B------:R-:W-:Y:S01]  /*4bf0*/  IMAD.MOV R11, RZ, RZ, -R10 ;  /* 0x000000ffff0b7224 */ /* 0x000fe200078e0a0a */
[----:B------:R-:W-:Y:S01]  /*4c00*/  LOP3.LUT R17, R9, 0xcc, RZ, 0xfc, !PT ;  /* 0x000000cc09117812 */ /* 0x000fe200078efcff */
[----:B------:R-:W-:Y:S01]  /*4c10*/  IMAD.HI.U32 R10, R5, R16, RZ ;  /* 0x00000010050a7227 */ /* 0x000fe200078e00ff */
[----:B------:R-:W-:-:S03]  /*4c20*/  ISETP.GT.U32.AND P1, PT, R4, R249, PT ;  /* 0x000000f90400720c */ /* 0x000fc60003f24070 */
[C---:B------:R-:W-:Y:S02]  /*4c30*/  IMAD R12, R4.reuse, R11, R12 ;  /* 0x0000000b040c7224 */ /* 0x040fe400078e020c */
[----:B------:R-:W-:Y:S02]  /*4c40*/  IMAD.MOV R11, RZ, RZ, -R10 ;  /* 0x000000ffff0b7224 */ /* 0x000fe400078e0a0a */
[----:B------:R-:W-:Y:S01]  /*4c50*/  @!P3 IMAD.MOV R241, RZ, RZ, -R241 ;  /* 0x000000fffff1b224 */ /* 0x000fe200078e0af1 */
[C---:B------:R-:W-:Y:S01]  /*4c60*/  ISETP.GT.U32.AND P3, PT, R4.reuse, R245, PT ;  /* 0x000000f50400720c */ /* 0x040fe20003f64070 */
[C---:B------:R-:W-:Y:S02]  /*4c70*/  IMAD R16, R4.reuse, R11, R16 ;  /* 0x0000000b04107224 */ /* 0x040fe400078e0210 */
[--C-:B------:R-:W-:Y:S02]  /*4c80*/  @!P0 IMAD.IADD R251, R251, 0x1, -R4.reuse ;  /* 0x00000001fbfb8824 */ /* 0x100fe400078e0a04 */
[--C-:B------:R-:W-:Y:S01]  /*4c90*/  @!P2 IMAD.IADD R247, R247, 0x1, -R4.reuse ;  /* 0x00000001f7f7a824 */ /* 0x100fe200078e0a04 */
[C---:B------:R-:W-:Y:S01]  /*4ca0*/  ISETP.GT.U32.AND P0, PT, R4.reuse, R16, PT ;  /* 0x000000100400720c */ /* 0x040fe20003f04070 */
[----:B------:R-:W-:Y:S01]  /*4cb0*/  @!P1 IMAD.IADD R249, R249, 0x1, -R4 ;  /* 0x00000001f9f99824 */ /* 0x000fe200078e0a04 */
[C---:B------:R-:W-:Y:S01]  /*4cc0*/  ISETP.GT.U32.AND P2, PT, R4.reuse, R64, PT ;  /* 0x000000400400720c */ /* 0x040fe20003f44070 */
[----:B------:R-:W-:Y:S01]  /*4cd0*/  @!P5 IMAD.MOV R251, RZ, RZ, -R251 ;  /* 0x000000fffffbd224 */ /* 0x000fe200078e0afb */
[----:B------:R-:W-:Y:S01]  /*4ce0*/  ISETP.GT.U32.AND P1, PT, R4, R112, PT ;  /* 0x000000700400720c */ /* 0x000fe20003f24070 */
[----:B------:R-:W-:-:S02]  /*4cf0*/  @!P4 IMAD.MOV R247, RZ, RZ, -R247 ;  /* 0x000000fffff7c224 */ /* 0x000fc400078e0af7 */
[--C-:B------:R-:W-:Y:S01]  /*4d00*/  @!P3 IMAD.IADD R245, R245, 0x1, -R4.reuse ;  /* 0x00000001f5f5b824 */ /* 0x100fe200078e0a04 */
[----:B------:R-:W-:Y:S02]  /*4d10*/  ISETP.GE.AND P3, PT, R13, RZ, PT ;  /* 0x000000ff0d00720c */ /* 0x000fe40003f66270 */
[----:B------:R-:W-:Y:S01]  /*4d20*/  LOP3.LUT R13, R9, 0xc4, RZ, 0xfc, !PT ;  /* 0x000000c4090d7812 */ /* 0x000fe200078efcff */
[----:B------:R-:W-:Y:S01]  /*4d30*/  @!P6 IMAD.MOV R245, RZ, RZ, -R245 ;  /* 0x000000fffff5e224 */ /* 0x000fe200078e0af5 */
[----:B------:R-:W-:Y:S01]  /*4d40*/  ISETP.GT.U32.AND P6, PT, R4, R12, PT ;  /* 0x0000000c0400720c */ /* 0x000fe20003fc4070 */
[--C-:B------:R-:W-:Y:S01]  /*4d50*/  @!P0 IMAD.IADD R16, R16, 0x1, -R4.reuse ;  /* 0x0000000110108824 */ /* 0x100fe200078e0a04 */
[----:B------:R-:W-:Y:S01]  /*4d60*/  IABS R30, R13 ;  /* 0x0000000d001e7213 */ /* 0x000fe20000000000 */
[--C-:B------:R-:W-:Y:S01]  /*4d70*/  @!P2 IMAD.IADD R64, R64, 0x1, -R4.reuse ;  /* 0x000000014040a824 */ /* 0x100fe200078e0a04 */
[----:B------:R-:W-:Y:S01]  /*4d80*/  ISETP.GE.AND P2, PT, R15, RZ, PT ;  /* 0x000000ff0f00720c */ /* 0x000fe20003f46270 */
[----:B------:R-:W-:Y:S01]  /*4d90*/  @!P1 IMAD.IADD R112, R112, 0x1, -R4 ;  /* 0x0000000170709824 */ /* 0x000fe200078e0a04 */
[C---:B------:R-:W-:Y:S01]  /*4da0*/  ISETP.GT.U32.AND P5, PT, R4.reuse, R16, PT ;  /* 0x000000100400720c */ /* 0x040fe20003fa4070 */
[----:B------:R-:W-:Y:S01]  /*4db0*/  IMAD.HI.U32 R10, R5, R30, RZ ;  /* 0x0000001e050a7227 */ /* 0x000fe200078e00ff */
[----:B------:R-:W-:-:S02]  /*4dc0*/  ISETP.GT.U32.AND P1, PT, R4, R64, PT ;  /* 0x000000400400720c */ /* 0x000fc40003f24070 */
[----:B------:R-:W-:Y:S01]  /*4dd0*/  ISETP.GT.U32.AND P4, PT, R4, R112, PT ;  /* 0x000000700400720c */ /* 0x000fe20003f84070 */
[----:B------:R-:W-:Y:S01]  /*4de0*/  IMAD.MOV R11, RZ, RZ, -R10 ;  /* 0x000000ffff0b7224 */ /* 0x000fe200078e0a0a */
[----:B------:R-:W-:Y:S01]  /*4df0*/  @!P3 IADD3 R249, -R249, RZ, RZ ;  /* 0x000000fff9f9b210 */ /* 0x000fe20007ffe1ff */
[----:B------:R-:W-:Y:S01]  /*4e00*/  @!P6 IMAD.IADD R12, R12, 0x1, -R4 ;  /* 0x000000010c0ce824 */ /* 0x000fe200078e0a04 */
[----:B------:R-:W-:Y:S01]  /*4e10*/  ISETP.GE.AND P3, PT, R18, RZ, PT ;  /* 0x000000ff1200720c */ /* 0x000fe20003f66270 */
[C---:B------:R-:W-:Y:S01]  /*4e20*/  IMAD R30, R4.reuse, R11, R30 ;  /* 0x0000000b041e7224 */ /* 0x040fe200078e021e */
[C---:B------:R-:W-:Y:S02]  /*4e30*/  LOP3.LUT R10, R9.reuse, 0xc6, RZ, 0xfc, !PT ;  /* 0x000000c6090a7812 */ /* 0x040fe400078efcff */
[----:B------:R-:W-:Y:S01]  /*4e40*/  ISETP.GT.U32.AND P6, PT, R4, R12, PT ;  /* 0x0000000c0400720c */ /* 0x000fe20003fc4070 */
[--C-:B------:R-:W-:Y:S01]  /*4e50*/  @!P5 IMAD.IADD R16, R16, 0x1, -R4.reuse ;  /* 0x000000011010d824 */ /* 0x100fe200078e0a04 */
[----:B------:R-:W-:Y:S01]  /*4e60*/  IABS R114, R10 ;  /* 0x0000000a00727213 */ /* 0x000fe20000000000 */
[--C-:B------:R-:W-:Y:S01]  /*4e70*/  @!P1 IMAD.IADD R64, R64, 0x1, -R4.reuse ;  /* 0x0000000140409824 */ /* 0x100fe200078e0a04 */
[----:B------:R-:W-:Y:S01]  /*4e80*/  ISETP.GT.U32.AND P5, PT, R4, R30, PT ;  /* 0x0000001e0400720c */ /* 0x000fe20003fa4070 */
[----:B------:R-:W-:Y:S01]  /*4e90*/  @!P4 IMAD.IADD R112, R112, 0x1, -R4 ;  /* 0x000000017070c824 */ /* 0x000fe200078e0a04 */
[----:B------:R-:W-:-:S02]  /*4ea0*/  LOP3.LUT R11, R9, 0xc8, RZ, 0xfc, !PT ;  /* 0x000000c8090b7812 */ /* 0x000fc400078efcff */
[----:B------:R-:W-:Y:S01]  /*4eb0*/  ISETP.GE.AND P0, PT, R10, RZ, PT ;  /* 0x000000ff0a00720c */ /* 0x000fe20003f06270 */
[----:B------:R-:W-:Y:S01]  /*4ec0*/  IMAD.HI.U32 R10, R5, R114, RZ ;  /* 0x00000072050a7227 */ /* 0x000fe200078e00ff */
[----:B------:R-:W-:Y:S02]  /*4ed0*/  ISETP.GE.AND P1, PT, R19, RZ, PT ;  /* 0x000000ff1300720c */ /* 0x000fe40003f26270 */
[----:B------:R-:W-:Y:S01]  /*4ee0*/  IABS R94, R11 ;  /* 0x0000000b005e7213 */ /* 0x000fe20000000000 */
[----:B------:R-:W-:Y:S01]  /*4ef0*/  @!P3 IMAD.MOV R112, RZ, RZ, -R112 ;  /* 0x000000ffff70b224 */ /* 0x000fe200078e0a70 */
[----:B------:R-:W-:Y:S01]  /*4f00*/  @!P2 IADD3 R64, -R64, RZ, RZ ;  /* 0x000000ff4040a210 */ /* 0x000fe20007ffe1ff */
[--C-:B------:R-:W-:Y:S01]  /*4f10*/  @!P6 IMAD.IADD R12, R12, 0x1, -R4.reuse ;  /* 0x000000010c0ce824 */ /* 0x100fe200078e0a04 */
[----:B------:R-:W-:Y:S01]  /*4f20*/  ISETP.GE.AND P4, PT, R20, RZ, PT ;  /* 0x000000ff1400720c */ /* 0x000fe20003f86270 */
[----:B------:R-:W-:Y:S01]  /*4f30*/  @!P5 IMAD.IADD R30, R30, 0x1, -R4 ;  /* 0x000000011e1ed824 */ /* 0x000fe200078e0a04 */
[----:B------:R-:W-:-:S02]  /*4f40*/  ISETP.GE.AND P2, PT, R13, RZ, PT ;  /* 0x000000ff0d00720c */ /* 0x000fc40003f46270 */
[----:B------:R-:W-:Y:S01]  /*4f50*/  ISETP.GE.AND P3, PT, R11, RZ, PT ;  /* 0x000000ff0b00720c */ /* 0x000fe20003f66270 */
[----:B------:R-:W-:Y:S01]  /*4f60*/  IMAD.HI.U32 R11, R5, R94, RZ ;  /* 0x0000005e050b7227 */ /* 0x000fe200078e00ff */
[----:B------:R-:W-:Y:S02]  /*4f70*/  IADD3 R15, -R10, RZ, RZ ;  /* 0x000000ff0a0f7210 */ /* 0x000fe40007ffe1ff */
[----:B------:R-:W-:Y:S01]  /*4f80*/  LOP3.LUT R13, R9, 0xca, RZ, 0xfc, !PT ;  /* 0x000000ca090d7812 */ /* 0x000fe200078efcff */
[----:B------:R-:W-:Y:S01]  /*4f90*/  IMAD.MOV R11, RZ, RZ, -R11 ;  /* 0x000000ffff0b7224 */ /* 0x000fe200078e0a0b */
[C---:B------:R-:W-:Y:S01]  /*4fa0*/  ISETP.GT.U32.AND P5, PT, R4.reuse, R30, PT ;  /* 0x0000001e0400720c */ /* 0x040fe20003fa4070 */
[C---:B------:R-:W-:Y:S01]  /*4fb0*/  IMAD R114, R4.reuse, R15, R114 ;  /* 0x0000000f04727224 */ /* 0x040fe200078e0272 */
[----:B------:R-:W-:Y:S01]  /*4fc0*/  IABS R58, R13 ;  /* 0x0000000d003a7213 */ /* 0x000fe20000000000 */
[C---:B------:R-:W-:Y:S01]  /*4fd0*/  IMAD R94, R4.reuse, R11, R94 ;  /* 0x0000000b045e7224 */ /* 0x040fe200078e025e */
[----:B------:R-:W-:Y:S01]  /*4fe0*/  ISETP.GE.AND P6, PT, R13, RZ, PT ;  /* 0x000000ff0d00720c */ /* 0x000fe20003fc6270 */
[----:B------:R-:W-:Y:S01]  /*4ff0*/  @!P1 IMAD.MOV R12, RZ, RZ, -R12 ;  /* 0x000000ffff0c9224 */ /* 0x000fe200078e0a0c */
[----:B------:R-:W-:Y:S01]  /*5000*/  IABS R18, R17 ;  /* 0x0000001100127213 */ /* 0x000fe20000000000 */
[----:B------:R-:W-:Y:S01]  /*5010*/  IMAD.HI.U32 R13, R5, R58, RZ ;  /* 0x0000003a050d7227 */ /* 0x000fe200078e00ff */
[----:B------:R-:W-:-:S02]  /*5020*/  ISETP.GT.U32.AND P1, PT, R4, R114, PT ;  /* 0x000000720400720c */ /* 0x000fc40003f24070 */
[----:B------:R-:W-:Y:S01]  /*5030*/  LOP3.LUT R19, R9, 0xce, RZ, 0xfc, !PT ;  /* 0x000000ce09137812 */ /* 0x000fe200078efcff */
[----:B------:R-:W-:Y:S01]  /*5040*/  @!P4 IMAD.MOV R16, RZ, RZ, -R16 ;  /* 0x000000ffff10c224 */ /* 0x000fe200078e0a10 */
[C---:B------:R-:W-:Y:S01]  /*5050*/  ISETP.GT.U32.AND P4, PT, R4.reuse, R94, PT ;  /* 0x0000005e0400720c */ /* 0x040fe20003f84070 */
[----:B------:R-:W-:Y:S01]  /*5060*/  IMAD.MOV R13, RZ, RZ, -R13 ;  /* 0x000000ffff0d7224 */ /* 0x000fe200078e0a0d */
[----:B------:R-:W-:Y:S01]  /*5070*/  IABS R161, R19 ;  /* 0x0000001300a17213 */ /* 0x000fe20000000000 */
[----:B------:R-:W-:Y:S01]  /*5080*/  IMAD.HI.U32 R10, R5, R18, RZ ;  /* 0x00000012050a7227 */ /* 0x000fe200078e00ff */
[C---:B------:R-:W-:Y:S02]  /*5090*/  LOP3.LUT R15, R9.reuse, 0xd0, RZ, 0xfc, !PT ;  /* 0x000000d0090f7812 */ /* 0x040fe400078efcff */
[C---:B------:R-:W-:Y:S01]  /*50a0*/  LOP3.LUT R20, R9.reuse, 0xd4, RZ, 0xfc, !PT ;  /* 0x000000d409147812 */ /* 0x040fe200078efcff */
[----:B------:R-:W-:Y:S01]  /*50b0*/  IMAD R58, R4, R13, R58 ;  /* 0x0000000d043a7224 */ /* 0x000fe200078e023a */
[----:B------:R-:W-:Y:S01]  /*50c0*/  IABS R93, R15 ;  /* 0x0000000f005d7213 */ /* 0x000fe20000000000 */
[----:B------:R-:W-:Y:S01]  /*50d0*/  IMAD.MOV R13, RZ, RZ, -R10 ;  /* 0x000000ffff0d7224 */ /* 0x000fe200078e0a0a */
[----:B------:R-:W-:Y:S01]  /*50e0*/  IABS R159, R20 ;  /* 0x00000014009f7213 */ /* 0x000fe20000000000 */
[----:B------:R-:W-:Y:S01]  /*50f0*/  @!P5 IMAD.IADD R30, R30, 0x1, -R4 ;  /* 0x000000011e1ed824 */ /* 0x000fe200078e0a04 */
[C---:B------:R-:W-:Y:S01]  /*5100*/  ISETP.GT.U32.AND P5, PT, R4.reuse, R58, PT ;  /* 0x0000003a0400720c */ /* 0x040fe20003fa4070 */
[----:B------:R-:W-:Y:S01]  /*5110*/  IMAD R18, R4, R13, R18 ;  /* 0x0000000d04127224 */ /* 0x000fe200078e0212 */
[----:B------:R-:W-:Y:S01]  /*5120*/  LOP3.LUT R13, R9, 0xd2, RZ, 0xfc, !PT ;  /* 0x000000d2090d7812 */ /* 0x000fe200078efcff */
[--C-:B------:R-:W-:Y:S01]  /*5130*/  @!P1 IMAD.IADD R114, R114, 0x1, -R4.reuse ;  /* 0x0000000172729824 */ /* 0x100fe200078e0a04 */
[----:B------:R-:W-:Y:S01]  /*5140*/  @!P2 IADD3 R30, -R30, RZ, RZ ;  /* 0x000000ff1e1ea210 */ /* 0x000fe20007ffe1ff */
[----:B------:R-:W-:Y:S01]  /*5150*/  @!P4 IMAD.IADD R94, R94, 0x1, -R4 ;  /* 0x000000015e5ec824 */ /* 0x000fe200078e0a04 */
[C---:B------:R-:W-:Y:S01]  /*5160*/  ISETP.GT.U32.AND P2, PT, R4.reuse, R18, PT ;  /* 0x000000120400720c */ /* 0x040fe20003f44070 */
[----:B------:R-:W-:Y:S01]  /*5170*/  IMAD.HI.U32 R11, R5, R161, RZ ;  /* 0x000000a1050b7227 */ /* 0x000fe200078e00ff */
[----:B------:R-:W-:-:S02]  /*5180*/  ISETP.GT.U32.AND P1, PT, R4, R114, PT ;  /* 0x000000720400720c */ /* 0x000fc40003f24070 */
[C---:B------:R-:W-:Y:S01]  /*5190*/  ISETP.GT.U32.AND P4, PT, R4.reuse, R94, PT ;  /* 0x0000005e0400720c */ /* 0x040fe20003f84070 */
[----:B------:R-:W-:Y:S01]  /*51a0*/  IMAD.HI.U32 R10, R5, R93, RZ ;  /* 0x0000005d050a7227 */ /* 0x000fe200078e00ff */
[----:B------:R-:W-:Y:S02]  /*51b0*/  IADD3 R11, -R11, RZ, RZ ;  /* 0x000000ff0b0b7210 */ /* 0x000fe40007ffe1ff */
[----:B------:R-:W-:Y:S01]  /*51c0*/  IABS R59, R13 ;  /* 0x0000000d003b7213 */ /* 0x000fe20000000000 */
[----:B------:R-:W-:Y:S02]  /*51d0*/  IMAD.MOV R10, RZ, RZ, -R10 ;  /* 0x000000ffff0a7224 */ /* 0x000fe400078e0a0a */
[C---:B------:R-:W-:Y:S02]  /*51e0*/  IMAD R161, R4.reuse, R11, R161 ;  /* 0x0000000b04a17224 */ /* 0x040fe400078e02a1 */
[----:B------:R-:W-:Y:S02]  /*51f0*/  IMAD R93, R4, R10, R93 ;  /* 0x0000000a045d7224 */ /* 0x000fe400078e025d */
[--C-:B------:R-:W-:Y:S01]  /*5200*/  @!P1 IMAD.IADD R114, R114, 0x1, -R4.reuse ;  /* 0x0000000172729824 */ /* 0x100fe200078e0a04 */
[----:B------:R-:W-:Y:S01]  /*5210*/  ISETP.GT.U32.AND P1, PT, R4, R161, PT ;  /* 0x000000a10400720c */ /* 0x000fe20003f24070 */
[--C-:B------:R-:W-:Y:S01]  /*5220*/  @!P2 IMAD.IADD R18, R18, 0x1, -R4.reuse ;  /* 0x000000011212a824 */ /* 0x100fe200078e0a04 */
[----:B------:R-:W-:Y:S01]  /*5230*/  ISETP.GE.AND P2, PT, R17, RZ, PT ;  /* 0x000000ff1100720c */ /* 0x000fe20003f46270 */
[----:B------:R-:W-:Y:S01]  /*5240*/  @!P4 IMAD.IADD R94, R94, 0x1, -R4 ;  /* 0x000000015e5ec824 */ /* 0x000fe200078e0a04 */
[C---:B------:R-:W-:Y:S01]  /*5250*/  ISETP.GT.U32.AND P4, PT, R4.reuse, R93, PT ;  /* 0x0000005d0400720c */ /* 0x040fe20003f84070 */
[----:B------:R-:W-:Y:S01]  /*5260*/  @!P0 IMAD.MOV R114, RZ, RZ, -R114 ;  /* 0x000000ffff728224 */ /* 0x000fe200078e0a72 */
[----:B------:R-:W-:Y:S01]  /*5270*/  ISETP.GT.U32.AND P0, PT, R4, R18, PT ;  /* 0x000000120400720c */ /* 0x000fe20003f04070 */
[----:B------:R-:W-:Y:S01]  /*5280*/  @!P5 IMAD.IADD R58, R58, 0x1, -R4 ;  /* 0x000000013a3ad824 */ /* 0x000fe200078e0a04 */
[----:B------:R-:W-:Y:S01]  /*5290*/  LOP3.LUT R17, R9, 0xe2, RZ, 0xfc, !PT ;  /* 0x000000e209117812 */ /* 0x000fe200078efcff */
[----:B------:R-:W-:-:S03]  /*52a0*/  IMAD.HI.U32 R10, R5, R59, RZ ;  /* 0x0000003b050a7227 */ /* 0x000fc600078e00ff */
[----:B------:R-:W-:Y:S01]  /*52b0*/  ISETP.GT.U32.AND P5, PT, R4, R58, PT ;  /* 0x0000003a0400720c */ /* 0x000fe20003fa4070 */
[----:B------:R-:W-:Y:S01]  /*52c0*/  IMAD.HI.U32 R11, R5, R159, RZ ;  /* 0x0000009f050b7227 */ /* 0x000fe200078e00ff */
[----:B------:R-:W-:Y:S02]  /*52d0*/  IADD3 R10, -R10, RZ, RZ ;  /* 0x000000ff0a0a7210 */ /* 0x000fe40007ffe1ff */
[----:B------:R-:W-:Y:S01]  /*52e0*/  IABS R61, R17 ;  /* 0x00000011003d7213 */ /* 0x000fe20000000000 */
[----:B------:R-:W-:Y:S02]  /*52f0*/  IMAD.MOV R11, RZ, RZ, -R11 ;  /* 0x000000ffff0b7224 */ /* 0x000fe400078e0a0b */
[--C-:B------:R-:W-:Y:S01]  /*5300*/  @!P1 IMAD.IADD R161, R161, 0x1, -R4.reuse ;  /* 0x00000001a1a19824 */ /* 0x100fe200078e0a04 */
[----:B------:R-:W-:Y:S01]  /*5310*/  @!P0 IADD3 R18, R18, -R4, RZ ;  /* 0x8000000412128210 */ /* 0x000fe20007ffe0ff */
[C---:B------:R-:W-:Y:S01]  /*5320*/  IMAD R59, R4.reuse, R10, R59 ;  /* 0x0000000a043b7224 */ /* 0x040fe200078e023b */
[----:B------:R-:W-:Y:S01]  /*5330*/  LOP3.LUT R10, R9, 0xd6, RZ, 0xfc, !PT ;  /* 0x000000d6090a7812 */ /* 0x000fe200078efcff */
[----:B------:R-:W-:Y:S01]  /*5340*/  @!P4 IMAD.IADD R93, R93, 0x1, -R4 ;  /* 0x000000015d5dc824 */ /* 0x000fe200078e0a04 */
[C---:B------:R-:W-:Y:S01]  /*5350*/  ISETP.GT.U32.AND P4, PT, R4.reuse, R161, PT ;  /* 0x000000a10400720c */ /* 0x040fe20003f84070 */
[C---:B------:R-:W-:Y:S01]  /*5360*/  IMAD R159, R4.reuse, R11, R159 ;  /* 0x0000000b049f7224 */ /* 0x040fe200078e029f */
[C---:B------:R-:W-:Y:S01]  /*5370*/  ISETP.GT.U32.AND P0, PT, R4.reuse, R59, PT ;  /* 0x0000003b0400720c */ /* 0x040fe20003f04070 */
[----:B------:R-:W-:Y:S01]  /*5380*/  @!P3 IMAD.MOV R94, RZ, RZ, -R94 ;  /* 0x000000ffff5eb224 */ /* 0x000fe200078e0a5e */
[C---:B------:R-:W-:Y:S01]  /*5390*/  ISETP.GT.U32.AND P3, PT, R4.reuse, R93, PT ;  /* 0x0000005d0400720c */ /* 0x040fe20003f64070 */
[----:B------:R-:W-:Y:S01]  /*53a0*/  @!P2 IMAD.MOV R18, RZ, RZ, -R18 ;  /* 0x000000ffff12a224 */ /* 0x000fe200078e0a12 */
[----:B------:R-:W-:Y:S01]  /*53b0*/  ISETP.GT.U32.AND P2, PT, R4, R159, PT ;  /* 0x0000009f0400720c */ /* 0x000fe20003f44070 */
[----:B------:R-:W-:Y:S01]  /*53c0*/  @!P5 IMAD.IADD R58, R58, 0x1, -R4 ;  /* 0x000000013a3ad824 */ /* 0x000fe200078e0a04 */
[----:B------:R-:W-:-:S02]  /*53d0*/  ISETP.GE.AND P5, PT, R19, RZ, PT ;  /* 0x000000ff1300720c */ /* 0x000fc40003fa6270 */
[----:B------:R-:W-:Y:S01]  /*53e0*/  IABS R155, R10 ;  /* 0x0000000a009b7213 */ /* 0x000fe20000000000 */
[----:B------:R-:W-:Y:S01]  /*53f0*/  @!P6 IMAD.MOV R58, RZ, RZ, -R58 ;  /* 0x000000ffff3ae224 */ /* 0x000fe200078e0a3a */
[----:B------:R-:W-:Y:S01]  /*5400*/  ISETP.GE.AND P1, PT, R15, RZ, PT ;  /* 0x000000ff0f00720c */ /* 0x000fe20003f26270 */
[--C-:B------:R-:W-:Y:S01]  /*5410*/  @!P4 IMAD.IADD R161, R161, 0x1, -R4.reuse ;  /* 0x00000001a1a1c824 */ /* 0x100fe200078e0a04 */
[----:B------:R-:W-:Y:S01]  /*5420*/  LOP3.LUT R15, R9, 0xd8, RZ, 0xfc, !PT ;  /* 0x000000d8090f7812 */ /* 0x000fe200078efcff */
[--C-:B------:R-:W-:Y:S01]  /*5430*/  @!P0 IMAD.IADD R59, R59, 0x1, -R4.reuse ;  /* 0x000000013b3b8824 */ /* 0x100fe200078e0a04 */
[----:B------:R-:W-:Y:S01]  /*5440*/  ISETP.GE.AND P4, PT, R20, RZ, PT ;  /* 0x000000ff1400720c */ /* 0x000fe20003f86270 */
[--C-:B------:R-:W-:Y:S01]  /*5450*/  @!P3 IMAD.IADD R93, R93, 0x1, -R4.reuse ;  /* 0x000000015d5db824 */ /* 0x100fe200078e0a04 */
[----:B------:R-:W-:Y:S01]  /*5460*/  ISETP.GE.AND P3, PT, R10, RZ, PT ;  /* 0x000000ff0a00720c */ /* 0x000fe20003f66270 */
[----:B------:R-:W-:Y:S01]  /*5470*/  @!P2 IMAD.IADD R159, R159, 0x1, -R4 ;  /* 0x000000019f9fa824 */ /* 0x000fe200078e0a04 */
[----:B------:R-:W-:Y:S01]  /*5480*/  IABS R33, R15 ;  /* 0x0000000f00217213 */ /* 0x000fe20000000000 */
[----:B------:R-:W-:Y:S01]  /*5490*/  IMAD.HI.U32 R10, R5, R155, RZ ;  /* 0x0000009b050a7227 */ /* 0x000fe200078e00ff */
[----:B------:R-:W-:-:S02]  /*54a0*/  ISETP.GE.AND P6, PT, R13, RZ, PT ;  /* 0x000000ff0d00720c */ /* 0x000fc40003fc6270 */
[C---:B------:R-:W-:Y:S01]  /*54b0*/  ISETP.GT.U32.AND P2, PT, R4.reuse, R159, PT ;  /* 0x0000009f0400720c */ /* 0x040fe20003f44070 */
[----:B------:R-:W-:Y:S01]  /*54c0*/  @!P5 IMAD.MOV R161, RZ, RZ, -R161 ;  /* 0x000000ffffa1d224 */ /* 0x000fe200078e0aa1 */
[----:B------:R-:W-:Y:S01]  /*54d0*/  ISETP.GT.U32.AND P5, PT, R4, R59, PT ;  /* 0x0000003b0400720c */ /* 0x000fe20003fa4070 */
[----:B------:R-:W-:Y:S01]  /*54e0*/  IMAD.HI.U32 R11, R5, R33, RZ ;  /* 0x00000021050b7227 */ /* 0x000fe200078e00ff */
[----:B------:R-:W-:Y:S02]  /*54f0*/  IADD3 R10, -R10, RZ, RZ ;  /* 0x000000ff0a0a7210 */ /* 0x000fe40007ffe1ff */
[C---:B------:R-:W-:Y:S01]  /*5500*/  LOP3.LUT R13, R9.reuse, 0xde, RZ, 0xfc, !PT ;  /* 0x000000de090d7812 */ /* 0x040fe200078efcff */
[----:B------:R-:W-:Y:S01]  /*5510*/  IMAD.MOV R11, RZ, RZ, -R11 ;  /* 0x000000ffff0b7224 */ /* 0x000fe200078e0a0b */
[C---:B------:R-:W-:Y:S01]  /*5520*/  LOP3.LUT R20, R9.reuse, 0xe4, RZ, 0xfc, !PT ;  /* 0x000000e409147812 */ /* 0x040fe200078efcff */
[C---:B------:R-:W-:Y:S01]  /*5530*/  IMAD R155, R4.reuse, R10, R155 ;  /* 0x0000000a049b7224 */ /* 0x040fe200078e029b */
[C---:B------:R-:W-:Y:S01]  /*5540*/  LOP3.LUT R10, R9.reuse, 0xda, RZ, 0xfc, !PT ;  /* 0x000000da090a7812 */ /* 0x040fe200078efcff */
[C---:B------:R-:W-:Y:S01]  /*5550*/  IMAD R33, R4.reuse, R11, R33 ;  /* 0x0000000b04217224 */ /* 0x040fe200078e0221 */
[----:B------:R-:W-:Y:S01]  /*5560*/  LOP3.LUT R11, R9, 0xdc, RZ, 0xfc, !PT ;  /* 0x000000dc090b7812 */ /* 0x000fe200078efcff */
[----:B------:R-:W-:Y:S01]  /*5570*/  @!P1 IMAD.MOV R93, RZ, RZ, -R93 ;  /* 0x000000ffff5d9224 */ /* 0x000fe200078e0a5d */
[----:B------:R-:W-:Y:S01]  /*5580*/  @!P2 IADD3 R159, R159, -R4, RZ ;  /* 0x800000049f9fa210 */ /* 0x000fe20007ffe0ff */
[----:B------:R-:W-:Y:S01]  /*5590*/  @!P5 IMAD.IADD R59, R59, 0x1, -R4 ;  /* 0x000000013b3bd824 */ /* 0x000fe200078e0a04 */
[----:B------:R-:W-:-:S02]  /*55a0*/  ISETP.GT.U32.AND P5, PT, R4, R155, PT ;  /* 0x0000009b0400720c */ /* 0x000fc40003fa4070 */
[----:B------:R-:W-:Y:S01]  /*55b0*/  IABS R157, R10 ;  /* 0x0000000a009d7213 */ /* 0x000fe20000000000 */
[----:B------:R-:W-:Y:S01]  /*55c0*/  @!P4 IMAD.MOV R159, RZ, RZ, -R159 ;  /* 0x000000ffff9fc224 */ /* 0x000fe200078e0a9f */
[----:B------:R-:W-:Y:S01]  /*55d0*/  ISETP.GT.U32.AND P4, PT, R4, R33, PT ;  /* 0x000000210400720c */ /* 0x000fe20003f84070 */
[----:B------:R-:W-:Y:S01]  /*55e0*/  @!P6 IMAD.MOV R59, RZ, RZ, -R59 ;  /* 0x000000ffff3be224 */ /* 0x000fe200078e0a3b */
[----:B------:R-:W-:Y:S01]  /*55f0*/  ISETP.GE.AND P1, PT, R10, RZ, PT ;  /* 0x000000ff0a00720c */ /* 0x000fe20003f26270 */
[----:B------:R-:W-:Y:S01]  /*5600*/  IMAD.HI.U32 R10, R5, R157, RZ ;  /* 0x0000009d050a7227 */ /* 0x000fe200078e00ff */
[----:B------:R-:W-:Y:S02]  /*5610*/  IABS R153, R11 ;  /* 0x0000000b00997213 */ /* 0x000fe40000000000 */
[----:B------:R-:W-:Y:S01]  /*5620*/  IABS R121, R13 ;  /* 0x0000000d00797213 */ /* 0x000fe20000000000 */
[----:B------:R-:W-:Y:S01]  /*5630*/  IMAD.MOV R10, RZ, RZ, -R10 ;  /* 0x000000ffff0a7224 */ /* 0x000fe200078e0a0a */
[----:B------:R-:W-:Y:S01]  /*5640*/  ISETP.GE.AND P2, PT, R11, RZ, PT ;  /* 0x000000ff0b00720c */ /* 0x000fe20003f46270 */
[----:B------:R-:W-:Y:S01]  /*5650*/  @!P5 IMAD.IADD R155, R155, 0x1, -R4 ;  /* 0x000000019b9bd824 */ /* 0x000fe200078e0a04 */
[----:B------:R-:W-:Y:S01]  /*5660*/  ISETP.GE.AND P6, PT, R13, RZ, PT ;  /* 0x000000ff0d00720c */ /* 0x000fe20003fc6270 */
[----:B------:R-:W-:Y:S01]  /*5670*/  IMAD.HI.U32 R11, R5, R153, RZ ;  /* 0x00000099050b7227 */ /* 0x000fe200078e00ff */
[----:B------:R-:W-:-:S02]  /*5680*/  IABS R23, R20 ;  /* 0x0000001400177213 */ /* 0x000fc40000000000 */
[C---:B------:R-:W-:Y:S01]  /*5690*/  ISETP.GT.U32.AND P5, PT, R4.reuse, R155, PT ;  /* 0x0000009b0400720c */ /* 0x040fe20003fa4070 */
[C---:B------:R-:W-:Y:S01]  /*56a0*/  IMAD R157, R4.reuse, R10, R157 ;  /* 0x0000000a049d7224 */ /* 0x040fe200078e029d */
[----:B------:R-:W-:Y:S01]  /*56b0*/  @!P4 IADD3 R33, R33, -R4, RZ ;  /* 0x800000042121c210 */ /* 0x000fe20007ffe0ff */
[----:B------:R-:W-:Y:S01]  /*56c0*/  IMAD.HI.U32 R10, R5, R121, RZ ;  /* 0x00000079050a7227 */ /* 0x000fe200078e00ff */
[----:B------:R-:W-:Y:S02]  /*56d0*/  ISETP.GE.AND P0, PT, R15, RZ, PT ;  /* 0x000000ff0f00720c */ /* 0x000fe40003f06270 */
[C---:B------:R-:W-:Y:S01]  /*56e0*/  ISETP.GT.U32.AND P4, PT, R4.reuse, R33, PT ;  /* 0x000000210400720c */ /* 0x040fe20003f84070 */
[----:B------:R-:W-:Y:S01]  /*56f0*/  IMAD.MOV R11, RZ, RZ, -R11 ;  /* 0x000000ffff0b7224 */ /* 0x000fe200078e0a0b */
[----:B------:R-:W-:Y:S01]  /*5700*/  LOP3.LUT R15, R9, 0xe0, RZ, 0xfc, !PT ;  /* 0x000000e0090f7812 */ /* 0x000fe200078efcff */
[----:B------:R-:W-:Y:S01]  /*5710*/  IMAD.MOV R13, RZ, RZ, -R10 ;  /* 0x000000ffff0d7224 */ /* 0x000fe200078e0a0a */
[----:B------:R-:W-:Y:S01]  /*5720*/  IABS R19, R28 ;  /* 0x0000001c00137213 */ /* 0x000fe20000000000 */
[C---:B------:R-:W-:Y:S01]  /*5730*/  IMAD R153, R4.reuse, R11, R153 ;  /* 0x0000000b04997224 */ /* 0x040fe200078e0299 */
[----:B------:R-:W-:Y:S01]  /*5740*/  IABS R91, R15 ;  /* 0x0000000f005b7213 */ /* 0x000fe20000000000 */
[----:B------:R-:W-:Y:S01]  /*5750*/  @!P5 IMAD.IADD R155, R155, 0x1, -R4 ;  /* 0x000000019b9bd824 */ /* 0x000fe200078e0a04 */
[C---:B------:R-:W-:Y:S01]  /*5760*/  ISETP.GT.U32.AND P5, PT, R4.reuse, R157, PT ;  /* 0x0000009d0400720c */ /* 0x040fe20003fa4070 */
[----:B------:R-:W-:-:S02]  /*5770*/  IMAD R121, R4, R13, R121 ;  /* 0x0000000d04797224 */ /* 0x000fc400078e0279 */
[----:B------:R-:W-:Y:S01]  /*5780*/  @!P3 IMAD.MOV R155, RZ, RZ, -R155 ;  /* 0x000000ffff9bb224 */ /* 0x000fe200078e0a9b */
[C---:B------:R-:W-:Y:S01]  /*5790*/  ISETP.GT.U32.AND P3, PT, R4.reuse, R153, PT ;  /* 0x000000990400720c */ /* 0x040fe20003f64070 */
[----:B------:R-:W-:Y:S01]  /*57a0*/  IMAD.HI.U32 R10, R5, R61, RZ ;  /* 0x0000003d050a7227 */ /* 0x000fe200078e00ff */
[----:B------:R-:W-:Y:S02]  /*57b0*/  @!P4 IADD3 R33, R33, -R4, RZ ;  /* 0x800000042121c210 */ /* 0x000fe40007ffe0ff */
[----:B------:R-:W-:Y:S01]  /*57c0*/  ISETP.GT.U32.AND P4, PT, R4, R121, PT ;  /* 0x000000790400720c */ /* 0x000fe20003f84070 */
[----:B------:R-:W-:Y:S02]  /*57d0*/  IMAD.MOV R10, RZ, RZ, -R10 ;  /* 0x000000ffff0a7224 */ /* 0x000fe400078e0a0a */
[----:B------:R-:W-:-:S04]  /*57e0*/  IMAD.HI.U32 R11, R5, R91, RZ ;  /* 0x0000005b050b7227 */ /* 0x000fc800078e00ff */
[----:B------:R-:W-:Y:S02]  /*57f0*/  IMAD R61, R4, R10, R61 ;  /* 0x0000000a043d7224 */ /* 0x000fe400078e023d */
[----:B------:R-:W-:Y:S02]  /*5800*/  @!P3 IMAD.IADD R153, R153, 0x1, -R4 ;  /* 0x000000019999b824 */ /* 0x000fe400078e0a04 */
[----:B------:R-:W-:-:S03]  /*5810*/  IMAD.HI.U32 R10, R5, R23, RZ ;  /* 0x00000017050a7227 */ /* 0x000fc600078e00ff */
[C---:B------:R-:W-:Y:S01]  /*5820*/  ISETP.GT.U32.AND P3, PT, R4.reuse, R153, PT ;  /* 0x000000990400720c */ /* 0x040fe20003f64070 */
[----:B------:R-:W-:Y:S02]  /*5830*/  @!P4 IMAD.IADD R121, R121, 0x1, -R4 ;  /* 0x000000017979c824 */ /* 0x000fe400078e0a04 */
[----:B------:R-:W-:Y:S02]  /*5840*/  IMAD.MOV R10, RZ, RZ, -R10 ;  /* 0x000000ffff0a7224 */ /* 0x000fe400078e0a0a */
[----:B------:R-:W-:Y:S01]  /*5850*/  @!P5 IMAD.IADD R157, R157, 0x1, -R4 ;  /* 0x000000019d9dd824 */ /* 0x000fe200078e0a04 */
[C---:B------:R-:W-:Y:S01]  /*5860*/  ISETP.GT.U32.AND P4, PT, R4.reuse, R121, PT ;  /* 0x000000790400720c */ /* 0x040fe20003f84070 */
[C---:B------:R-:W-:Y:S02]  /*5870*/  IMAD R23, R4.reuse, R10, R23 ;  /* 0x0000000a04177224 */ /* 0x040fe400078e0217 */
[----:B------:R-:W-:Y:S01]  /*5880*/  IMAD.MOV R11, RZ, RZ, -R11 ;  /* 0x000000ffff0b7224 */ /* 0x000fe200078e0a0b */
[----:B------:R-:W-:Y:S01]  /*5890*/  ISETP.GT.U32.AND P5, PT, R4, R157, PT ;  /* 0x0000009d0400720c */ /* 0x000fe20003fa4070 */
[----:B------:R-:W-:-:S02]  /*58a0*/  IMAD.HI.U32 R10, R5, R123, RZ ;  /* 0x0000007b050a7227 */ /* 0x000fc400078e00ff */
[----:B------:R-:W-:Y:S02]  /*58b0*/  @!P3 IADD3 R153, R153, -R4, RZ ;  /* 0x800000049999b210 */ /* 0x000fe40007ffe0ff */
[C---:B------:R-:W-:Y:S01]  /*58c0*/  ISETP.GT.U32.AND P3, PT, R4.reuse, R61, PT ;  /* 0x0000003d0400720c */ /* 0x040fe20003f64070 */
[----:B------:R-:W-:Y:S02]  /*58d0*/  IMAD R91, R4, R11, R91 ;  /* 0x0000000b045b7224 */ /* 0x000fe400078e025b */
[----:B------:R-:W-:-:S04]  /*58e0*/  IMAD.HI.U32 R11, R5, R21, RZ ;  /* 0x00000015050b7227 */ /* 0x000fc800078e00ff */
[----:B------:R-:W-:Y:S01]  /*58f0*/  @!P4 IMAD.IADD R121, R121, 0x1, -R4 ;  /* 0x000000017979c824 */ /* 0x000fe200078e0a04 */
[----:B------:R-:W-:Y:S01]  /*5900*/  ISETP.GT.U32.AND P4, PT, R4, R23, PT ;  /* 0x000000170400720c */ /* 0x000fe20003f84070 */
[----:B------:R-:W-:Y:S02]  /*5910*/  IMAD.MOV R11, RZ, RZ, -R11 ;  /* 0x000000ffff0b7224 */ /* 0x000fe400078e0a0b */
[----:B------:R-:W-:Y:S02]  /*5920*/  IMAD.MOV R10, RZ, RZ, -R10 ;  /* 0x000000ffff0a7224 */ /* 0x000fe400078e0a0a */
[----:B------:R-:W-:Y:S01]  /*5930*/  @!P3 IADD3 R61, R61, -R4, RZ ;  /* 0x800000043d3db210 */ /* 0x000fe20007ffe0ff */
[----:B------:R-:W-:-:S04]  /*5940*/  IMAD.HI.U32 R13, R5, R19, RZ ;  /* 0x00000013050d7227 */ /* 0x000fc800078e00ff */
[C---:B------:R-:W-:Y:S02]  /*5950*/  IMAD R21, R4.reuse, R11, R21 ;  /* 0x0000000b04157224 */ /* 0x040fe400078e0215 */
[C---:B------:R-:W-:Y:S02]  /*5960*/  IMAD R123, R4.reuse, R10, R123 ;  /* 0x0000000a047b7224 */ /* 0x040fe400078e027b */
[--C-:B------:R-:W-:Y:S01]  /*5970*/  @!P4 IMAD.IADD R23, R23, 0x1, -R4.reuse ;  /* 0x000000011717c824 */ /* 0x100fe200078e0a04 */
[C---:B------:R-:W-:Y:S01]  /*5980*/  ISETP.GT.U32.AND P4, PT, R4.reuse, R61, PT ;  /* 0x0000003d0400720c */ /* 0x040fe20003f84070 */
[----:B------:R-:W-:Y:S01]  /*5990*/  @!P5 IMAD.IADD R157, R157, 0x1, -R4 ;  /* 0x000000019d9dd824 */ /* 0x000fe200078e0a04 */
[----:B------:R-:W-:Y:S01]  /*59a0*/  ISETP.GT.U32.AND P5, PT, R4, R91, PT ;  /* 0x0000005b0400720c */ /* 0x000fe20003fa4070 */
[----:B------:R-:W-:Y:S02]  /*59b0*/  IMAD.MOV R13, RZ, RZ, -R13 ;  /* 0x000000ffff0d7224 */ /* 0x000fe400078e0a0d */
[----:B------:R-:W-:-:S04]  /*59c0*/  IMAD.HI.U32 R10, R5, R35, RZ ;  /* 0x00000023050a7227 */ /* 0x000fc800078e00ff */
[----:B------:R-:W-:Y:S01]  /*59d0*/  IMAD R19, R4, R13, R19 ;  /* 0x0000000d04137224 */ /* 0x000fe200078e0213 */
[----:B------:R-:W-:Y:S01]  /*59e0*/  IADD3 R13, -R10, RZ, RZ ;  /* 0x000000ff0a0d7210 */ /* 0x000fe20007ffe1ff */
[----:B------:R-:W-:-:S04]  /*59f0*/  IMAD.HI.U32 R10, R5, R127, RZ ;  /* 0x0000007f050a7227 */ /* 0x000fc800078e00ff */
[--C-:B------:R-:W-:Y:S01]  /*5a00*/  @!P4 IMAD.IADD R61, R61, 0x1, -R4.reuse ;  /* 0x000000013d3dc824 */ /* 0x100fe200078e0a04 */
[C---:B------:R-:W-:Y:S01]  /*5a10*/  ISETP.GT.U32.AND P4, PT, R4.reuse, R21, PT ;  /* 0x000000150400720c */ /* 0x040fe20003f84070 */
[C---:B------:R-:W-:Y:S02]  /*5a20*/  IMAD R35, R4.reuse, R13, R35 ;  /* 0x0000000d04237224 */ /* 0x040fe400078e0223 */
[----:B------:R-:W-:Y:S01]  /*5a30*/  @!P5 IMAD.IADD R91, R91, 0x1, -R4 ;  /* 0x000000015b5bd824 */ /* 0x000fe200078e0a04 */
[----:B------:R-:W-:Y:S01]  /*5a40*/  ISETP.GE.AND P5, PT, R15, RZ, PT ;  /* 0x000000ff0f00720c */ /* 0x000fe20003fa6270 */
[----:B------:R-:W-:Y:S01]  /*5a50*/  @!P0 IMAD.MOV R33, RZ, RZ, -R33 ;  /* 0x000000ffff218224 */ /* 0x000fe200078e0a21 */
[C---:B------:R-:W-:Y:S01]  /*5a60*/  ISETP.GT.U32.AND P0, PT, R4.reuse, R23, PT ;  /* 0x000000170400720c */ /* 0x040fe20003f04070 */
[----:B------:R-:W-:Y:S01]  /*5a70*/  IMAD.MOV R10, RZ, RZ, -R10 ;  /* 0x000000ffff0a7224 */ /* 0x000fe200078e0a0a */
[----:B------:R-:W-:Y:S01]  /*5a80*/  ISETP.GT.U32.AND P3, PT, R4, R91, PT ;  /* 0x0000005b0400720c */ /* 0x000fe20003f64070 */
[----:B------:R-:W-:Y:S01]  /*5a90*/  IMAD.HI.U32 R11, R5, R89, RZ ;  /* 0x00000059050b7227 */ /* 0x000fe200078e00ff */
[----:B------:R-:W-:-:S03]  /*5aa0*/  IABS R15, R44 ;  /* 0x0000002c000f7213 */ /* 0x000fc60000000000 */
[--C-:B------:R-:W-:Y:S01]  /*5ab0*/  @!P4 IMAD.IADD R21, R21, 0x1, -R4.reuse ;  /* 0x000000011515c824 */ /* 0x100fe200078e0a04 */
[C---:B------:R-:W-:Y:S01]  /*5ac0*/  ISETP.GT.U32.AND P4, PT, R4.reuse, R35, PT ;  /* 0x000000230400720c */ /* 0x040fe20003f84070 */
[C---:B------:R-:W-:Y:S02]  /*5ad0*/  IMAD R127, R4.reuse, R10, R127 ;  /* 0x0000000a047f7224 */ /* 0x040fe400078e027f */
[----:B------:R-:W-:Y:S02]  /*5ae0*/  IMAD.MOV R11, RZ, RZ, -R11 ;  /* 0x000000ffff0b7224 */ /* 0x000fe400078e0a0b */
[--C-:B------:R-:W-:Y:S01]  /*5af0*/  @!P0 IMAD.IADD R23, R23, 0x1, -R4.reuse ;  /* 0x0000000117178824 */ /* 0x100fe200078e0a04 */
[C---:B------:R-:W-:Y:S01]  /*5b00*/  ISETP.GT.U32.AND P0, PT, R4.reuse, R19, PT ;  /* 0x000000130400720c */ /* 0x040fe20003f04070 */
[----:B------:R-:W-:Y:S01]  /*5b10*/  @!P3 IMAD.IADD R91, R91, 0x1, -R4 ;  /* 0x000000015b5bb824 */ /* 0x000fe200078e0a04 */
[C---:B------:R-:W-:Y:S01]  /*5b20*/  ISETP.GT.U32.AND P3, PT, R4.reuse, R123, PT ;  /* 0x0000007b0400720c */ /* 0x040fe20003f64070 */
[----:B------:R-:W-:-:S02]  /*5b30*/  IMAD R89, R4, R11, R89 ;  /* 0x0000000b04597224 */ /* 0x000fc400078e0259 */
[----:B------:R-:W-:Y:S01]  /*5b40*/  @!P2 IMAD.MOV R153, RZ, RZ, -R153 ;  /* 0x000000ffff99a224 */ /* 0x000fe200078e0a99 */
[C---:B------:R-:W-:Y:S01]  /*5b50*/  ISETP.GT.U32.AND P2, PT, R4.reuse, R21, PT ;  /* 0x000000150400720c */ /* 0x040fe20003f44070 */
[--C-:B------:R-:W-:Y:S01]  /*5b60*/  @!P4 IMAD.IADD R35, R35, 0x1, -R4.reuse ;  /* 0x000000012323c824 */ /* 0x100fe200078e0a04 */
[C---:B------:R-:W-:Y:S01]  /*5b70*/  ISETP.GT.U32.AND P4, PT, R4.reuse, R127, PT ;  /* 0x0000007f0400720c */ /* 0x040fe20003f84070 */
[----:B------:R-:W-:Y:S01]  /*5b80*/  IMAD.HI.U32 R13, R5, R57, RZ ;  /* 0x00000039050d7227 */ /* 0x000fe200078e00ff */
[----:B------:R-:W-:Y:S02]  /*5b90*/  @!P5 IADD3 R91, -R91, RZ, RZ ;  /* 0x000000ff5b5bd210 */ /* 0x000fe40007ffe1ff */
[----:B------:R-:W-:Y:S01]  /*5ba0*/  ISETP.GT.U32.AND P5, PT, R4, R35, PT ;  /* 0x000000230400720c */ /* 0x000fe20003fa4070 */
[----:B------:R-:W-:Y:S01]  /*5bb0*/  IMAD.HI.U32 R10, R5, R125, RZ ;  /* 0x0000007d050a7227 */ /* 0x000fe200078e00ff */
[----:B------:R-:W-:Y:S02]  /*5bc0*/  @!P0 IADD3 R19, R19, -R4, RZ ;  /* 0x8000000413138210 */ /* 0x000fe40007ffe0ff */
[----:B------:R-:W-:Y:S01]  /*5bd0*/  ISETP.GE.AND P0, PT, R20, RZ, PT ;  /* 0x000000ff1400720c */ /* 0x000fe20003f06270 */
[--C-:B------:R-:W-:Y:S01]  /*5be0*/  @!P3 IMAD.IADD R123, R123, 0x1, -R4.reuse ;  /* 0x000000017b7bb824 */ /* 0x100fe200078e0a04 */
[----:B------:R-:W-:Y:S01]  /*5bf0*/  ISETP.GE.AND P3, PT, R17, RZ, PT ;  /* 0x000000ff1100720c */ /* 0x000fe20003f66270 */
[----:B------:R-:W-:Y:S01]  /*5c00*/  IMAD.MOV R13, RZ, RZ, -R13 ;  /* 0x000000ffff0d7224 */ /* 0x000fe200078e0a0d */
[----:B------:R-:W-:Y:S01]  /*5c10*/  IABS R17, R42 ;  /* 0x0000002a00117213 */ /* 0x000fe20000000000 */
[----:B------:R-:W-:Y:S01]  /*5c20*/  @!P4 IMAD.IADD R127, R127, 0x1, -R4 ;  /* 0x000000017f7fc824 */ /* 0x000fe200078e0a04 */
[C---:B------:R-:W-:Y:S01]  /*5c30*/  ISETP.GT.U32.AND P4, PT, R4.reuse, R89, PT ;  /* 0x000000590400720c */ /* 0x040fe20003f84070 */
[----:B------:R-:W-:Y:S01]  /*5c40*/  @!P1 IMAD.MOV R157, RZ, RZ, -R157 ;  /* 0x000000ffff9d9224 */ /* 0x000fe200078e0a9d */
[----:B------:R-:W-:Y:S01]  /*5c50*/  ISETP.GT.U32.AND P1, PT, R4, R123, PT ;  /* 0x0000007b0400720c */ /* 0x000fe20003f24070 */
[----:B------:R-:W-:Y:S01]  /*5c60*/  IMAD.MOV R10, RZ, RZ, -R10 ;  /* 0x000000ffff0a7224 */ /* 0x000fe200078e0a0a */
[----:B------:R-:W-:Y:S01]  /*5c70*/  IABS R20, R22 ;  /* 0x0000001600147213 */ /* 0x000fe20000000000 */
[----:B------:R-:W-:Y:S01]  /*5c80*/  IMAD.HI.U32 R9, R5, R25, RZ ;  /* 0x0000001905097227 */ /* 0x000fe200078e00ff */
[----:B------:R-:W-:-:S03]  /*5c90*/  @!P5 IADD3 R35, R35, -R4, RZ ;  /* 0x800000042323d210 */ /* 0x000fc60007ffe0ff */
[C---:B------:R-:W-:Y:S02]  /*5ca0*/  IMAD R57, R4.reuse, R13, R57 ;  /* 0x0000000d04397224 */ /* 0x040fe400078e0239 */
[C---:B------:R-:W-:Y:S02]  /*5cb0*/  IMAD R125, R4.reuse, R10, R125 ;  /* 0x0000000a047d7224 */ /* 0x040fe400078e027d */
[----:B------:R-:W-:Y:S01]  /*5cc0*/  @!P4 IMAD.IADD R89, R89, 0x1, -R4 ;  /* 0x000000015959c824 */ /* 0x000fe200078e0a04 */
[----:B------:R-:W-:Y:S01]  /*5cd0*/  ISETP.GT.U32.AND P4, PT, R4, R19, PT ;  /* 0x000000130400720c */ /* 0x000fe20003f84070 */
[----:B------:R-:W-:Y:S01]  /*5ce0*/  IMAD.MOV R9, RZ, RZ, -R9 ;  /* 0x000000ffff097224 */ /* 0x000fe200078e0a09 */
[----:B------:R-:W2:Y:S01]  /*5cf0*/  LDC R10, c[0x0][0x230] ;  /* 0x00008c00ff0a7b82 */ /* 0x000ea20000000800 */
[----:B------:R-:W-:-:S04]  /*5d00*/  IMAD.HI.U32 R11, R5, R17, RZ ;  /* 0x00000011050b7227 */ /* 0x000fc800078e00ff */
[----:B------:R-:W-:Y:S01]  /*5d10*/  @!P3 IMAD.MOV R61, RZ, RZ, -R61 ;  /* 0x000000ffff3db224 */ /* 0x000fe200078e0a3d */
[C---:B------:R-:W-:Y:S01]  /*5d20*/  ISETP.GT.U32.AND P3, PT, R4.reuse, R89, PT ;  /* 0x000000590400720c */ /* 0x040fe20003f64070 */
[----:B------:R-:W-:Y:S01]  /*5d30*/  @!P0 IMAD.MOV R23, RZ, RZ, -R23 ;  /* 0x000000ffff178224 */ /* 0x000fe200078e0a17 */
[C---:B------:R-:W-:Y:S01]  /*5d40*/  ISETP.GT.U32.AND P0, PT, R4.reuse, R57, PT ;  /* 0x000000390400720c */ /* 0x040fe20003f04070 */
[--C-:B------:R-:W-:Y:S01]  /*5d50*/  @!P2 IMAD.IADD R21, R21, 0x1, -R4.reuse ;  /* 0x000000011515a824 */ /* 0x100fe200078e0a04 */
[C---:B------:R-:W-:Y:S01]  /*5d60*/  ISETP.GT.U32.AND P2, PT, R4.reuse, R125, PT ;  /* 0x0000007d0400720c */ /* 0x040fe20003f44070 */
[C---:B------:R-:W-:Y:S02]  /*5d70*/  IMAD R25, R4.reuse, R9, R25 ;  /* 0x0000000904197224 */ /* 0x040fe400078e0219 */
[----:B------:R-:W-:Y:S01]  /*5d80*/  IMAD.MOV R11, RZ, RZ, -R11 ;  /* 0x000000ffff0b7224 */ /* 0x000fe200078e0a0b */
[----:B------:R-:W3:Y:S01]  /*5d90*/  LDC R9, c[0x0][0x230] ;  /* 0x00008c00ff097b82 */ /* 0x000ee20000000800 */
[----:B------:R-:W-:Y:S01]  /*5da0*/  @!P1 IMAD.IADD R123, R123, 0x1, -R4 ;  /* 0x000000017b7b9824 */ /* 0x000fe200078e0a04 */
[----:B------:R-:W-:Y:S01]  /*5db0*/  ISETP.GT.U32.AND P1, PT, R4, R25, PT ;  /* 0x000000190400720c */ /* 0x000fe20003f24070 */
[----:B------:R-:W-:-:S04]  /*5dc0*/  IMAD.HI.U32 R13, R5, R15, RZ ;  /* 0x0000000f050d7227 */ /* 0x000fc800078e00ff */
[C---:B------:R-:W-:Y:S01]  /*5dd0*/  IMAD R17, R4.reuse, R11, R17 ;  /* 0x0000000b04117224 */ /* 0x040fe200078e0211 */
[----:B------:R-:W-:Y:S01]  /*5de0*/  IADD3 R13, -R13, RZ, RZ ;  /* 0x000000ff0d0d7210 */ /* 0x000fe20007ffe1ff */
[----:B------:R-:W-:Y:S01]  /*5df0*/  @!P6 IMAD.MOV R121, RZ, RZ, -R121 ;  /* 0x000000ffff79e224 */ /* 0x000fe200078e0a79 */
[----:B------:R-:W-:Y:S01]  /*5e00*/  ISETP.GT.U32.AND P6, PT, R4, R127, PT ;  /* 0x0000007f0400720c */ /* 0x000fe20003fc4070 */
[----:B------:R-:W-:Y:S01]  /*5e10*/  IMAD.HI.U32 R5, R5, R20, RZ ;  /* 0x0000001405057227 */ /* 0x000fe200078e00ff */
[----:B------:R-:W4:Y:S01]  /*5e20*/  LDC R11, c[0x0][0x230] ;  /* 0x00008c00ff0b7b82 */ /* 0x000f220000000800 */
[----:B--2---:R-:W-:Y:S02]  /*5e30*/  IADD3 R10, R10, -0x4, RZ ;  /* 0xfffffffc0a0a7810 */ /* 0x004fe40007ffe0ff */
[----:B------:R-:W-:Y:S01]  /*5e40*/  @!P4 IMAD.IADD R19, R19, 0x1, -R4 ;  /* 0x000000011313c824 */ /* 0x000fe200078e0a04 */
[----:B------:R-:W-:Y:S01]  /*5e50*/  ISETP.GT.U32.AND P4, PT, R4, R17, PT ;  /* 0x000000110400720c */ /* 0x000fe20003f84070 */
[----:B------:R-:W-:-:S02]  /*5e60*/  IMAD.MOV R5, RZ, RZ, -R5 ;  /* 0x000000ffff057224 */ /* 0x000fc400078e0a05 */
[--C-:B------:R-:W-:Y:S01]  /*5e70*/  @!P3 IMAD.IADD R89, R89, 0x1, -R4.reuse ;  /* 0x000000015959b824 */ /* 0x100fe200078e0a04 */
[----:B------:R-:W-:Y:S01]  /*5e80*/  ISETP.GE.AND P3, PT, R24, RZ, PT ;  /* 0x000000ff1800720c */ /* 0x000fe20003f66270 */
[--C-:B------:R-:W-:Y:S01]  /*5e90*/  @!P0 IMAD.IADD R57, R57, 0x1, -R4.reuse ;  /* 0x0000000139398824 */ /* 0x100fe200078e0a04 */
[----:B------:R-:W-:Y:S01]  /*5ea0*/  ISETP.GE.AND P0, PT, R26, RZ, PT ;  /* 0x000000ff1a00720c */ /* 0x000fe20003f06270 */
[----:B------:R-:W-:Y:S01]  /*5eb0*/  @!P2 IMAD.IADD R125, R125, 0x1, -R4 ;  /* 0x000000017d7da824 */ /* 0x000fe200078e0a04 */
[----:B------:R-:W-:Y:S01]  /*5ec0*/  ISETP.GE.AND P2, PT, R32, RZ, PT ;  /* 0x000000ff2000720c */ /* 0x000fe20003f46270 */
[C---:B------:R-:W-:Y:S01]  /*5ed0*/  IMAD R15, R4.reuse, R13, R15 ;  /* 0x0000000d040f7224 */ /* 0x040fe200078e020f */
[----:B------:R-:W-:Y:S01]  /*5ee0*/  LOP3.LUT R24, RZ, R3, RZ, 0x33, !PT ;  /* 0x00000003ff187212 */ /* 0x000fe200078e33ff */
[----:B------:R-:W-:Y:S02]  /*5ef0*/  IMAD R13, R4, R5, R20 ;  /* 0x00000005040d7224 */ /* 0x000fe400078e0214 */
[--C-:B------:R-:W-:Y:S01]  /*5f00*/  @!P1 IMAD.IADD R25, R25, 0x1, -R4.reuse ;  /* 0x0000000119199824 */ /* 0x100fe200078e0a04 */
[----:B------:R-:W-:Y:S01]  /*5f10*/  ISETP.GE.AND P1, PT, R28, RZ, PT ;  /* 0x000000ff1c00720c */ /* 0x000fe20003f26270 */
[--C-:B------:R-:W-:Y:S01]  /*5f20*/  @!P6 IMAD.IADD R127, R127, 0x1, -R4.reuse ;  /* 0x000000017f7fe824 */ /* 0x100fe200078e0a04 */
[C---:B------:R-:W-:Y:S01]  /*5f30*/  ISETP.GT.U32.AND P5, PT, R4.reuse, R15, PT ;  /* 0x0000000f0400720c */ /* 0x040fe20003fa4070 */
[----:B------:R-:W-:Y:S01]  /*5f40*/  @!P3 IMAD.MOV R123, RZ, RZ, -R123 ;  /* 0x000000ffff7bb224 */ /* 0x000fe200078e0a7b */
[----:B------:R-:W-:Y:S01]  /*5f50*/  ISETP.GT.U32.AND P6, PT, R4, R13, PT ;  /* 0x0000000d0400720c */ /* 0x000fe20003fc4070 */
[----:B------:R-:W-:Y:S01]  /*5f60*/  @!P0 IMAD.MOV R21, RZ, RZ, -R21 ;  /* 0x000000ffff158224 */ /* 0x000fe200078e0a15 */
[----:B------:R-:W-:Y:S01]  /*5f70*/  @!P4 IADD3 R17, R17, -R4, RZ ;  /* 0x800000041111c210 */ /* 0x000fe20007ffe0ff */
[----:B------:R-:W2:Y:S01]  /*5f80*/  LDC R5, c[0x0][0x230] ;  /* 0x00008c00ff057b82 */ /* 0x000ea20000000800 */
[----:B------:R-:W-:Y:S01]  /*5f90*/  ISETP.GE.AND P4, PT, R34, RZ, PT ;  /* 0x000000ff2200720c */ /* 0x000fe20003f86270 */
[----:B----4-:R-:W-:Y:S01]  /*5fa0*/  VIADD R11, R11, 0xffffffff ;  /* 0xffffffff0b0b7836 */ /* 0x010fe20000000000 */
[C---:B------:R-:W-:Y:S01]  /*5fb0*/  ISETP.GT.U32.AND P3, PT, R4.reuse, R57, PT ;  /* 0x000000390400720c */ /* 0x040fe20003f64070 */
[----:B---3--:R-:W-:Y:S01]  /*5fc0*/  VIADD R9, R9, 0xfffffffd ;  /* 0xfffffffd09097836 */ /* 0x008fe20000000000 */
[C---:B------:R-:W-:Y:S01]  /*5fd0*/  ISETP.GT.U32.AND P0, PT, R4.reuse, R25, PT ;  /* 0x000000190400720c */ /* 0x040fe20003f04070 */
[----:B------:R-:W-:Y:S01]  /*5fe0*/  @!P1 IMAD.MOV R19, RZ, RZ, -R19 ;  /* 0x000000ffff139224 */ /* 0x000fe200078e0a13 */
[----:B------:R-:W-:Y:S01]  /*5ff0*/  @!P2 IADD3 R35, -R35, RZ, RZ ;  /* 0x000000ff2323a210 */ /* 0x000fe20007ffe1ff */
[--C-:B------:R-:W-:Y:S01]  /*6000*/  @!P5 IMAD.IADD R15, R15, 0x1, -R4.reuse ;  /* 0x000000010f0fd824 */ /* 0x100fe200078e0a04 */
[C---:B------:R-:W-:Y:S01]  /*6010*/  ISETP.GT.U32.AND P2, PT, R4.reuse, R17, PT ;  /* 0x000000110400720c */ /* 0x040fe20003f44070 */
[----:B------:R-:W-:Y:S01]  /*6020*/  @!P6 IMAD.IADD R13, R13, 0x1, -R4 ;  /* 0x000000010d0de824 */ /* 0x000fe200078e0a04 */
[----:B------:R-:W-:-:S02]  /*6030*/  ISETP.GT.U32.AND P1, PT, R4, R125, PT ;  /* 0x0000007d0400720c */ /* 0x000fc40003f24070 */
[C---:B------:R-:W-:Y:S01]  /*6040*/  ISETP.GT.U32.AND P6, PT, R4.reuse, R15, PT ;  /* 0x0000000f0400720c */ /* 0x040fe20003fc4070 */
[----:B------:R-:W-:Y:S01]  /*6050*/  @!P4 IMAD.MOV R127, RZ, RZ, -R127 ;  /* 0x000000ffff7fc224 */ /* 0x000fe200078e0a7f */
[----:B------:R-:W-:Y:S01]  /*6060*/  ISETP.GT.U32.AND P4, PT, R4, R13, PT ;  /* 0x0000000d0400720c */ /* 0x000fe20003f84070 */
[--C-:B------:R-:W-:Y:S01]  /*6070*/  @!P3 IMAD.IADD R57, R57, 0x1, -R4.reuse ;  /* 0x000000013939b824 */ /* 0x100fe200078e0a04 */
[----:B------:R-:W-:Y:S01]  /*6080*/  ISETP.GE.AND P3, PT, R40, RZ, PT ;  /* 0x000000ff2800720c */ /* 0x000fe20003f66270 */
[--C-:B------:R-:W-:Y:S01]  /*6090*/  @!P0 IMAD.IADD R25, R25, 0x1, -R4.reuse ;  /* 0x0000000119198824 */ /* 0x100fe200078e0a04 */
[----:B------:R-:W-:Y:S02]  /*60a0*/  ISETP.GE.AND P0, PT, R41, RZ, PT ;  /* 0x000000ff2900720c */ /* 0x000fe40003f06270 */
[----:B------:R-:W3:Y:S01]  /*60b0*/  LDC.64 R40, c[0x0][0x230] ;  /* 0x00008c00ff287b82 */ /* 0x000ee20000000a00 */
[----:B------:R-:W-:Y:S02]  /*60c0*/  @!P2 IADD3 R17, R17, -R4, RZ ;  /* 0x800000041111a210 */ /* 0x000fe40007ffe0ff */
[----:B------:R-:W-:Y:S01]  /*60d0*/  ISETP.GE.AND P2, PT, R44, RZ, PT ;  /* 0x000000ff2c00720c */ /* 0x000fe20003f46270 */
[--C-:B------:R-:W-:Y:S01]  /*60e0*/  @!P1 IMAD.IADD R125, R125, 0x1, -R4.reuse ;  /* 0x000000017d7d9824 */ /* 0x100fe200078e0a04 */
[----:B------:R-:W-:Y:S01]  /*60f0*/  ISETP.GE.AND P5, PT, R36, RZ, PT ;  /* 0x000000ff2400720c */ /* 0x000fe20003fa6270 */
[--C-:B------:R-:W-:Y:S01]  /*6100*/  @!P6 IMAD.IADD R15, R15, 0x1, -R4.reuse ;  /* 0x000000010f0fe824 */ /* 0x100fe200078e0a04 */
[----:B------:R-:W-:Y:S01]  /*6110*/  ISETP.GE.AND P1, PT, R42, RZ, PT ;  /* 0x000000ff2a00720c */ /* 0x000fe20003f26270 */
[----:B------:R-:W-:Y:S01]  /*6120*/  @!P4 IMAD.IADD R13, R13, 0x1, -R4 ;  /* 0x000000010d0dc824 */ /* 0x000fe200078e0a04 */
[----:B------:R-:W-:Y:S01]  /*6130*/  ISETP.NE.AND P4, PT, R3, RZ, PT ;  /* 0x000000ff0300720c */ /* 0x000fe20003f85270 */
[----:B------:R-:W4:Y:S01]  /*6140*/  LDC R4, c[0x0][0x230] ;  /* 0x00008c00ff047b82 */ /* 0x000f220000000800 */
[----:B------:R-:W-:Y:S01]  /*6150*/  ISETP.GE.AND P6, PT, R22, RZ, PT ;  /* 0x000000ff1600720c */ /* 0x000fe20003fc6270 */
[----:B------:R-:W-:Y:S01]  /*6160*/  @!P3 IMAD.MOV R25, RZ, RZ, -R25 ;  /* 0x000000ffff19b224 */ /* 0x000fe200078e0a19 */
[C---:B------:R-:W-:Y:S01]  /*6170*/  SEL R124, R24.reuse, R95, !P4 ;  /* 0x0000005f187c7207 */ /* 0x040fe20006000000 */
[----:B--2---:R-:W-:Y:S01]  /*6180*/  VIADD R5, R5, 0xfffffffe ;  /* 0xfffffffe05057836 */ /* 0x004fe20000000000 */
[----:B------:R-:W-:Y:S01]  /*6190*/  @!P0 IADD3 R125, -R125, RZ, RZ ;  /* 0x000000ff7d7d8210 */ /* 0x000fe20007ffe1ff */
[----:B------:R-:W-:Y:S01]  /*61a0*/  @!P2 IMAD.MOV R15, RZ, RZ, -R15 ;  /* 0x000000ffff0fa224 */ /* 0x000fe200078e0a0f */
[----:B------:R-:W-:Y:S01]  /*61b0*/  SEL R95, R24, R12, !P4 ;  /* 0x0000000c185f7207 */ /* 0x000fe20006000000 */
[----:B------:R-:W2:Y:S01]  /*61c0*/  LDC R3, c[0x0][0x230] ;  /* 0x00008c00ff037b82 */ /* 0x000ea20000000800 */
[----:B------:R-:W-:Y:S01]  /*61d0*/  @!P5 IMAD.MOV R89, RZ, RZ, -R89 ;  /* 0x000000ffff59d224 */ /* 0x000fe200078e0a59 */
[----:B------:R-:W-:Y:S01]  /*61e0*/  ISETP.GE.AND P5, PT, R38, RZ, PT ;  /* 0x000000ff2600720c */ /* 0x000fe20003fa6270 */
[----:B------:R-:W-:Y:S01]  /*61f0*/  @!P1 IMAD.MOV R17, RZ, RZ, -R17 ;  /* 0x000000ffff119224 */ /* 0x000fe200078e0a11 */
[----:B------:R-:W-:Y:S01]  /*6200*/  SEL R56, R24, R15, !P4 ;  /* 0x0000000f18387207 */ /* 0x000fe20006000000 */
[----:B---3--:R-:W-:Y:S01]  /*6210*/  IMAD R12, R2, R41, RZ ;  /* 0x00000029020c7224 */ /* 0x008fe200078e02ff */
[----:B------:R-:W-:-:S02]  /*6220*/  ISETP.GE.U32.AND P0, PT, R11, 0x7fffffc0, PT ;  /* 0x7fffffc00b00780c */ /* 0x000fc40003f06070 */
[----:B------:R-:W3:Y:S01]  /*6230*/  LDC R15, c[0x0][0x230] ;  /* 0x00008c00ff0f7b82 */ /* 0x000ee20000000800 */
[----:B------:R-:W-:Y:S01]  /*6240*/  SEL R88, R24, R17, !P4 ;  /* 0x0000001118587207 */ /* 0x000fe20006000000 */
[----:B------:R-:W-:Y:S01]  /*6250*/  IMAD R41, R0, R41, RZ ;  /* 0x0000002900297224 */ /* 0x000fe200078e02ff */
[----:B------:R-:W-:Y:S01]  /*6260*/  ISETP.GE.U32.AND P2, PT, R10, 0x7fffffbd, PT ;  /* 0x7fffffbd0a00780c */ /* 0x000fe20003f46070 */
[----:B------:R-:W-:Y:S01]  /*6270*/  IMAD.SHL.U32 R0, R192, 0x10, RZ ;  /* 0x00000010c0007824 */ /* 0x000fe200078e00ff */
[C---:B------:R-:W-:Y:S01]  /*6280*/  SEL R148, R24.reuse, R63, !P4 ;  /* 0x0000003f18947207 */ /* 0x040fe20006000000 */
[----:B------:R-:W-:Y:S01]  /*6290*/  @!P6 IMAD.MOV R13, RZ, RZ, -R13 ;  /* 0x000000ffff0de224 */ /* 0x000fe200078e0a0d */
[----:B------:R-:W-:Y:S01]  /*62a0*/  SEL R63, R24, R16, !P4 ;  /* 0x00000010183f7207 */ /* 0x000fe20006000000 */
[----:B------:R-:W1:Y:S01]  /*62b0*/  LDC R17, c[0x0][0x230] ;  /* 0x00008c00ff117b82 */ /* 0x000e620000000800 */
[----:B------:R-:W-:Y:S01]  /*62c0*/  @!P5 IMAD.MOV R57, RZ, RZ, -R57 ;  /* 0x000000ffff39d224 */ /* 0x000fe200078e0a39 */
[----:B------:R-:W-:Y:S01]  /*62d0*/  LOP3.LUT R0, R0, 0x70, RZ, 0xc0, !PT ;  /* 0x0000007000007812 */ /* 0x000fe200078ec0ff */
[----:B------:R-:W-:Y:S01]  /*62e0*/  VIADD R252, R40, 0x3f ;  /* 0x0000003f28fc7836 */ /* 0x000fe20000000000 */
[----:B------:R-:W-:-:S02]  /*62f0*/  SEL R150, R24, R43, !P4 ;  /* 0x0000002b18967207 */ /* 0x000fc40006000000 */
[----:B------:R-:W-:Y:S01]  /*6300*/  SEL R84, R24, R45, !P4 ;  /* 0x0000002d18547207 */ /* 0x000fe20006000000 */
[----:B------:R-:W-:Y:S01]  /*6310*/  IMAD R0, R152, 0x80, R0 ;  /* 0x0000008098007824 */ /* 0x000fe200078e0200 */
[----:B------:R-:W2:Y:S01]  /*6320*/  LDC.64 R10, c[0x0][0x238] ;  /* 0x00008e00ff0a7b82 */ /* 0x000ea20000000a00 */
[C---:B------:R-:W-:Y:S02]  /*6330*/  SEL R52, R24.reuse, R47, !P4 ;  /* 0x0000002f18347207 */ /* 0x040fe40006000000 */
[C---:B------:R-:W-:Y:S02]  /*6340*/  SEL R130, R24.reuse, R49, !P4 ;  /* 0x0000003118827207 */ /* 0x040fe40006000000 */
[C---:B------:R-:W-:Y:S02]  /*6350*/  SEL R146, R24.reuse, R77, !P4 ;  /* 0x0000004d18927207 */ /* 0x040fe40006000000 */
[C---:B------:R-:W-:Y:S01]  /*6360*/  SEL R48, R24.reuse, R79, !P4 ;  /* 0x0000004f18307207 */ /* 0x040fe20006000000 */
[----:B------:R-:W1:Y:S01]  /*6370*/  LDC R16, c[0x0][0x230] ;  /* 0x00008c00ff107b82 */ /* 0x000e620000000800 */
[----:B------:R-:W-:-:S02]  /*6380*/  SEL R76, R24, R117, !P4 ;  /* 0x00000075184c7207 */ /* 0x000fc40006000000 */
[----:B------:R-:W-:Y:S01]  /*6390*/  ISETP.GE.U32.AND P3, PT, R9, 0x7fffffbe, PT ;  /* 0x7fffffbe0900780c */ /* 0x000fe20003f66070 */
[----:B----4-:R-:W-:Y:S01]  /*63a0*/  VIADD R9, R4, 0xfffffffb ;  /* 0xfffffffb04097836 */ /* 0x010fe20000000000 */
[C---:B------:R-:W-:Y:S02]  /*63b0*/  SEL R134, R24.reuse, R27, !P4 ;  /* 0x0000001b18867207 */ /* 0x040fe40006000000 */
[C---:B------:R-:W-:Y:S01]  /*63c0*/  SEL R182, R24.reuse, R29, !P4 ;  /* 0x0000001d18b67207 */ /* 0x040fe20006000000 */
[----:B------:R-:W4:Y:S01]  /*63d0*/  LDC R22, c[0x0][0x230] ;  /* 0x00008c00ff167b82 */ /* 0x000f220000000800 */
[C---:B------:R-:W-:Y:S02]  /*63e0*/  SEL R86, R24.reuse, R31, !P4 ;  /* 0x0000001f18567207 */ /* 0x040fe40006000000 */
[C---:B------:R-:W-:Y:S02]  /*63f0*/  SEL R54, R24.reuse, R39, !P4 ;  /* 0x0000002718367207 */ /* 0x040fe40006000000 */
[----:B------:R-:W-:-:S02]  /*6400*/  SEL R132, R24, R37, !P4 ;  /* 0x0000002518847207 */ /* 0x000fc40006000000 */
[C---:B------:R-:W-:Y:S01]  /*6410*/  SEL R82, R24.reuse, R65, !P4 ;  /* 0x0000004118527207 */ /* 0x040fe20006000000 */
[----:B------:R-:W1:Y:S01]  /*6420*/  LDC R152, c[0x0][0x230] ;  /* 0x00008c00ff987b82 */ /* 0x000e620000000800 */
[----:B------:R-:W-:Y:S01]  /*6430*/  SEL R50, R24, R67, !P4 ;  /* 0x0000004318327207 */ /* 0x000fe20006000000 */
[----:B--2---:R-:W-:Y:S01]  /*6440*/  IMAD R40, R10, 0x3b, RZ ;  /* 0x0000003b0a287824 */ /* 0x004fe200078e02ff */
[C---:B------:R-:W-:Y:S02]  /*6450*/  SEL R128, R24.reuse, R69, !P4 ;  /* 0x0000004518807207 */ /* 0x040fe40006000000 */
[C---:B------:R-:W-:Y:S02]  /*6460*/  SEL R49, R24.reuse, R71, !P4 ;  /* 0x0000004718317207 */ /* 0x040fe40006000000 */
[C---:B------:R-:W-:Y:S02]  /*6470*/  SEL R126, R24.reuse, R73, !P4 ;  /* 0x00000049187e7207 */ /* 0x040fe40006000000 */
[----:B------:R-:W-:-:S02]  /*6480*/  SEL R80, R24, R75, !P4 ;  /* 0x0000004b18507207 */ /* 0x000fc40006000000 */
[C---:B------:R-:W-:Y:S02]  /*6490*/  SEL R79, R24.reuse, R97, !P4 ;  /* 0x00000061184f7207 */ /* 0x040fe40006000000 */
[C---:B------:R-:W-:Y:S02]  /*64a0*/  SEL R47, R24.reuse, R99, !P4 ;  /* 0x00000063182f7207 */ /* 0x040fe40006000000 */
[----:B------:R-:W-:Y:S01]  /*64b0*/  SEL R122, R24, R101, !P4 ;  /* 0x00000065187a7207 */ /* 0x000fe20006000000 */
[----:B----4-:R-:W-:Y:S01]  /*64c0*/  VIADD R22, R22, 0xffffffde ;  /* 0xffffffde16167836 */ /* 0x010fe20000000000 */
[C---:B------:R-:W-:Y:S02]  /*64d0*/  SEL R144, R24.reuse, R103, !P4 ;  /* 0x0000006718907207 */ /* 0x040fe40006000000 */
[C---:B------:R-:W-:Y:S02]  /*64e0*/  SEL R78, R24.reuse, R105, !P4 ;  /* 0x00000069184e7207 */ /* 0x040fe40006000000 */
[----:B------:R-:W-:-:S02]  /*64f0*/  SEL R46, R24, R107, !P4 ;  /* 0x0000006b182e7207 */ /* 0x000fc40006000000 */
[C---:B------:R-:W-:Y:S02]  /*6500*/  SEL R120, R24.reuse, R109, !P4 ;  /* 0x0000006d18787207 */ /* 0x040fe40006000000 */
[C---:B------:R-:W-:Y:S02]  /*6510*/  SEL R77, R24.reuse, R111, !P4 ;  /* 0x0000006f184d7207 */ /* 0x040fe40006000000 */
[C---:B------:R-:W-:Y:S02]  /*6520*/  SEL R45, R24.reuse, R113, !P4 ;  /* 0x00000071182d7207 */ /* 0x040fe40006000000 */
[C---:B------:R-:W-:Y:S02]  /*6530*/  SEL R142, R24.reuse, R115, !P4 ;  /* 0x00000073188e7207 */ /* 0x040fe40006000000 */
[C---:B------:R-:W-:Y:S02]  /*6540*/  SEL R44, R24.reuse, R135, !P4 ;  /* 0x00000087182c7207 */ /* 0x040fe40006000000 */
[----:B------:R-:W-:-:S02]  /*6550*/  SEL R117, R24, R137, !P4 ;  /* 0x0000008918757207 */ /* 0x000fc40006000000 */
[C---:B------:R-:W-:Y:S02]  /*6560*/  SEL R43, R24.reuse, R139, !P4 ;  /* 0x0000008b182b7207 */ /* 0x040fe40006000000 */
[C---:B------:R-:W-:Y:S02]  /*6570*/  SEL R92, R24.reuse, R33, !P4 ;  /* 0x00000021185c7207 */ /* 0x040fe40006000000 */
[----:B------:R-:W-:Y:S02]  /*6580*/  LEA R2, P5, R41, UR8, 0x2 ;  /* 0x0000000829027c11 */ /* 0x000fe4000f8a10ff */
        /* <DEDUP_REMOVED lines=19> */
[----:B------:R-:W-:Y:S01]  /*66c0*/  SEL R115, R24, R169, !P4 ;  /* 0x000000a918737207 */ /* 0x000fe20006000000 */
[----:B------:R-:W-:Y:S01]  /*66d0*/  IMAD R169, R10, 0x7, RZ ;  /* 0x000000070aa97824 */ /* 0x000fe200078e02ff */
[----:B------:R-:W-:-:S02]  /*66e0*/  SEL R140, R24, R171, !P4 ;  /* 0x000000ab188c7207 */ /* 0x000fc40006000000 */
[C---:B------:R-:W-:Y:S01]  /*66f0*/  SEL R74, R24.reuse, R167, !P4 ;  /* 0x000000a7184a7207 */ /* 0x040fe20006000000 */
[----:B------:R-:W2:Y:S01]  /*6700*/  LDC R171, c[0x0][0x230] ;  /* 0x00008c00ffab7b82 */ /* 0x000ea20000000800 */
[----:B------:R-:W-:Y:S01]  /*6710*/  SEL R42, R24, R165, !P4 ;  /* 0x000000a5182a7207 */ /* 0x000fe20006000000 */
[----:B------:R-:W-:Y:S01]  /*6720*/  IMAD R165, R10, 0x6, RZ ;  /* 0x000000060aa57824 */ /* 0x000fe200078e02ff */
[----:B------:R-:W-:Y:S01]  /*6730*/  SEL R113, R24, R173, !P4 ;  /* 0x000000ad18717207 */ /* 0x000fe20006000000 */
[----:B------:R-:W-:Y:S01]  /*6740*/  IMAD.SHL.U32 R173, R10, 0x8, RZ ;  /* 0x000000080aad7824 */ /* 0x000fe200078e00ff */
[C---:B------:R-:W-:Y:S02]  /*6750*/  SEL R139, R24.reuse, R175, !P4 ;  /* 0x000000af188b7207 */ /* 0x040fe40006000000 */
[----:B------:R-:W-:Y:S01]  /*6760*/  SEL R73, R24, R177, !P4 ;  /* 0x000000b118497207 */ /* 0x000fe20006000000 */
[----:B------:R-:W-:Y:S01]  /*6770*/  IMAD R177, R10, 0x9, RZ ;  /* 0x000000090ab17824 */ /* 0x000fe200078e02ff */
[----:B------:R-:W-:-:S02]  /*6780*/  SEL R138, R24, R179, !P4 ;  /* 0x000000b3188a7207 */ /* 0x000fc40006000000 */
[----:B------:R-:W-:Y:S01]  /*6790*/  SEL R111, R24, R181, !P4 ;  /* 0x000000b5186f7207 */ /* 0x000fe20006000000 */
[----:B------:R-:W-:Y:S01]  /*67a0*/  IMAD R181, R10, 0xa, RZ ;  /* 0x0000000a0ab57824 */ /* 0x000fe200078e02ff */
[C---:B------:R-:W-:Y:S02]  /*67b0*/  SEL R137, R24.reuse, R185, !P4 ;  /* 0x000000b918897207 */ /* 0x040fe40006000000 */
[C---:B------:R-:W-:Y:S01]  /*67c0*/  SEL R72, R24.reuse, R187, !P4 ;  /* 0x000000bb18487207 */ /* 0x040fe20006000000 */
[----:B------:R-:W4:Y:S01]  /*67d0*/  LDC R185, c[0x0][0x230] ;  /* 0x00008c00ffb97b82 */ /* 0x000f220000000800 */
[C---:B------:R-:W-:Y:S02]  /*67e0*/  SEL R136, R24.reuse, R189, !P4 ;  /* 0x000000bd18887207 */ /* 0x040fe40006000000 */
[C---:B------:R-:W-:Y:S02]  /*67f0*/  SEL R109, R24.reuse, R191, !P4 ;  /* 0x000000bf186d7207 */ /* 0x040fe40006000000 */
[----:B------:R-:W-:-:S02]  /*6800*/  SEL R135, R24, R193, !P4 ;  /* 0x000000c118877207 */ /* 0x000fc40006000000 */
[----:B------:R-:W-:Y:S01]  /*6810*/  SEL R71, R24, R195, !P4 ;  /* 0x000000c318477207 */ /* 0x000fe20006000000 */
[----:B------:R-:W-:Y:S01]  /*6820*/  IMAD R195, R10, 0xb, RZ ;  /* 0x0000000b0ac37824 */ /* 0x000fe200078e02ff */
[C---:B------:R-:W-:Y:S02]  /*6830*/  SEL R39, R24.reuse, R197, !P4 ;  /* 0x000000c518277207 */ /* 0x040fe40006000000 */
[C---:B------:R-:W-:Y:S02]  /*6840*/  SEL R98, R24.reuse, R199, !P4 ;  /* 0x000000c718627207 */ /* 0x040fe40006000000 */
[C---:B------:R-:W-:Y:S02]  /*6850*/  SEL R107, R24.reuse, R201, !P4 ;  /* 0x000000c9186b7207 */ /* 0x040fe40006000000 */
[C---:B------:R-:W-:Y:S02]  /*6860*/  SEL R70, R24.reuse, R203, !P4 ;  /* 0x000000cb18467207 */ /* 0x040fe40006000000 */
[----:B------:R-:W-:-:S02]  /*6870*/  SEL R38, R24, R205, !P4 ;  /* 0x000000cd18267207 */ /* 0x000fc40006000000 */
[C---:B------:R-:W-:Y:S02]  /*6880*/  SEL R100, R24.reuse, R207, !P4 ;  /* 0x000000cf18647207 */ /* 0x040fe40006000000 */
[----:B------:R-:W-:Y:S01]  /*6890*/  SEL R105, R24, R211, !P4 ;  /* 0x000000d318697207 */ /* 0x000fe20006000000 */
[----:B------:R-:W-:Y:S01]  /*68a0*/  IMAD R211, R10, 0xc, RZ ;  /* 0x0000000c0ad37824 */ /* 0x000fe200078e02ff */
        /* <DEDUP_REMOVED lines=40> */
[C---:B------:R-:W-:Y:S02]  /*6b30*/  SEL R91, R24.reuse, R91, !P4 ;  /* 0x0000005b185b7207 */ /* 0x040fe40006000000 */
[C---:B------:R-:W-:Y:S02]  /*6b40*/  SEL R61, R24.reuse, R61, !P4 ;  /* 0x0000003d183d7207 */ /* 0x040fe40006000000 */
[C---:B------:R-:W-:Y:S02]  /*6b50*/  SEL R34, R24.reuse, R23, !P4 ;  /* 0x0000001718227207 */ /* 0x040fe40006000000 */
[C---:B------:R-:W-:Y:S01]  /*6b60*/  SEL R123, R24.reuse, R123, !P4 ;  /* 0x0000007b187b7207 */ /* 0x040fe20006000000 */
[----:B------:R-:W4:Y:S01]  /*6b70*/  LDC R23, c[0x0][0x230] ;  /* 0x00008c00ff177b82 */ /* 0x000f220000000800 */
        /* <DEDUP_REMOVED lines=9> */
[----:B------:R-:W-:Y:S02]  /*6c10*/  LEA R4, P1, R12, UR8, 0x2 ;  /* 0x000000080c047c11 */ /* 0x000fe4000f8210ff */
[----:B------:R-:W-:Y:S01]  /*6c20*/  SEL R24, R24, R13, !P4 ;  /* 0x0000000d18187207 */ /* 0x000fe20006000000 */
[----:B------:R-:W-:Y:S01]  /*6c30*/  VIADD R13, R3, 0xfffffffa ;  /* 0xfffffffa030d7836 */ /* 0x000fe20000000000 */
[----:B------:R-:W-:Y:S02]  /*6c40*/  ISETP.GE.U32.AND P4, PT, R5, 0x7fffffbf, PT ;  /* 0x7fffffbf0500780c */ /* 0x000fe40003f86070 */
[----:B------:R-:W-:Y:S01]  /*6c50*/  LEA.HI.X.SX32 R3, R41, UR9, 0x2, P5 ;  /* 0x0000000929037c11 */ /* 0x000fe2000a8f16ff */
[----:B------:R-:W-:Y:S01]  /*6c60*/  VIADD R41, R0, UR7 ;  /* 0x0000000700297c36 */ /* 0x000fe20008000000 */
[----:B------:R-:W-:Y:S02]  /*6c70*/  LEA.HI.X.SX32 R5, R12, UR9, 0x2, P1 ;  /* 0x000000090c057c11 */ /* 0x000fe400088f16ff */
[----:B------:R-:W-:Y:S01]  /*6c80*/  ISETP.GE.U32.AND P1, PT, R9, 0x7fffffbc, PT ;  /* 0x7fffffbc0900780c */ /* 0x000fe20003f26070 */
[C---:B------:R-:W-:Y:S01]  /*6c90*/  IMAD.WIDE R162, R10.reuse, 0x4, R2 ;  /* 0x000000040aa27825 */ /* 0x040fe200078e0202 */
[----:B---3--:R-:W-:Y:S01]  /*6ca0*/  IADD3 R9, R15, -0x7, RZ ;  /* 0xfffffff90f097810 */ /* 0x008fe20007ffe0ff */
[----:B------:R-:W-:Y:S01]  /*6cb0*/  @!PT LDS RZ, [RZ] ;  /* 0x00000000fffff984 */ /* 0x000fe20000000800 */
[----:B------:R-:W-:Y:S01]  /*6cc0*/  @!PT LDS RZ, [RZ] ;  /* 0x00000000fffff984 */ /* 0x000fe20000000800 */
[----:B------:R-:W-:Y:S01]  /*6cd0*/  @!PT LDS RZ, [RZ] ;  /* 0x00000000fffff984 */ /* 0x000fe20000000800 */
[----:B------:R-:W-:Y:S01]  /*6ce0*/  LDGSTS.E [R41], desc[UR18][R4.64], !P0 ;  /* 0x0000000004297fae */ /* 0x000fe2000c121852 */
[----:B------:R-:W-:Y:S01]  /*6cf0*/  ISETP.GE.U32.AND P5, PT, R13, 0x7fffffbb, PT ;  /* 0x7fffffbb0d00780c */ /* 0x000fe20003fa6070 */
[----:B------:R-:W-:Y:S01]  /*6d00*/  IMAD.WIDE R158, R10, 0x4, R4 ;  /* 0x000000040a9e7825 */ /* 0x000fe200078e0204 */
[----:B------:R-:W-:Y:S01]  /*6d10*/  LOP3.LUT R189, R0, 0x20, RZ, 0x3c, !PT ;  /* 0x0000002000bd7812 */ /* 0x000fe200078e3cff */
[----:B------:R-:W-:Y:S01]  /*6d20*/  LDGSTS.E [R41+0x4000], desc[UR18][R2.64], !P0 ;  /* 0x0400000002297fae */ /* 0x000fe2000c121852 */
[----:B------:R-:W-:Y:S01]  /*6d30*/  ISETP.GE.U32.AND P0, PT, R9, 0x7fffffba, PT ;  /* 0x7fffffba0900780c */ /* 0x000fe20003f06070 */
[----:B-1----:R-:W-:-:S02]  /*6d40*/  VIADD R9, R17, 0xffffffdf ;  /* 0xffffffdf11097836 */ /* 0x002fc40000000000 */
[----:B------:R-:W-:Y:S01]  /*6d50*/  IMAD.SHL.U32 R17, R10, 0x2, RZ ;  /* 0x000000020a117824 */ /* 0x000fe200078e00ff */
[----:B------:R-:W-:Y:S01]  /*6d60*/  LDGSTS.E [R41+0x4], desc[UR18][R158.64], !P4 ;  /* 0x000040009e297fae */ /* 0x000fe2000e121852 */
[----:B------:R-:W-:Y:S01]  /*6d70*/  VIADD R15, R16, 0xfffffff8 ;  /* 0xfffffff8100f7836 */ /* 0x000fe20000000000 */
[----:B------:R-:W-:Y:S01]  /*6d80*/  ISETP.GE.U32.AND P6, PT, R9, 0x7fffffa0, PT ;  /* 0x7fffffa00900780c */ /* 0x000fe20003fc6070 */
[----:B------:R-:W-:Y:S01]  /*6d90*/  IMAD.WIDE R12, R17, 0x4, R4 ;  /* 0x00000004110c7825 */ /* 0x000fe200078e0204 */
[----:B------:R-:W-:Y:S02]  /*6da0*/  LDGSTS.E [R41+0x4004], desc[UR18][R162.64], !P4 ;  /* 0x04004000a2297fae */ /* 0x000fe4000e121852 */
[----:B------:R-:W-:Y:S01]  /*6db0*/  ISETP.GE.U32.AND P4, PT, R15, 0x7fffffb9, PT ;  /* 0x7fffffb90f00780c */ /* 0x000fe20003f86070 */
[----:B------:R-:W-:Y:S01]  /*6dc0*/  IMAD.WIDE R16, R17, 0x4, R2 ;  /* 0x0000000411107825 */ /* 0x000fe200078e0202 */
[----:B------:R1:W-:Y:S01]  /*6dd0*/  LDGSTS.E [R41+0x8], desc[UR18][R12.64], !P3 ;  /* 0x000080000c297fae */ /* 0x0003e2000d921852 */
[----:B------:R-:W-:-:S02]  /*6de0*/  IADD3 R15, R152, -0x23, RZ ;  /* 0xffffffdd980f7810 */ /* 0x000fc40007ffe0ff */
[----:B------:R-:W-:Y:S01]  /*6df0*/  IMAD.WIDE R18, R21, 0x4, R4 ;  /* 0x0000000415127825 */ /* 0x000fe200078e0204 */
[----:B------:R-:W-:Y:S01]  /*6e00*/  LDGSTS.E [R41+0x4008], desc[UR18][R16.64], !P3 ;  /* 0x0400800010297fae */ /* 0x000fe2000d921852 */
[----:B------:R-:W-:Y:S02]  /*6e10*/  ISETP.GE.U32.AND P3, PT, R15, 0x7fffff9e, PT ;  /* 0x7fffff9e0f00780c */ /* 0x000fe40003f66070 */
[----:B------:R-:W-:Y:S01]  /*6e20*/  IMAD.WIDE R20, R21, 0x4, R2 ;  /* 0x0000000415147825 */ /* 0x000fe200078e0202 */
[----:B------:R-:W-:Y:S03]  /*6e30*/  LDGSTS.E [R41+0xc], desc[UR18][R18.64], !P2 ;  /* 0x0000c00012297fae */ /* 0x000fe6000d121852 */
[----:B------:R-:W-:Y:S01]  /*6e40*/  IMAD.SHL.U32 R9, R10, 0x20, RZ ;  /* 0x000000200a097824 */ /* 0x000fe200078e00ff */
[----:B------:R-:W-:Y:S01]  /*6e50*/  LDGSTS.E [R41+0x400c], desc[UR18][R20.64], !P2 ;  /* 0x0400c00014297fae */ /* 0x000fe2000d121852 */
[----:B------:R-:W-:Y:S01]  /*6e60*/  ISETP.GE.U32.AND P2, PT, R22, 0x7fffff9f, PT ;  /* 0x7fffff9f1600780c */ /* 0x000fe20003f46070 */
[----:B--2---:R-:W-:Y:S01]  /*6e70*/  VIADD R15, R153, 0xffffffdc ;  /* 0xffffffdc990f7836 */ /* 0x004fe20000000000 */
[----:B------:R-:W2:Y:S01]  /*6e80*/  LDC R22, c[0x0][0x230] ;  /* 0x00008c00ff167b82 */ /* 0x000ea20000000800 */
[----:B------:R-:W-:Y:S01]  /*6e90*/  STL.64 [R1+0xdc0], R158 ;  /* 0x000dc09e01007387 */ /* 0x000fe20000100a00 */
[----:B------:R-:W-:-:S03]  /*6ea0*/  IMAD.WIDE R154, R9, 0x4, R4 ;  /* 0x00000004099a7825 */ /* 0x000fc600078e0204 */
[----:B------:R-:W-:Y:S01]  /*6eb0*/  STL.64 [R1+0xdc8], R162 ;  /* 0x000dc8a201007387 */ /* 0x000fe20000100a00 */
[----:B------:R-:W-:-:S03]  /*6ec0*/  IMAD.WIDE R6, R9, 0x4, R2 ;  /* 0x0000000409067825 */ /* 0x000fc600078e0202 */
[----:B------:R1:W-:Y:S01]  /*6ed0*/  STL.64 [R1+0xdd0], R12 ;  /* 0x000dd00c01007387 */ /* 0x0003e20000100a00 */
[C---:B------:R-:W-:Y:S02]  /*6ee0*/  IMAD R9, R10.reuse, 0x21, RZ ;  /* 0x000000210a097824 */ /* 0x040fe400078e02ff */
[----:B------:R-:W-:Y:S01]  /*6ef0*/  IMAD.SHL.U32 R153, R10, 0x4, RZ ;  /* 0x000000040a997824 */ /* 0x000fe200078e00ff */
[----:B------:R-:W-:Y:S01]  /*6f00*/  STL.64 [R1+0xdd8], R16 ;  /* 0x000dd81001007387 */ /* 0x000fe20000100a00 */
[----:B------:R-:W-:Y:S02]  /*6f10*/  VIADD R189, R189, UR7 ;  /* 0x00000007bdbd7c36 */ /* 0x000fe40008000000 */
[C---:B------:R-:W-:Y:S01]  /*6f20*/  IMAD.WIDE R186, R195.reuse, 0x4, R4 ;  /* 0x00000004c3ba7825 */ /* 0x040fe200078e0204 */
[----:B------:R-:W-:Y:S03]  /*6f30*/  STL.64 [R1+0xde0], R18 ;  /* 0x000de01201007387 */ /* 0x000fe60000100a00 */
[----:B------:R-:W-:Y:S01]  /*6f40*/  IMAD.WIDE R194, R195, 0x4, R2 ;  /* 0x00000004c3c27825 */ /* 0x000fe200078e0202 */
[----:B------:R-:W-:Y:S03]  /*6f50*/  STL.64 [R1+0xde8], R20 ;  /* 0x000de81401007387 */ /* 0x000fe60000100a00 */
[--C-:B-1----:R-:W-:Y:S01]  /*6f60*/  IMAD.WIDE R12, R9, 0x4, R4.reuse ;  /* 0x00000004090c7825 */ /* 0x102fe200078e0204 */
[----:B------:R1:W-:Y:S03]  /*6f70*/  STL.64 [R1+0xa50], R154 ;  /* 0x000a509a01007387 */ /* 0x0003e60000100a00 */
[C---:B------:R-:W-:Y:S01]  /*6f80*/  IMAD.WIDE R202, R211.reuse, 0x4, R4 ;  /* 0x00000004d3ca7825 */ /* 0x040fe200078e0204 */
[----:B------:R1:W-:Y:S03]  /*6f90*/  LDGSTS.E [R41+0x8000], desc[UR18][R154.64], !P6 ;  /* 0x080000009a297fae */ /* 0x0003e6000f121852 */
[----:B------:R-:W-:Y:S01]  /*6fa0*/  IMAD.WIDE R210, R211, 0x4, R2 ;  /* 0x00000004d3d27825 */ /* 0x000fe200078e0202 */
[----:B------:R3:W-:Y:S03]  /*6fb0*/  STL.64 [R1+0xa58], R6 ;  /* 0x000a580601007387 */ /* 0x0007e60000100a00 */
[----:B------:R-:W-:Y:S01]  /*6fc0*/  IMAD.WIDE R218, R227, 0x4, R4 ;  /* 0x00000004e3da7825 */ /* 0x000fe200078e0204 */
[----:B------:R3:W-:Y:S01]  /*6fd0*/  LDGSTS.E [R41+0xc000], desc[UR18][R6.64], !P6 ;  /* 0x0c00000006297fae */ /* 0x0007e2000f121852 */
[----:B------:R-:W-:-:S02]  /*6fe0*/  ISETP.GE.U32.AND P6, PT, R15, 0x7fffff9d, PT ;  /* 0x7fffff9d0f00780c */ /* 0x000fc40003fc6070 */
[----:B----4-:R-:W-:Y:S01]  /*6ff0*/  VIADD R15, R23, 0xfffffff7 ;  /* 0xfffffff7170f7836 */ /* 0x010fe20000000000 */
[----:B-1----:R-:W1:Y:S01]  /*7000*/  LDC R154, c[0x0][0x230] ;  /* 0x00008c00ff9a7b82 */ /* 0x002e620000000800 */
[----:B------:R4:W-:Y:S01]  /*7010*/  STL.64 [R1+0xa60], R12 ;  /* 0x000a600c01007387 */ /* 0x0009e20000100a00 */
[----:B------:R-:W-:-:S03]  /*7020*/  IMAD.WIDE R226, R227, 0x4, R2 ;  /* 0x00000004e3e27825 */ /* 0x000fc600078e0202 */
[----:B------:R4:W-:Y:S01]  /*7030*/  LDGSTS.E [R41+0x8004], desc[UR18][R12.64], !P2 ;  /* 0x080040000c297fae */ /* 0x0009e2000d121852 */
[----:B------:R-:W-:-:S04]  /*7040*/  IMAD.WIDE R234, R243, 0x4, R4 ;  /* 0x00000004f3ea7825 */ /* 0x000fc800078e0204 */
[----:B---3--:R-:W-:-:S04]  /*7050*/  IMAD.WIDE R6, R9, 0x4, R2 ;  /* 0x0000000409067825 */ /* 0x008fc800078e0202 */
[----:B------:R-:W-:Y:S01]  /*7060*/  IMAD R9, R10, 0x22, RZ ;  /* 0x000000220a097824 */ /* 0x000fe200078e02ff */
[----:B------:R3:W-:Y:S01]  /*7070*/  STL.64 [R1+0xa68], R6 ;  /* 0x000a680601007387 */ /* 0x0007e20000100a00 */
[----:B------:R-:W-:-:S03]  /*7080*/  IMAD.WIDE R242, R243, 0x4, R2 ;  /* 0x00000004f3f27825 */ /* 0x000fc600078e0202 */
[----:B------:R3:W-:Y:S01]  /*7090*/  LDGSTS.E [R41+0xc004], desc[UR18][R6.64], !P2 ;  /* 0x0c00400006297fae */ /* 0x0007e2000d121852 */
[----:B----4-:R-:W-:Y:S01]  /*70a0*/  IMAD.WIDE R12, R9, 0x4, R4 ;  /* 0x00000004090c7825 */ /* 0x010fe200078e0204 */
[----:B------:R-:W-:Y:S02]  /*70b0*/  ISETP.GE.U32.AND P2, PT, R15, 0x7fffffb8, PT ;  /* 0x7fffffb80f00780c */ /* 0x000fe40003f46070 */
[----:B------:R-:W-:Y:S02]  /*70c0*/  LOP3.LUT R15, R0, 0x10, RZ, 0x3c, !PT ;  /* 0x00000010000f7812 */ /* 0x000fe400078e3cff */
[----:B------:R4:W-:Y:S03]  /*70d0*/  STL.64 [R1+0xa70], R12 ;  /* 0x000a700c01007387 */ /* 0x0009e60000100a00 */
[----:B------:R-:W-:Y:S01]  /*70e0*/  VIADD R175, R15, UR7 ;  /* 0x000000070faf7c36 */ /* 0x000fe20008000000 */
[----:B------:R4:W-:Y:S01]  /*70f0*/  LDGSTS.E [R41+0x8008], desc[UR18][R12.64], !P3 ;  /* 0x080080000c297fae */ /* 0x0009e2000d921852 */
[----:B------:R-:W1:Y:S01]  /*7100*/  LDC R15, c[0x0][0x230] ;  /* 0x00008c00ff0f7b82 */ /* 0x000e620000000800 */
[----:B---3--:R-:W-:-:S04]  /*7110*/  IMAD.WIDE R6, R9, 0x4, R2 ;  /* 0x0000000409067825 */ /* 0x008fc800078e0202 */
[----:B------:R-:W-:Y:S01]  /*7120*/  IMAD R9, R10, 0x23, RZ ;  /* 0x000000230a097824 */ /* 0x000fe200078e02ff */
[----:B------:R3:W-:Y:S04]  /*7130*/  STL.64 [R1+0xa78], R6 ;  /* 0x000a780601007387 */ /* 0x0007e80000100a00 */
[----:B------:R3:W-:Y:S01]  /*7140*/  LDGSTS.E [R41+0xc008], desc[UR18][R6.64], !P3 ;  /* 0x0c00800006297fae */ /* 0x0007e2000d921852 */
[----:B----4-:R-:W-:-:S05]  /*7150*/  IMAD.WIDE R12, R9, 0x4, R4 ;  /* 0x00000004090c7825 */ /* 0x010fca00078e0204 */
[----:B------:R-:W-:Y:S04]  /*7160*/  LDGSTS.E [R41+0x800c], desc[UR18][R12.64], !P6 ;  /* 0x0800c0000c297fae */ /* 0x000fe8000f121852 */
[----:B------:R4:W-:Y:S01]  /*7170*/  STL.64 [R1+0xa80], R12 ;  /* 0x000a800c01007387 */ /* 0x0009e20000100a00 */
[----:B---3--:R-:W-:-:S04]  /*7180*/  IMAD.WIDE R6, R9, 0x4, R2 ;  /* 0x0000000409067825 */ /* 0x008fc800078e0202 */
[----:B--2---:R-:W-:Y:S01]  /*7190*/  VIADD R9, R22, 0xfffffff6 ;  /* 0xfffffff616097836 */ /* 0x004fe20000000000 */
[----:B------:R2:W-:Y:S01]  /*71a0*/  LDGSTS.E [R41+0xc00c], desc[UR18][R6.64], !P6 ;  /* 0x0c00c00006297fae */ /* 0x0005e2000f121852 */
[----:B------:R-:W-:-:S03]  /*71b0*/  IMAD.WIDE R22, R153, 0x4, R4 ;  /* 0x0000000499167825 */ /* 0x000fc600078e0204 */
[----:B------:R-:W-:Y:S01]  /*71c0*/  ISETP.GE.U32.AND P3, PT, R9, 0x7fffffb7, PT ;  /* 0x7fffffb70900780c */ /* 0x000fe20003f66070 */
[----:B------:R-:W-:Y:S01]  /*71d0*/  IMAD.WIDE R152, R153, 0x4, R2 ;  /* 0x0000000499987825 */ /* 0x000fe200078e0202 */
[----:B-1----:R-:W-:Y:S01]  /*71e0*/  IADD3 R9, R154, -0xb, RZ ;  /* 0xfffffff59a097810 */ /* 0x002fe20007ffe0ff */
[----:B------:R-:W-:Y:S02]  /*71f0*/  LDGSTS.E [R175], desc[UR18][R22.64], !P1 ;  /* 0x0000000016af7fae */ /* 0x000fe4000c921852 */
[----:B------:R-:W-:Y:S02]  /*7200*/  IMAD.WIDE R154, R157, 0x4, R4 ;  /* 0x000000049d9a7825 */ /* 0x000fe400078e0204 */
[----:B------:R-:W-:Y:S01]  /*7210*/  LDGSTS.E [R175+0x4000], desc[UR18][R152.64], !P1 ;  /* 0x0400000098af7fae */ /* 0x000fe2000c921852 */
[----:B------:R-:W-:Y:S01]  /*7220*/  ISETP.GE.U32.AND P1, PT, R9, 0x7fffffb6, PT ;  /* 0x7fffffb60900780c */ /* 0x000fe20003f26070 */
[----:B------:R-:W-:Y:S01]  /*7230*/  IMAD.WIDE R156, R157, 0x4, R2 ;  /* 0x000000049d9c7825 */ /* 0x000fe200078e0202 */
[----:B--2---:R-:W1:Y:S01]  /*7240*/  LDC R41, c[0x0][0x230] ;  /* 0x00008c00ff297b82 */ /* 0x004e620000000800 */
[----:B------:R-:W-:Y:S02]  /*7250*/  LDGSTS.E [R175+0x4], desc[UR18][R154.64], !P5 ;  /* 0x000040009aaf7fae */ /* 0x000fe4000e921852 */
[----:B------:R-:W-:-:S02]  /*7260*/  VIADD R9, R160, 0xfffffff4 ;  /* 0xfffffff4a0097836 */ /* 0x000fc40000000000 */
[----:B------:R-:W-:Y:S01]  /*7270*/  LDGSTS.E [R175+0x4004], desc[UR18][R156.64], !P5 ;  /* 0x040040009caf7fae */ /* 0x000fe2000e921852 */
[----:B------:R-:W-:Y:S02]  /*7280*/  IMAD.WIDE R160, R165, 0x4, R4 ;  /* 0x00000004a5a07825 */ /* 0x000fe400078e0204 */
[----:B------:R-:W-:Y:S01]  /*7290*/  ISETP.GE.U32.AND P5, PT, R9, 0x7fffffb5, PT ;  /* 0x7fffffb50900780c */ /* 0x000fe20003fa6070 */
[----:B------:R2:W-:Y:S01]  /*72a0*/  STL.64 [R1+0xa88], R6 ;  /* 0x000a880601007387 */ /* 0x0005e20000100a00 */
[----:B------:R-:W-:-:S03]  /*72b0*/  IMAD.WIDE R164, R165, 0x4, R2 ;  /* 0x00000004a5a47825 */ /* 0x000fc600078e0202 */
[----:B------:R-:W-:Y:S01]  /*72c0*/  LDGSTS.E [R175+0x8], desc[UR18][R160.64], !P0 ;  /* 0x00008000a0af7fae */ /* 0x000fe2000c121852 */
[----:B------:R-:W-:Y:S02]  /*72d0*/  VIADD R9, R166, 0xffffffdb ;  /* 0xffffffdba6097836 */ /* 0x000fe40000000000 */
[----:B------:R-:W-:Y:S01]  /*72e0*/  IMAD.WIDE R166, R169, 0x4, R4 ;  /* 0x00000004a9a67825 */ /* 0x000fe200078e0204 */
[----:B------:R-:W-:Y:S02]  /*72f0*/  LDGSTS.E [R175+0x4008], desc[UR18][R164.64], !P0 ;  /* 0x04008000a4af7fae */ /* 0x000fe4000c121852 */
[----:B------:R-:W-:Y:S01]  /*7300*/  ISETP.GE.U32.AND P0, PT, R9, 0x7fffff9c, PT ;  /* 0x7fffff9c0900780c */ /* 0x000fe20003f06070 */
[----:B------:R-:W-:Y:S01]  /*7310*/  IMAD.WIDE R168, R169, 0x4, R2 ;  /* 0x00000004a9a87825 */ /* 0x000fe200078e0202 */
[----:B------:R-:W-:Y:S03]  /*7320*/  LDGSTS.E [R175+0xc], desc[UR18][R166.64], !P4 ;  /* 0x0000c000a6af7fae */ /* 0x000fe6000e121852 */
[----:B------:R-:W-:Y:S01]  /*7330*/  VIADD R15, R15, 0xffffffda ;  /* 0xffffffda0f0f7836 */ /* 0x000fe20000000000 */
[----:B------:R-:W-:Y:S01]  /*7340*/  STL.64 [R1+0xdf0], R22 ;  /* 0x000df01601007387 */ /* 0x000fe20000100a00 */
[----:B------:R-:W-:-:S03]  /*7350*/  IMAD R9, R10, 0x24, RZ ;  /* 0x000000240a097824 */ /* 0x000fc600078e02ff */
[----:B------:R-:W-:Y:S01]  /*7360*/  LDGSTS.E [R175+0x400c], desc[UR18][R168.64], !P4 ;  /* 0x0400c000a8af7fae */ /* 0x000fe2000e121852 */
[----:B----4-:R-:W-:Y:S01]  /*7370*/  IMAD.WIDE R12, R9, 0x4, R4 ;  /* 0x00000004090c7825 */ /* 0x010fe200078e0204 */
[----:B------:R-:W-:Y:S02]  /*7380*/  ISETP.GE.U32.AND P4, PT, R15, 0x7fffff9b, PT ;  /* 0x7fffff9b0f00780c */ /* 0x000fe40003f86070 */
[----:B------:R-:W-:Y:S01]  /*7390*/  STL.64 [R1+0xdf8], R152 ;  /* 0x000df89801007387 */ /* 0x000fe20000100a00 */
[----:B--2---:R-:W-:-:S03]  /*73a0*/  IMAD.WIDE R6, R9, 0x4, R2 ;  /* 0x0000000409067825 */ /* 0x004fc600078e0202 */
[----:B------:R-:W-:Y:S01]  /*73b0*/  STL.64 [R1+0xe00], R154 ;  /* 0x000e009a01007387 */ /* 0x000fe20000100a00 */
[----:B------:R-:W-:Y:S02]  /*73c0*/  VIADD R15, R171, 0xffffffd9 ;  /* 0xffffffd9ab0f7836 */ /* 0x000fe40000000000 */
[----:B------:R-:W-:Y:S01]  /*73d0*/  IMAD R9, R10, 0x25, RZ ;  /* 0x000000250a097824 */ /* 0x000fe200078e02ff */
[----:B------:R-:W-:Y:S04]  /*73e0*/  STL.64 [R1+0xe08], R156 ;  /* 0x000e089c01007387 */ /* 0x000fe80000100a00 */
[----:B------:R-:W-:Y:S04]  /*73f0*/  STL.64 [R1+0xe10], R160 ;  /* 0x000e10a001007387 */ /* 0x000fe80000100a00 */
[----:B------:R-:W-:Y:S04]  /*7400*/  STL.64 [R1+0xe18], R164 ;  /* 0x000e18a401007387 */ /* 0x000fe80000100a00 */
[----:B------:R2:W-:Y:S04]  /*7410*/  LDGSTS.E [R175+0x8000], desc[UR18][R12.64], !P0 ;  /* 0x080000000caf7fae */ /* 0x0005e8000c121852 */
[----:B------:R-:W-:Y:S04]  /*7420*/  STL.64 [R1+0xe20], R166 ;  /* 0x000e20a601007387 */ /* 0x000fe80000100a00 */
[----:B------:R3:W-:Y:S01]  /*7430*/  LDGSTS.E [R175+0xc000], desc[UR18][R6.64], !P0 ;  /* 0x0c00000006af7fae */ /* 0x0007e2000c121852 */
[----:B------:R-:W-:Y:S01]  /*7440*/  ISETP.GE.U32.AND P0, PT, R15, 0x7fffff9a, PT ;  /* 0x7fffff9a0f00780c */ /* 0x000fe20003f06070 */
[----:B------:R-:W-:-:S02]  /*7450*/  VIADD R15, R172, 0xffffffd8 ;  /* 0xffffffd8ac0f7836 */ /* 0x000fc40000000000 */
[----:B------:R-:W-:Y:S04]  /*7460*/  STL.64 [R1+0xe28], R168 ;  /* 0x000e28a801007387 */ /* 0x000fe80000100a00 */
[----:B------:R2:W-:Y:S04]  /*7470*/  STL.64 [R1+0xa90], R12 ;  /* 0x000a900c01007387 */ /* 0x0005e80000100a00 */
[----:B------:R3:W-:Y:S01]  /*7480*/  STL.64 [R1+0xa98], R6 ;  /* 0x000a980601007387 */ /* 0x0007e20000100a00 */
[----:B--2---:R-:W-:-:S04]  /*7490*/  IMAD.WIDE R12, R9, 0x4, R4 ;  /* 0x00000004090c7825 */ /* 0x004fc800078e0204 */
[----:B---3--:R-:W-:Y:S01]  /*74a0*/  IMAD.WIDE R6, R9, 0x4, R2 ;  /* 0x0000000409067825 */ /* 0x008fe200078e0202 */
[----:B------:R2:W-:Y:S03]  /*74b0*/  STL.64 [R1+0xaa0], R12 ;  /* 0x000aa00c01007387 */ /* 0x0005e60000100a00 */
[----:B------:R-:W-:Y:S01]  /*74c0*/  IMAD R9, R10, 0x26, RZ ;  /* 0x000000260a097824 */ /* 0x000fe200078e02ff */
[----:B------:R2:W-:Y:S04]  /*74d0*/  LDGSTS.E [R175+0x8004], desc[UR18][R12.64], !P4 ;  /* 0x080040000caf7fae */ /* 0x0005e8000e121852 */
[----:B------:R3:W-:Y:S04]  /*74e0*/  STL.64 [R1+0xaa8], R6 ;  /* 0x000aa80601007387 */ /* 0x0007e80000100a00 */
[----:B------:R3:W-:Y:S01]  /*74f0*/  LDGSTS.E [R175+0xc004], desc[UR18][R6.64], !P4 ;  /* 0x0c00400006af7fae */ /* 0x0007e2000e121852 */
[----:B------:R-:W-:-:S02]  /*7500*/  ISETP.GE.U32.AND P4, PT, R15, 0x7fffff99, PT ;  /* 0x7fffff990f00780c */ /* 0x000fc40003f86070 */
[----:B-1----:R-:W-:Y:S01]  /*7510*/  IADD3 R15, R41, -0xd, RZ ;  /* 0xfffffff3290f7810 */ /* 0x002fe20007ffe0ff */
[C---:B--2---:R-:W-:Y:S01]  /*7520*/  IMAD.WIDE R12, R9.reuse, 0x4, R4 ;  /* 0x00000004090c7825 */ /* 0x044fe200078e0204 */
[----:B------:R-:W1:Y:S04]  /*7530*/  LDC R41, c[0x0][0x230] ;  /* 0x00008c00ff297b82 */ /* 0x000e680000000800 */
[----:B------:R2:W-:Y:S01]  /*7540*/  LDGSTS.E [R175+0x8008], desc[UR18][R12.64], !P0 ;  /* 0x080080000caf7fae */ /* 0x0005e2000c121852 */
[----:B---3--:R-:W-:-:S03]  /*7550*/  IMAD.WIDE R6, R9, 0x4, R2 ;  /* 0x0000000409067825 */ /* 0x008fc600078e0202 */
[----:B------:R2:W-:Y:S01]  /*7560*/  STL.64 [R1+0xab0], R12 ;  /* 0x000ab00c01007387 */ /* 0x0005e20000100a00 */
[----:B------:R-:W-:-:S03]  /*7570*/  IMAD R9, R10, 0x27, RZ ;  /* 0x000000270a097824 */ /* 0x000fc600078e02ff */
[----:B------:R3:W-:Y:S01]  /*7580*/  LDGSTS.E [R175+0xc008], desc[UR18][R6.64], !P0 ;  /* 0x0c00800006af7fae */ /* 0x0007e2000c121852 */
[----:B------:R-:W-:Y:S02]  /*7590*/  ISETP.GE.U32.AND P0, PT, R15, 0x7fffffb4, PT ;  /* 0x7fffffb40f00780c */ /* 0x000fe40003f06070 */
[----:B------:R-:W4:Y:S01]  /*75a0*/  LDC R15, c[0x0][0x230] ;  /* 0x00008c00ff0f7b82 */ /* 0x000f220000000800 */
[----:B------:R3:W-:Y:S01]  /*75b0*/  STL.64 [R1+0xab8], R6 ;  /* 0x000ab80601007387 */ /* 0x0007e20000100a00 */
[----:B--2---:R-:W-:-:S05]  /*75c0*/  IMAD.WIDE R12, R9, 0x4, R4 ;  /* 0x00000004090c7825 */ /* 0x004fca00078e0204 */
[----:B------:R-:W-:Y:S01]  /*75d0*/  LDGSTS.E [R175+0x800c], desc[UR18][R12.64], !P4 ;  /* 0x0800c0000caf7fae */ /* 0x000fe2000e121852 */
[----:B---3--:R-:W-:-:S03]  /*75e0*/  IMAD.WIDE R6, R9, 0x4, R2 ;  /* 0x0000000409067825 */ /* 0x008fc600078e0202 */
[----:B------:R2:W-:Y:S01]  /*75f0*/  STL.64 [R1+0xac0], R12 ;  /* 0x000ac00c01007387 */ /* 0x0005e20000100a00 */
[----:B------:R-:W-:-:S03]  /*7600*/  VIADD R9, R170, 0xfffffff2 ;  /* 0xfffffff2aa097836 */ /* 0x000fc60000000000 */
[----:B------:R3:W-:Y:S01]  /*7610*/  LDGSTS.E [R175+0xc00c], desc[UR18][R6.64], !P4 ;  /* 0x0c00c00006af7fae */ /* 0x0007e2000e121852 */
[----:B------:R-:W-:Y:S01]  /*7620*/  IMAD.WIDE R170, R173, 0x4, R4 ;  /* 0x00000004adaa7825 */ /* 0x000fe200078e0204 */
[----:B------:R-:W-:-:S03]  /*7630*/  ISETP.GE.U32.AND P4, PT, R9, 0x7fffffb3, PT ;  /* 0x7fffffb30900780c */ /* 0x000fc60003f86070 */
[----:B------:R-:W-:Y:S01]  /*7640*/  IMAD.WIDE R172, R173, 0x4, R2 ;  /* 0x00000004adac7825 */ /* 0x000fe200078e0202 */
[----:B------:R-:W-:Y:S03]  /*7650*/  LDGSTS.E [R189], desc[UR18][R170.64], !P2 ;  /* 0x00000000aabd7fae */ /* 0x000fe6000d121852 */
[----:B------:R-:W-:Y:S01]  /*7660*/  VIADD R9, R174, 0xfffffff1 ;  /* 0xfffffff1ae097836 */ /* 0x000fe20000000000 */
[----:B------:R-:W-:Y:S01]  /*7670*/  LDGSTS.E [R189+0x4000], desc[UR18][R172.64], !P2 ;  /* 0x04000000acbd7fae */ /* 0x000fe2000d121852 */
[----:B---3--:R-:W-:-:S03]  /*7680*/  IMAD.WIDE R174, R177, 0x4, R4 ;  /* 0x00000004b1ae7825 */ /* 0x008fc600078e0204 */
        /* <DEDUP_REMOVED lines=9> */
[----:B----4-:R-:W-:Y:S01]  /*7720*/  IADD3 R9, R15, -0x29, RZ ;  /* 0xffffffd70f097810 */ /* 0x010fe20007ffe0ff */
[----:B------:R-:W-:Y:S02]  /*7730*/  LDGSTS.E [R189+0x8], desc[UR18][R178.64], !P1 ;  /* 0x00008000b2bd7fae */ /* 0x000fe4000c921852 */
[----:B------:R-:W-:-:S02]  /*7740*/  VIADD R15, R184, 0xffffffd6 ;  /* 0xffffffd6b80f7836 */ /* 0x000fc40000000000 */
[----:B------:R-:W-:Y:S01]  /*7750*/  LDGSTS.E [R189+0x4008], desc[UR18][R180.64], !P1 ;  /* 0x04008000b4bd7fae */ /* 0x000fe2000c921852 */
[----:B------:R-:W-:Y:S01]  /*7760*/  ISETP.GE.U32.AND P1, PT, R9, 0x7fffff98, PT ;  /* 0x7fffff980900780c */ /* 0x000fe20003f26070 */
[----:B------:R-:W-:Y:S01]  /*7770*/  IMAD R9, R10, 0x28, RZ ;  /* 0x000000280a097824 */ /* 0x000fe200078e02ff */
[----:B------:R-:W4:Y:S01]  /*7780*/  LDC R184, c[0x0][0x230] ;  /* 0x00008c00ffb87b82 */ /* 0x000f220000000800 */
[----:B------:R-:W-:Y:S02]  /*7790*/  LDGSTS.E [R189+0xc], desc[UR18][R186.64], !P5 ;  /* 0x0000c000babd7fae */ /* 0x000fe4000e921852 */
[C---:B--2---:R-:W-:Y:S02]  /*77a0*/  IMAD.WIDE R12, R9.reuse, 0x4, R4 ;  /* 0x00000004090c7825 */ /* 0x044fe400078e0204 */
[----:B------:R-:W-:Y:S02]  /*77b0*/  STL.64 [R1+0xe30], R170 ;  /* 0x000e30aa01007387 */ /* 0x000fe40000100a00 */
[----:B---3--:R-:W-:-:S02]  /*77c0*/  IMAD.WIDE R6, R9, 0x4, R2 ;  /* 0x0000000409067825 */ /* 0x008fc400078e0202 */
[----:B------:R-:W-:Y:S01]  /*77d0*/  LDGSTS.E [R189+0x400c], desc[UR18][R194.64], !P5 ;  /* 0x0400c000c2bd7fae */ /* 0x000fe2000e921852 */
[----:B------:R-:W-:Y:S01]  /*77e0*/  ISETP.GE.U32.AND P5, PT, R15, 0x7fffff97, PT ;  /* 0x7fffff970f00780c */ /* 0x000fe20003fa6070 */
[----:B------:R-:W-:Y:S02]  /*77f0*/  VIADD R15, R185, 0xffffffd5 ;  /* 0xffffffd5b90f7836 */ /* 0x000fe40000000000 */
[----:B------:R-:W-:Y:S01]  /*7800*/  STL.64 [R1+0xe38], R172 ;  /* 0x000e38ac01007387 */ /* 0x000fe20000100a00 */
[----:B------:R-:W-:Y:S01]  /*7810*/  IMAD R9, R10, 0x29, RZ ;  /* 0x000000290a097824 */ /* 0x000fe200078e02ff */
[----:B------:R-:W2:Y:S02]  /*7820*/  LDC R185, c[0x0][0x230] ;  /* 0x00008c00ffb97b82 */ /* 0x000ea40000000800 */
[----:B------:R-:W-:Y:S04]  /*7830*/  STL.64 [R1+0xe40], R174 ;  /* 0x000e40ae01007387 */ /* 0x000fe80000100a00 */
[----:B------:R-:W-:Y:S01]  /*7840*/  STL.64 [R1+0xe48], R176 ;  /* 0x000e48b001007387 */ /* 0x000fe20000100a00 */
[----:B----4-:R-:W-:-:S03]  /*7850*/  VIADD R184, R184, 0xffffffed ;  /* 0xffffffedb8b87836 */ /* 0x010fc60000000000 */
[----:B------:R-:W-:Y:S04]  /*7860*/  STL.64 [R1+0xe50], R178 ;  /* 0x000e50b201007387 */ /* 0x000fe80000100a00 */
[----:B------:R-:W-:Y:S04]  /*7870*/  STL.64 [R1+0xe58], R180 ;  /* 0x000e58b401007387 */ /* 0x000fe80000100a00 */
[----:B------:R-:W-:Y:S04]  /*7880*/  STL.64 [R1+0xe60], R186 ;  /* 0x000e60ba01007387 */ /* 0x000fe80000100a00 */
[----:B------:R-:W-:Y:S01]  /*7890*/  STL.64 [R1+0xe68], R194 ;  /* 0x000e68c201007387 */ /* 0x000fe20000100a00 */
[----:B--2---:R-:W-:-:S03]  /*78a0*/  VIADD R185, R185, 0xffffffec ;  /* 0xffffffecb9b97836 */ /* 0x004fc60000000000 */
[----:B------:R2:W-:Y:S04]  /*78b0*/  STL.64 [R1+0xad0], R12 ;  /* 0x000ad00c01007387 */ /* 0x0005e80000100a00 */
[----:B------:R2:W-:Y:S04]  /*78c0*/  LDGSTS.E [R189+0x8000], desc[UR18][R12.64], !P1 ;  /* 0x080000000cbd7fae */ /* 0x0005e8000c921852 */
[----:B------:R3:W-:Y:S04]  /*78d0*/  STL.64 [R1+0xad8], R6 ;  /* 0x000ad80601007387 */ /* 0x0007e80000100a00 */
[----:B------:R3:W-:Y:S01]  /*78e0*/  LDGSTS.E [R189+0xc000], desc[UR18][R6.64], !P1 ;  /* 0x0c00000006bd7fae */ /* 0x0007e2000c921852 */
[----:B------:R-:W-:Y:S01]  /*78f0*/  ISETP.GE.U32.AND P1, PT, R15, 0x7fffff96, PT ;  /* 0x7fffff960f00780c */ /* 0x000fe20003f26070 */
[----:B------:R-:W-:-:S02]  /*7900*/  VIADD R15, R190, 0xffffffd4 ;  /* 0xffffffd4be0f7836 */ /* 0x000fc40000000000 */
[C---:B--2---:R-:W-:Y:S01]  /*7910*/  IMAD.WIDE R12, R9.reuse, 0x4, R4 ;  /* 0x00000004090c7825 */ /* 0x044fe200078e0204 */
[----:B------:R-:W2:Y:S04]  /*7920*/  LDC R190, c[0x0][0x230] ;  /* 0x00008c00ffbe7b82 */ /* 0x000ea80000000800 */
[----:B------:R4:W-:Y:S01]  /*7930*/  LDGSTS.E [R189+0x8004], desc[UR18][R12.64], !P5 ;  /* 0x080040000cbd7fae */ /* 0x0009e2000e921852 */
[----:B---3--:R-:W-:-:S03]  /*7940*/  IMAD.WIDE R6, R9, 0x4, R2 ;  /* 0x0000000409067825 */ /* 0x008fc600078e0202 */
[----:B------:R4:W-:Y:S01]  /*7950*/  STL.64 [R1+0xae0], R12 ;  /* 0x000ae00c01007387 */ /* 0x0009e20000100a00 */
[----:B------:R-:W-:-:S03]  /*7960*/  IMAD R9, R10, 0x2a, RZ ;  /* 0x0000002a0a097824 */ /* 0x000fc600078e02ff */
[----:B------:R3:W-:Y:S01]  /*7970*/  LDGSTS.E [R189+0xc004], desc[UR18][R6.64], !P5 ;  /* 0x0c00400006bd7fae */ /* 0x0007e2000e921852 */
[----:B------:R-:W-:Y:S01]  /*7980*/  ISETP.GE.U32.AND P5, PT, R15, 0x7fffff95, PT ;  /* 0x7fffff950f00780c */ /* 0x000fe20003fa6070 */
[----:B-1----:R-:W-:Y:S01]  /*7990*/  VIADD R15, R41, 0xffffffef ;  /* 0xffffffef290f7836 */ /* 0x002fe20000000000 */
[----:B------:R-:W-:Y:S01]  /*79a0*/  LOP3.LUT R41, R0, 0x30, RZ, 0x3c, !PT ;  /* 0x0000003000297812 */ /* 0x000fe200078e3cff */
[----:B------:R3:W-:Y:S01]  /*79b0*/  STL.64 [R1+0xae8], R6 ;  /* 0x000ae80601007387 */ /* 0x0007e20000100a00 */
[----:B----4-:R-:W-:-:S05]  /*79c0*/  IMAD.WIDE R12, R9, 0x4, R4 ;  /* 0x00000004090c7825 */ /* 0x010fca00078e0204 */
[----:B------:R1:W-:Y:S01]  /*79d0*/  STL.64 [R1+0xaf0], R12 ;  /* 0x000af00c01007387 */ /* 0x0003e20000100a00 */
[----:B---3--:R-:W-:-:S03]  /*79e0*/  IMAD.WIDE R6, R9, 0x4, R2 ;  /* 0x0000000409067825 */ /* 0x008fc600078e0202 */
[----:B------:R1:W-:Y:S01]  /*79f0*/  LDGSTS.E [R189+0x8008], desc[UR18][R12.64], !P1 ;  /* 0x080080000cbd7fae */ /* 0x0003e2000c921852 */
[----:B------:R-:W-:-:S03]  /*7a00*/  IMAD R9, R10, 0x2b, RZ ;  /* 0x0000002b0a097824 */ /* 0x000fc600078e02ff */
[----:B------:R3:W-:Y:S04]  /*7a10*/  STL.64 [R1+0xaf8], R6 ;  /* 0x000af80601007387 */ /* 0x0007e80000100a00 */
[----:B------:R3:W-:Y:S01]  /*7a20*/  LDGSTS.E [R189+0xc008], desc[UR18][R6.64], !P1 ;  /* 0x0c00800006bd7fae */ /* 0x0007e2000c921852 */
[----:B------:R-:W-:Y:S02]  /*7a30*/  ISETP.GE.U32.AND P1, PT, R15, 0x7fffffb0, PT ;  /* 0x7fffffb00f00780c */ /* 0x000fe40003f26070 */
[----:B------:R-:W4:Y:S01]  /*7a40*/  LDC R15, c[0x0][0x230] ;  /* 0x00008c00ff0f7b82 */ /* 0x000f220000000800 */
[----:B-1----:R-:W-:-:S05]  /*7a50*/  IMAD.WIDE R12, R9, 0x4, R4 ;  /* 0x00000004090c7825 */ /* 0x002fca00078e0204 */
[----:B------:R-:W-:Y:S01]  /*7a60*/  LDGSTS.E [R189+0x800c], desc[UR18][R12.64], !P5 ;  /* 0x0800c0000cbd7fae */ /* 0x000fe2000e921852 */
[----:B---3--:R-:W-:-:S03]  /*7a70*/  IMAD.WIDE R6, R9, 0x4, R2 ;  /* 0x0000000409067825 */ /* 0x008fc600078e0202 */
[----:B------:R-:W-:Y:S01]  /*7a80*/  STL.64 [R1+0xb00], R12 ;  /* 0x000b000c01007387 */ /* 0x000fe20000100a00 */
[----:B------:R-:W-:-:S03]  /*7a90*/  VIADD R9, R188, 0xffffffee ;  /* 0xffffffeebc097836 */ /* 0x000fc60000000000 */
[----:B------:R1:W-:Y:S02]  /*7aa0*/  LDGSTS.E [R189+0xc00c], desc[UR18][R6.64], !P5 ;  /* 0x0c00c00006bd7fae */ /* 0x0003e4000e921852 */
[----:B------:R-:W-:Y:S02]  /*7ab0*/  ISETP.GE.U32.AND P5, PT, R9, 0x7fffffaf, PT ;  /* 0x7fffffaf0900780c */ /* 0x000fe40003fa6070 */
[----:B------:R3:W-:Y:S01]  /*7ac0*/  STL.64 [R1+0xb08], R6 ;  /* 0x000b080601007387 */ /* 0x0007e20000100a00 */
[----:B------:R-:W-:Y:S02]  /*7ad0*/  IADD3 R9, R41, UR7, RZ ;  /* 0x0000000729097c10 */ /* 0x000fe4000fffe0ff */
[----:B------:R-:W2:Y:S01]  /*7ae0*/  LDC R41, c[0x0][0x230] ;  /* 0x00008c00ff297b82 */ /* 0x000ea20000000800 */
[----:B------:R-:W-:Y:S01]  /*7af0*/  STL.64 [R1+0xe70], R202 ;  /* 0x000e70ca01007387 */ /* 0x000fe20000100a00 */
[----:B----4-:R-:W-:Y:S02]  /*7b00*/  VIADD R188, R15, 0xffffffd3 ;  /* 0xffffffd30fbc7836 */ /* 0x010fe40000000000 */
[----:B------:R-:W-:Y:S01]  /*7b10*/  IMAD R15, R10, 0xf, RZ ;  /* 0x0000000f0a0f7824 */ /* 0x000fe200078e02ff */
[----:B------:R-:W-:Y:S03]  /*7b20*/  LDGSTS.E [R9], desc[UR18][R202.64], !P0 ;  /* 0x00000000ca097fae */ /* 0x000fe6000c121852 */
[C---:B------:R-:W-:Y:S01]  /*7b30*/  IMAD.WIDE R250, R15.reuse, 0x4, R4 ;  /* 0x000000040ffa7825 */ /* 0x040fe200078e0204 */
[----:B------:R-:W-:Y:S01]  /*7b40*/  LDGSTS.E [R9+0x4000], desc[UR18][R210.64], !P0 ;  /* 0x04000000d2097fae */ /* 0x000fe2000c121852 */
[----:B------:R-:W-:Y:S01]  /*7b50*/  ISETP.GE.U32.AND P0, PT, R184, 0x7fffffae, PT ;  /* 0x7fffffaeb800780c */ /* 0x000fe20003f06070 */
[----:B-1----:R-:W1:Y:S01]  /*7b60*/  LDC R189, c[0x0][0x230] ;  /* 0x00008c00ffbd7b82 */ /* 0x002e620000000800 */
[----:B---3--:R-:W-:Y:S01]  /*7b70*/  IMAD.WIDE R6, R15, 0x4, R2 ;  /* 0x000000040f067825 */ /* 0x008fe200078e0202 */
[----:B------:R-:W-:Y:S03]  /*7b80*/  LDGSTS.E [R9+0x4], desc[UR18][R218.64], !P4 ;  /* 0x00004000da097fae */ /* 0x000fe6000e121852 */
[----:B------:R-:W-:Y:S01]  /*7b90*/  IMAD R15, R10, 0x2c, RZ ;  /* 0x0000002c0a0f7824 */ /* 0x000fe200078e02ff */
[----:B------:R-:W-:Y:S01]  /*7ba0*/  LDGSTS.E [R9+0x4004], desc[UR18][R226.64], !P4 ;  /* 0x04004000e2097fae */ /* 0x000fe2000e121852 */
[----:B------:R-:W-:Y:S01]  /*7bb0*/  ISETP.GE.U32.AND P4, PT, R185, 0x7fffffad, PT ;  /* 0x7fffffadb900780c */ /* 0x000fe20003f86070 */
[----:B------:R-:W3:Y:S01]  /*7bc0*/  LDC R184, c[0x0][0x230] ;  /* 0x00008c00ffb87b82 */ /* 0x000ee20000000800 */
[----:B------:R-:W-:Y:S01]  /*7bd0*/  IMAD.WIDE R12, R15, 0x4, R4 ;  /* 0x000000040f0c7825 */ /* 0x000fe200078e0204 */
[----:B------:R-:W-:Y:S03]  /*7be0*/  LDGSTS.E [R9+0x8], desc[UR18][R234.64], !P2 ;  /* 0x00008000ea097fae */ /* 0x000fe6000d121852 */
[----:B--2---:R-:W-:Y:S01]  /*7bf0*/  VIADD R41, R41, 0xffffffd2 ;  /* 0xffffffd229297836 */ /* 0x004fe20000000000 */
[----:B------:R-:W-:Y:S01]  /*7c00*/  LDGSTS.E [R9+0x4008], desc[UR18][R242.64], !P2 ;  /* 0x04008000f2097fae */ /* 0x000fe2000d121852 */
[----:B------:R-:W-:Y:S01]  /*7c10*/  ISETP.GE.U32.AND P2, PT, R188, 0x7fffff94, PT ;  /* 0x7fffff94bc00780c */ /* 0x000fe20003f46070 */
[----:B------:R-:W2:Y:S02]  /*7c20*/  LDC R185, c[0x0][0x230] ;  /* 0x00008c00ffb97b82 */ /* 0x000ea40000000800 */
[----:B------:R-:W-:Y:S04]  /*7c30*/  STL.64 [R1+0xe78], R210 ;  /* 0x000e78d201007387 */ /* 0x000fe80000100a00 */
[----:B------:R-:W-:Y:S02]  /*7c40*/  STL.64 [R1+0xe80], R218 ;  /* 0x000e80da01007387 */ /* 0x000fe40000100a00 */
[----:B------:R-:W4:Y:S02]  /*7c50*/  LDC R188, c[0x0][0x230] ;  /* 0x00008c00ffbc7b82 */ /* 0x000f240000000800 */
[----:B------:R-:W-:Y:S04]  /*7c60*/  LDGSTS.E [R9+0xc], desc[UR18][R250.64], !P3 ;  /* 0x0000c000fa097fae */ /* 0x000fe8000d921852 */
[----:B------:R-:W-:Y:S04]  /*7c70*/  STL.64 [R1+0xe88], R226 ;  /* 0x000e88e201007387 */ /* 0x000fe80000100a00 */
[----:B------:R2:W-:Y:S01]  /*7c80*/  LDGSTS.E [R9+0x400c], desc[UR18][R6.64], !P3 ;  /* 0x0400c00006097fae */ /* 0x0005e2000d921852 */
[----:B------:R-:W-:Y:S01]  /*7c90*/  ISETP.GE.U32.AND P3, PT, R41, 0x7fffff93, PT ;  /* 0x7fffff932900780c */ /* 0x000fe20003f66070 */
[----:B---3--:R-:W-:-:S02]  /*7ca0*/  VIADD R41, R184, 0xffffffd1 ;  /* 0xffffffd1b8297836 */ /* 0x008fc40000000000 */
[----:B------:R-:W-:Y:S01]  /*7cb0*/  STL.64 [R1+0xe90], R234 ;  /* 0x000e90ea01007387 */ /* 0x000fe20000100a00 */
[----:B-1----:R-:W-:Y:S02]  /*7cc0*/  VIADD R184, R189, 0xffffffea ;  /* 0xffffffeabdb87836 */ /* 0x002fe40000000000 */
[----:B------:R-:W1:Y:S01]  /*7cd0*/  LDC R189, c[0x0][0x230] ;  /* 0x00008c00ffbd7b82 */ /* 0x000e620000000800 */
[----:B------:R-:W-:Y:S04]  /*7ce0*/  STL.64 [R1+0xe98], R242 ;  /* 0x000e98f201007387 */ /* 0x000fe80000100a00 */
[----:B------:R2:W-:Y:S04]  /*7cf0*/  STL.64 [R1+0x618], R6 ;  /* 0x0006180601007387 */ /* 0x0005e80000100a00 */
[----:B------:R-:W-:Y:S04]  /*7d00*/  STL.64 [R1+0xea0], R250 ;  /* 0x000ea0fa01007387 */ /* 0x000fe80000100a00 */
[----:B------:R3:W-:Y:S01]  /*7d10*/  STL.64 [R1+0xb10], R12 ;  /* 0x000b100c01007387 */ /* 0x0007e20000100a00 */
[----:B--2---:R-:W-:-:S03]  /*7d20*/  IMAD.WIDE R6, R15, 0x4, R2 ;  /* 0x000000040f067825 */ /* 0x004fc600078e0202 */
[----:B------:R3:W-:Y:S01]  /*7d30*/  LDGSTS.E [R9+0x8000], desc[UR18][R12.64], !P2 ;  /* 0x080000000c097fae */ /* 0x0007e2000d121852 */
[----:B------:R-:W-:-:S03]  /*7d40*/  IMAD R15, R10, 0x2d, RZ ;  /* 0x0000002d0a0f7824 */ /* 0x000fc600078e02ff */
[----:B------:R2:W-:Y:S04]  /*7d50*/  STL.64 [R1+0xb18], R6 ;  /* 0x000b180601007387 */ /* 0x0005e80000100a00 */
[----:B------:R2:W-:Y:S01]  /*7d60*/  LDGSTS.E [R9+0xc000], desc[UR18][R6.64], !P2 ;  /* 0x0c00000006097fae */ /* 0x0005e2000d121852 */
[----:B------:R-:W-:Y:S02]  /*7d70*/  ISETP.GE.U32.AND P2, PT, R41, 0x7fffff92, PT ;  /* 0x7fffff922900780c */ /* 0x000fe40003f46070 */
[----:B------:R-:W-:Y:S01]  /*7d80*/  IADD3 R41, R185, -0x30, RZ ;  /* 0xffffffd0b9297810 */ /* 0x000fe20007ffe0ff */
[C---:B---3--:R-:W-:Y:S01]  /*7d90*/  IMAD.WIDE R12, R15.reuse, 0x4, R4 ;  /* 0x000000040f0c7825 */ /* 0x048fe200078e0204 */
[----:B------:R-:W3:Y:S04]  /*7da0*/  LDC R185, c[0x0][0x230] ;  /* 0x00008c00ffb97b82 */ /* 0x000ee80000000800 */
[----:B------:R1:W-:Y:S01]  /*7db0*/  LDGSTS.E [R9+0x8004], desc[UR18][R12.64], !P3 ;  /* 0x080040000c097fae */ /* 0x0003e2000d921852 */
[----:B--2---:R-:W-:-:S03]  /*7dc0*/  IMAD.WIDE R6, R15, 0x4, R2 ;  /* 0x000000040f067825 */ /* 0x004fc600078e0202 */
[----:B------:R1:W-:Y:S01]  /*7dd0*/  STL.64 [R1+0xb20], R12 ;  /* 0x000b200c01007387 */ /* 0x0003e20000100a00 */
[----:B------:R-:W-:-:S03]  /*7de0*/  IMAD R15, R10, 0x2e, RZ ;  /* 0x0000002e0a0f7824 */ /* 0x000fc600078e02ff */
[----:B------:R2:W-:Y:S01]  /*7df0*/  LDGSTS.E [R9+0xc004], desc[UR18][R6.64], !P3 ;  /* 0x0c00400006097fae */ /* 0x0005e2000d921852 */
[----:B------:R-:W-:Y:S01]  /*7e00*/  ISETP.GE.U32.AND P3, PT, R41, 0x7fffff91, PT ;  /* 0x7fffff912900780c */ /* 0x000fe20003f66070 */
[----:B----4-:R-:W-:Y:S02]  /*7e10*/  VIADD R41, R188, 0xffffffeb ;  /* 0xffffffebbc297836 */ /* 0x010fe40000000000 */
[----:B------:R2:W-:Y:S01]  /*7e20*/  STL.64 [R1+0xb28], R6 ;  /* 0x000b280601007387 */ /* 0x0005e20000100a00 */
[----:B------:R-:W4:Y:S01]  /*7e30*/  LDC R188, c[0x0][0x230] ;  /* 0x00008c00ffbc7b82 */ /* 0x000f220000000800 */
[----:B-1----:R-:W-:-:S05]  /*7e40*/  IMAD.WIDE R12, R15, 0x4, R4 ;  /* 0x000000040f0c7825 */ /* 0x002fca00078e0204 */
[----:B------:R1:W-:Y:S01]  /*7e50*/  STL.64 [R1+0xb30], R12 ;  /* 0x000b300c01007387 */ /* 0x0003e20000100a00 */
[----:B--2---:R-:W-:-:S03]  /*7e60*/  IMAD.WIDE R6, R15, 0x4, R2 ;  /* 0x000000040f067825 */ /* 0x004fc600078e0202 */
[----:B------:R1:W-:Y:S01]  /*7e70*/  LDGSTS.E [R9+0x8008], desc[UR18][R12.64], !P2 ;  /* 0x080080000c097fae */ /* 0x0003e2000d121852 */
[----:B------:R-:W-:-:S03]  /*7e80*/  IMAD R15, R10, 0x2f, RZ ;  /* 0x0000002f0a0f7824 */ /* 0x000fc600078e02ff */
[----:B------:R2:W-:Y:S04]  /*7e90*/  STL.64 [R1+0xb38], R6 ;  /* 0x000b380601007387 */ /* 0x0005e80000100a00 */
[----:B------:R2:W-:Y:S01]  /*7ea0*/  LDGSTS.E [R9+0xc008], desc[UR18][R6.64], !P2 ;  /* 0x0c00800006097fae */ /* 0x0005e2000d121852 */
[----:B------:R-:W-:Y:S02]  /*7eb0*/  ISETP.GE.U32.AND P2, PT, R41, 0x7fffffac, PT ;  /* 0x7fffffac2900780c */ /* 0x000fe40003f46070 */
[----:B------:R-:W-:Y:S01]  /*7ec0*/  LOP3.LUT R41, R0, 0x40, RZ, 0x3c, !PT ;  /* 0x0000004000297812 */ /* 0x000fe200078e3cff */
[----:B-1----:R-:W-:-:S05]  /*7ed0*/  IMAD.WIDE R12, R15, 0x4, R4 ;  /* 0x000000040f0c7825 */ /* 0x002fca00078e0204 */
[----:B------:R1:W-:Y:S01]  /*7ee0*/  LDGSTS.E [R9+0x800c], desc[UR18][R12.64], !P3 ;  /* 0x0800c0000c097fae */ /* 0x0003e2000d921852 */
[----:B--2---:R-:W-:-:S03]  /*7ef0*/  IMAD.WIDE R6, R15, 0x4, R2 ;  /* 0x000000040f067825 */ /* 0x004fc600078e0202 */
[----:B------:R1:W-:Y:S01]  /*7f00*/  STL.64 [R1+0xb40], R12 ;  /* 0x000b400c01007387 */ /* 0x0003e20000100a00 */
[----:B------:R-:W-:-:S03]  /*7f10*/  IMAD.SHL.U32 R15, R10, 0x10, RZ ;  /* 0x000000100a0f7824 */ /* 0x000fc600078e00ff */
[----:B------:R2:W-:Y:S01]  /*7f20*/  LDGSTS.E [R9+0xc00c], desc[UR18][R6.64], !P3 ;  /* 0x0c00c00006097fae */ /* 0x0005e2000d921852 */
[----:B------:R-:W-:Y:S02]  /*7f30*/  ISETP.GE.U32.AND P3, PT, R184, 0x7fffffab, PT ;  /* 0x7fffffabb800780c */ /* 0x000fe40003f66070 */
[----:B------:R-:W4:Y:S01]  /*7f40*/  LDC R184, c[0x0][0x230] ;  /* 0x00008c00ffb87b82 */ /* 0x000f220000000800 */
[----:B------:R3:W-:Y:S01]  /*7f50*/  STL.64 [R1+0xb48], R6 ;  /* 0x000b480601007387 */ /* 0x0007e20000100a00 */
[----:B-1----:R-:W-:-:S04]  /*7f60*/  IMAD.WIDE R12, R15, 0x4, R4 ;  /* 0x000000040f0c7825 */ /* 0x002fc800078e0204 */
[----:B--2---:R-:W-:Y:S01]  /*7f70*/  VIADD R9, R41, UR7 ;  /* 0x0000000729097c36 */ /* 0x004fe20008000000 */
[----:B------:R1:W-:Y:S01]  /*7f80*/  STL.64 [R1+0x638], R12 ;  /* 0x0006380c01007387 */ /* 0x0003e20000100a00 */
[----:B------:R-:W-:Y:S02]  /*7f90*/  VIADD R41, R190, 0xffffffe9 ;  /* 0xffffffe9be297836 */ /* 0x000fe40000000000 */
[----:B---3--:R-:W-:Y:S01]  /*7fa0*/  IMAD.WIDE R6, R15, 0x4, R2 ;  /* 0x000000040f067825 */ /* 0x008fe200078e0202 */
[----:B------:R1:W-:Y:S01]  /*7fb0*/  LDGSTS.E [R9], desc[UR18][R12.64], !P1 ;  /* 0x000000000c097fae */ /* 0x0003e2000c921852 */
[----:B------:R-:W2:Y:S02]  /*7fc0*/  LDC R190, c[0x0][0x230] ;  /* 0x00008c00ffbe7b82 */ /* 0x000ea40000000800 */
[----:B------:R-:W-:Y:S01]  /*7fd0*/  IMAD R15, R10, 0x11, RZ ;  /* 0x000000110a0f7824 */ /* 0x000fe200078e02ff */
[----:B------:R3:W-:Y:S04]  /*7fe0*/  STL.64 [R1+0x658], R6 ;  /* 0x0006580601007387 */ /* 0x0007e80000100a00 */
[----:B------:R3:W-:Y:S01]  /*7ff0*/  LDGSTS.E [R9+0x4000], desc[UR18][R6.64], !P1 ;  /* 0x0400000006097fae */ /* 0x0007e2000c921852 */
[----:B------:R-:W-:-:S02]  /*8000*/  ISETP.GE.U32.AND P1, PT, R41, 0x7fffffaa, PT ;  /* 0x7fffffaa2900780c */ /* 0x000fc40003f26070 */
[----:B------:R-:W-:Y:S01]  /*8010*/  IADD3 R41, R185, -0x18, RZ ;  /* 0xffffffe8b9297810 */ /* 0x000fe20007ffe0ff */
[C---:B-1----:R-:W-:Y:S01]  /*8020*/  IMAD.WIDE R12, R15.reuse, 0x4, R4 ;  /* 0x000000040f0c7825 */ /* 0x042fe200078e0204 */
[----:B------:R-:W1:Y:S04]  /*8030*/  LDC R185, c[0x0][0x230] ;  /* 0x00008c00ffb97b82 */ /* 0x000e680000000800 */
[----:B------:R4:W-:Y:S01]  /*8040*/  STL.64 [R1+0x678], R12 ;  /* 0x0006780c01007387 */ /* 0x0009e20000100a00 */
[----:B---3--:R-:W-:-:S03]  /*8050*/  IMAD.WIDE R6, R15, 0x4, R2 ;  /* 0x000000040f067825 */ /* 0x008fc600078e0202 */
[----:B------:R3:W-:Y:S01]  /*8060*/  LDGSTS.E [R9+0x4], desc[UR18][R12.64], !P5 ;  /* 0x000040000c097fae */ /* 0x0007e2000e921852 */
[----:B------:R-:W-:-:S03]  /*8070*/  IMAD R15, R10, 0x12, RZ ;  /* 0x000000120a0f7824 */ /* 0x000fc600078e02ff */
[----:B------:R3:W-:Y:S04]  /*8080*/  STL.64 [R1+0x698], R6 ;  /* 0x0006980601007387 */ /* 0x0007e80000100a00 */
[----:B------:R2:W-:Y:S01]  /*8090*/  LDGSTS.E [R9+0x4004], desc[UR18][R6.64], !P5 ;  /* 0x0400400006097fae */ /* 0x0005e2000e921852 */
[----:B------:R-:W-:Y:S01]  /*80a0*/  ISETP.GE.U32.AND P5, PT, R41, 0x7fffffa9, PT ;  /* 0x7fffffa92900780c */ /* 0x000fe20003fa6070 */
[----:B----4-:R-:W-:Y:S02]  /*80b0*/  VIADD R41, R188, 0xffffffcf ;  /* 0xffffffcfbc297836 */ /* 0x010fe40000000000 */
        /* <DEDUP_REMOVED lines=8> */
[----:B------:R-:W-:Y:S02]  /*8140*/  VIADD R41, R184, 0xffffffce ;  /* 0xffffffceb8297836 */ /* 0x000fe40000000000 */
[----:B------:R2:W-:Y:S01]  /*8150*/  STL.64 [R1+0x6d8], R6 ;  /* 0x0006d80601007387 */ /* 0x0005e20000100a00 */
[----:B------:R-:W1:Y:S01]  /*8160*/  LDC R184, c[0x0][0x230] ;  /* 0x00008c00ffb87b82 */ /* 0x000e620000000800 */
[----:B----4-:R-:W-:-:S05]  /*8170*/  IMAD.WIDE R12, R15, 0x4, R4 ;  /* 0x000000040f0c7825 */ /* 0x010fca00078e0204 */
[----:B------:R4:W-:Y:S01]  /*8180*/  STL.64 [R1+0x6f8], R12 ;  /* 0x0006f80c01007387 */ /* 0x0009e20000100a00 */
[----:B--2---:R-:W-:-:S03]  /*8190*/  IMAD.WIDE R6, R15, 0x4, R2 ;  /* 0x000000040f067825 */ /* 0x004fc600078e0202 */
[----:B------:R4:W-:Y:S01]  /*81a0*/  LDGSTS.E [R9+0xc], desc[UR18][R12.64], !P4 ;  /* 0x0000c0000c097fae */ /* 0x0009e2000e121852 */
[----:B------:R-:W-:-:S03]  /*81b0*/  IMAD R15, R10, 0x30, RZ ;  /* 0x000000300a0f7824 */ /* 0x000fc600078e02ff */
[----:B------:R2:W-:Y:S04]  /*81c0*/  STL.64 [R1+0x718], R6 ;  /* 0x0007180601007387 */ /* 0x0005e80000100a00 */
[----:B------:R2:W-:Y:S01]  /*81d0*/  LDGSTS.E [R9+0x400c], desc[UR18][R6.64], !P4 ;  /* 0x0400c00006097fae */ /* 0x0005e2000e121852 */
[----:B------:R-:W-:Y:S01]  /*81e0*/  ISETP.GE.U32.AND P4, PT, R41, 0x7fffff8f, PT ;  /* 0x7fffff8f2900780c */ /* 0x000fe20003f86070 */
[----:B------:R-:W-:Y:S02]  /*81f0*/  VIADD R41, R189, 0xffffffcd ;  /* 0xffffffcdbd297836 */ /* 0x000fe40000000000 */
[----:B----4-:R-:W-:Y:S01]  /*8200*/  IMAD.WIDE R12, R15, 0x4, R4 ;  /* 0x000000040f0c7825 */ /* 0x010fe200078e0204 */
[----:B------:R-:W4:Y:S01]  /*8210*/  LDC R189, c[0x0][0x230] ;  /* 0x00008c00ffbd7b82 */ /* 0x000f220000000800 */
[----:B-1----:R-:W-:-:S03]  /*8220*/  IADD3 R184, R184, -0x1a, RZ ;  /* 0xffffffe6b8b87810 */ /* 0x002fc60007ffe0ff */
        /* <DEDUP_REMOVED lines=8> */
[----:B------:R-:W4:Y:S02]  /*82b0*/  LDC R185, c[0x0][0x230] ;  /* 0x00008c00ffb97b82 */ /* 0x000f240000000800 */
[----:B------:R-:W-:Y:S01]  /*82c0*/  ISETP.GE.U32.AND P6, PT, R41, 0x7fffff8d, PT ;  /* 0x7fffff8d2900780c */ /* 0x000fe20003fc6070 */
[----:B-1----:R-:W-:-:S04]  /*82d0*/  IMAD.WIDE R12, R15, 0x4, R4 ;  /* 0x000000040f0c7825 */ /* 0x002fc800078e0204 */
[----:B---3--:R-:W-:Y:S01]  /*82e0*/  VIADD R41, R188, 0xffffffe7 ;  /* 0xffffffe7bc297836 */ /* 0x008fe20000000000 */
[----:B------:R1:W-:Y:S01]  /*82f0*/  STL.64 [R1+0xb60], R12 ;  /* 0x000b600c01007387 */ /* 0x0003e20000100a00 */
[----:B------:R-:W3:Y:S01]  /*8300*/  LDC R188, c[0x0][0x230] ;  /* 0x00008c00ffbc7b82 */ /* 0x000ee20000000800 */
[----:B--2---:R-:W-:Y:S02]  /*8310*/  IMAD.WIDE R6, R15, 0x4, R2 ;  /* 0x000000040f067825 */ /* 0x004fe400078e0202 */
[----:B------:R1:W-:Y:S02]  /*8320*/  LDGSTS.E [R9+0x8004], desc[UR18][R12.64], !P4 ;  /* 0x080040000c097fae */ /* 0x0003e4000e121852 */
[----:B------:R-:W-:Y:S02]  /*8330*/  IMAD R15, R10, 0x32, RZ ;  /* 0x000000320a0f7824 */ /* 0x000fe400078e02ff */
[----:B------:R2:W-:Y:S04]  /*8340*/  STL.64 [R1+0xb68], R6 ;  /* 0x000b680601007387 */ /* 0x0005e80000100a00 */
[----:B------:R2:W-:Y:S01]  /*8350*/  LDGSTS.E [R9+0xc004], desc[UR18][R6.64], !P4 ;  /* 0x0c00400006097fae */ /* 0x0005e2000e121852 */
[----:B------:R-:W-:-:S02]  /*8360*/  ISETP.GE.U32.AND P4, PT, R41, 0x7fffffa8, PT ;  /* 0x7fffffa82900780c */ /* 0x000fc40003f86070 */
[----:B------:R-:W-:Y:S01]  /*8370*/  LOP3.LUT R41, R0, 0x50, RZ, 0x3c, !PT ;  /* 0x0000005000297812 */ /* 0x000fe200078e3cff */
        /* <DEDUP_REMOVED lines=8> */
[----:B------:R-:W4:Y:S01]  /*8400*/  LDC R184, c[0x0][0x230] ;  /* 0x00008c00ffb87b82 */ /* 0x000f220000000800 */
[----:B-1----:R-:W-:-:S05]  /*8410*/  IMAD.WIDE R12, R15, 0x4, R4 ;  /* 0x000000040f0c7825 */ /* 0x002fca00078e0204 */
[----:B------:R1:W-:Y:S01]  /*8420*/  LDGSTS.E [R9+0x800c], desc[UR18][R12.64], !P6 ;  /* 0x0800c0000c097fae */ /* 0x0003e2000f121852 */
[----:B--2---:R-:W-:-:S03]  /*8430*/  IMAD.WIDE R6, R15, 0x4, R2 ;  /* 0x000000040f067825 */ /* 0x004fc600078e0202 */
[----:B------:R1:W-:Y:S01]  /*8440*/  STL.64 [R1+0xb80], R12 ;  /* 0x000b800c01007387 */ /* 0x0003e20000100a00 */
[----:B------:R-:W-:-:S03]  /*8450*/  IMAD R15, R10, 0x14, RZ ;  /* 0x000000140a0f7824 */ /* 0x000fc600078e02ff */
[----:B------:R2:W-:Y:S04]  /*8460*/  LDGSTS.E [R9+0xc00c], desc[UR18][R6.64], !P6 ;  /* 0x0c00c00006097fae */ /* 0x0005e8000f121852 */
[----:B------:R3:W-:Y:S01]  /*8470*/  STL.64 [R1+0xb88], R6 ;  /* 0x000b880601007387 */ /* 0x0007e20000100a00 */
[----:B-1----:R-:W-:Y:S01]  /*8480*/  IMAD.WIDE R12, R15, 0x4, R4 ;  /* 0x000000040f0c7825 */ /* 0x002fe200078e0204 */
[----:B----4-:R-:W-:-:S03]  /*8490*/  IADD3 R184, R184, -0x37, RZ ;  /* 0xffffffc9b8b87810 */ /* 0x010fc60007ffe0ff */
[----:B--2---:R-:W-:Y:S01]  /*84a0*/  VIADD R9, R41, UR7 ;  /* 0x0000000729097c36 */ /* 0x004fe20008000000 */
[----:B------:R1:W-:Y:S01]  /*84b0*/  STL.64 [R1+0x738], R12 ;  /* 0x0007380c01007387 */ /* 0x0003e20000100a00 */
[----:B------:R-:W-:Y:S02]  /*84c0*/  VIADD R41, R189, 0xffffffe5 ;  /* 0xffffffe5bd297836 */ /* 0x000fe40000000000 */
[----:B---3--:R-:W-:Y:S01]  /*84d0*/  IMAD.WIDE R6, R15, 0x4, R2 ;  /* 0x000000040f067825 */ /* 0x008fe200078e0202 */
[----:B------:R1:W-:Y:S01]  /*84e0*/  LDGSTS.E [R9], desc[UR18][R12.64], !P2 ;  /* 0x000000000c097fae */ /* 0x0003e2000d121852 */
[----:B------:R-:W2:Y:S02]  /*84f0*/  LDC R189, c[0x0][0x230] ;  /* 0x00008c00ffbd7b82 */ /* 0x000ea40000000800 */
[C---:B------:R-:W-:Y:S01]  /*8500*/  IMAD R15, R10.reuse, 0x15, RZ ;  /* 0x000000150a0f7824 */ /* 0x040fe200078e02ff */
[----:B------:R3:W-:Y:S04]  /*8510*/  STL.64 [R1+0x758], R6 ;  /* 0x0007580601007387 */ /* 0x0007e80000100a00 */
[----:B------:R3:W-:Y:S01]  /*8520*/  LDGSTS.E [R9+0x4000], desc[UR18][R6.64], !P2 ;  /* 0x0400000006097fae */ /* 0x0007e2000d121852 */
[----:B------:R-:W-:Y:S01]  /*8530*/  ISETP.GE.U32.AND P2, PT, R41, 0x7fffffa6, PT ;  /* 0x7fffffa62900780c */ /* 0x000fe20003f46070 */
[----:B------:R-:W-:-:S02]  /*8540*/  IMAD R41, R10, 0x16, RZ ;  /* 0x000000160a297824 */ /* 0x000fc400078e02ff */
[----:B-1----:R-:W-:-:S04]  /*8550*/  IMAD.WIDE R12, R15, 0x4, R4 ;  /* 0x000000040f0c7825 */ /* 0x002fc800078e0204 */
[----:B------:R-:W-:Y:S01]  /*8560*/  IMAD.WIDE R18, R41, 0x4, R4 ;  /* 0x0000000429127825 */ /* 0x000fe200078e0204 */
[----:B------:R1:W-:Y:S03]  /*8570*/  LDGSTS.E [R9+0x4], desc[UR18][R12.64], !P3 ;  /* 0x000040000c097fae */ /* 0x0003e6000d921852 */
[--C-:B---3--:R-:W-:Y:S01]  /*8580*/  IMAD.WIDE R6, R15, 0x4, R2.reuse ;  /* 0x000000040f067825 */ /* 0x108fe200078e0202 */
[----:B------:R1:W-:Y:S03]  /*8590*/  STL.64 [R1+0x778], R12 ;  /* 0x0007780c01007387 */ /* 0x0003e60000100a00 */
[----:B------:R-:W-:Y:S01]  /*85a0*/  VIADD R15, R185, 0xffffffe4 ;  /* 0xffffffe4b90f7836 */ /* 0x000fe20000000000 */
[----:B------:R3:W-:Y:S01]  /*85b0*/  LDGSTS.E [R9+0x4004], desc[UR18][R6.64], !P3 ;  /* 0x0400400006097fae */ /* 0x0007e2000d921852 */
[----:B------:R-:W-:Y:S01]  /*85c0*/  IMAD.WIDE R16, R41, 0x4, R2 ;  /* 0x0000000429107825 */ /* 0x000fe200078e0202 */
[----:B------:R-:W4:Y:S02]  /*85d0*/  LDC R185, c[0x0][0x230] ;  /* 0x00008c00ffb97b82 */ /* 0x000f240000000800 */
[----:B------:R-:W-:Y:S01]  /*85e0*/  ISETP.GE.U32.AND P3, PT, R15, 0x7fffffa5, PT ;  /* 0x7fffffa50f00780c */ /* 0x000fe20003f66070 */
[----:B------:R-:W-:Y:S01]  /*85f0*/  IMAD R15, R10, 0x17, RZ ;  /* 0x000000170a0f7824 */ /* 0x000fe200078e02ff */
[----:B------:R3:W-:Y:S01]  /*8600*/  STL.64 [R1+0x798], R6 ;  /* 0x0007980601007387 */ /* 0x0007e20000100a00 */
[----:B------:R-:W-:-:S02]  /*8610*/  VIADD R41, R190, 0xffffffcb ;  /* 0xffffffcbbe297836 */ /* 0x000fc40000000000 */
[----:B-1----:R-:W-:Y:S01]  /*8620*/  IMAD.WIDE R12, R15, 0x4, R4 ;  /* 0x000000040f0c7825 */ /* 0x002fe200078e0204 */
[----:B------:R1:W-:Y:S01]  /*8630*/  LDGSTS.E [R9+0x8], desc[UR18][R18.64], !P1 ;  /* 0x0000800012097fae */ /* 0x0003e2000c921852 */
[----:B------:R-:W4:Y:S03]  /*8640*/  LDC R190, c[0x0][0x230] ;  /* 0x00008c00ffbe7b82 */ /* 0x000f260000000800 */
[----:B------:R2:W-:Y:S01]  /*8650*/  LDGSTS.E [R9+0x4008], desc[UR18][R16.64], !P1 ;  /* 0x0400800010097fae */ /* 0x0005e2000c921852 */
[----:B------:R-:W-:Y:S01]  /*8660*/  ISETP.GE.U32.AND P1, PT, R41, 0x7fffff8c, PT ;  /* 0x7fffff8c2900780c */ /* 0x000fe20003f26070 */
[----:B------:R-:W-:Y:S02]  /*8670*/  IMAD R41, R10, 0x35, RZ ;  /* 0x000000350a297824 */ /* 0x000fe400078e02ff */
[----:B---3--:R-:W-:Y:S01]  /*8680*/  IMAD.WIDE R6, R15, 0x4, R2 ;  /* 0x000000040f067825 */ /* 0x008fe200078e0202 */
[----:B------:R3:W-:Y:S03]  /*8690*/  LDGSTS.E [R9+0xc], desc[UR18][R12.64], !P5 ;  /* 0x0000c0000c097fae */ /* 0x0007e6000e921852 */
[----:B------:R-:W-:Y:S01]  /*86a0*/  VIADD R15, R188, 0xffffffca ;  /* 0xffffffcabc0f7836 */ /* 0x000fe20000000000 */
[----:B------:R3:W-:Y:S01]  /*86b0*/  LDGSTS.E [R9+0x400c], desc[UR18][R6.64], !P5 ;  /* 0x0400c00006097fae */ /* 0x0007e2000e921852 */
[----:B------:R-:W4:Y:S03]  /*86c0*/  LDC R188, c[0x0][0x230] ;  /* 0x00008c00ffbc7b82 */ /* 0x000f260000000800 */
[----:B------:R-:W-:Y:S01]  /*86d0*/  ISETP.GE.U32.AND P5, PT, R15, 0x7fffff8b, PT ;  /* 0x7fffff8b0f00780c */ /* 0x000fe20003fa6070 */
[----:B------:R-:W-:Y:S01]  /*86e0*/  IMAD R15, R10, 0x34, RZ ;  /* 0x000000340a0f7824 */ /* 0x000fe200078e02ff */
[----:B------:R1:W-:Y:S04]  /*86f0*/  STL.64 [R1+0x7b8], R18 ;  /* 0x0007b81201007387 */ /* 0x0003e80000100a00 */
[----:B------:R2:W-:Y:S04]  /*8700*/  STL.64 [R1+0x810], R16 ;  /* 0x0008101001007387 */ /* 0x0005e80000100a00 */
[----:B------:R3:W-:Y:S01]  /*8710*/  STL.64 [R1+0x9c0], R12 ;  /* 0x0009c00c01007387 */ /* 0x0007e20000100a00 */
[----:B-1----:R-:W-:-:S03]  /*8720*/  IMAD.WIDE R18, R15, 0x4, R4 ;  /* 0x000000040f127825 */ /* 0x002fc600078e0204 */
[----:B------:R1:W-:Y:S01]  /*8730*/  STL.64 [R1+0x9c8], R6 ;  /* 0x0009c80601007387 */ /* 0x0003e20000100a00 */
[----:B--2---:R-:W-:-:S03]  /*8740*/  IMAD.WIDE R16, R15, 0x4, R2 ;  /* 0x000000040f107825 */ /* 0x004fc600078e0202 */
[----:B------:R2:W-:Y:S01]  /*8750*/  LDGSTS.E [R9+0x8000], desc[UR18][R18.64], !P1 ;  /* 0x0800000012097fae */ /* 0x0005e2000c921852 */
[----:B------:R-:W-:-:S03]  /*8760*/  VIADD R15, R189, 0xffffffc8 ;  /* 0xffffffc8bd0f7836 */ /* 0x000fc60000000000 */
[----:B------:R2:W-:Y:S01]  /*8770*/  LDGSTS.E [R9+0xc000], desc[UR18][R16.64], !P1 ;  /* 0x0c00000010097fae */ /* 0x0005e2000c921852 */
[----:B------:R-:W-:Y:S01]  /*8780*/  ISETP.GE.U32.AND P1, PT, R184, 0x7fffff8a, PT ;  /* 0x7fffff8ab800780c */ /* 0x000fe20003f26070 */
[----:B---3--:R-:W-:Y:S01]  /*8790*/  IMAD.WIDE R12, R41, 0x4, R4 ;  /* 0x00000004290c7825 */ /* 0x008fe200078e0204 */
[----:B------:R-:W3:Y:S01]  /*87a0*/  LDC R184, c[0x0][0x230] ;  /* 0x00008c00ffb87b82 */ /* 0x000ee20000000800 */
[----:B------:R-:W-:Y:S01]  /*87b0*/  ISETP.GE.U32.AND P6, PT, R15, 0x7fffff89, PT ;  /* 0x7fffff890f00780c */ /* 0x000fe20003fc6070 */
[----:B------:R2:W-:Y:S01]  /*87c0*/  STL.64 [R1+0xb90], R18 ;  /* 0x000b901201007387 */ /* 0x0005e20000100a00 */
[C---:B------:R-:W-:Y:S02]  /*87d0*/  IMAD R15, R10.reuse, 0x36, RZ ;  /* 0x000000360a0f7824 */ /* 0x040fe400078e02ff */
[----:B-1----:R-:W-:Y:S01]  /*87e0*/  IMAD.WIDE R6, R41, 0x4, R2 ;  /* 0x0000000429067825 */ /* 0x002fe200078e0202 */
[----:B------:R1:W-:Y:S02]  /*87f0*/  STL.64 [R1+0xb98], R16 ;  /* 0x000b981001007387 */ /* 0x0003e40000100a00 */
[----:B------:R-:W3:Y:S01]  /*8800*/  LDC R189, c[0x0][0x230] ;  /* 0x00008c00ffbd7b82 */ /* 0x000ee20000000800 */
[----:B------:R-:W-:Y:S01]  /*8810*/  IMAD R41, R10, 0x37, RZ ;  /* 0x000000370a297824 */ /* 0x000fe200078e02ff */
[----:B------:R4:W-:Y:S01]  /*8820*/  STL.64 [R1+0xba0], R12 ;  /* 0x000ba00c01007387 */ /* 0x0009e20000100a00 */
[----:B--2---:R-:W-:-:S03]  /*8830*/  IMAD.WIDE R18, R15, 0x4, R4 ;  /* 0x000000040f127825 */ /* 0x004fc600078e0204 */
[----:B------:R2:W-:Y:S01]  /*8840*/  LDGSTS.E [R9+0x8004], desc[UR18][R12.64], !P5 ;  /* 0x080040000c097fae */ /* 0x0005e2000e921852 */
[----:B-1----:R-:W-:-:S03]  /*8850*/  IMAD.WIDE R16, R15, 0x4, R2 ;  /* 0x000000040f107825 */ /* 0x002fc600078e0202 */
[----:B------:R1:W-:Y:S01]  /*8860*/  STL.64 [R1+0xba8], R6 ;  /* 0x000ba80601007387 */ /* 0x0003e20000100a00 */
[----:B----4-:R-:W-:-:S03]  /*8870*/  VIADD R15, R185, 0xffffffe3 ;  /* 0xffffffe3b90f7836 */ /* 0x010fc60000000000 */
[----:B------:R1:W-:Y:S01]  /*8880*/  LDGSTS.E [R9+0xc004], desc[UR18][R6.64], !P5 ;  /* 0x0c00400006097fae */ /* 0x0003e2000e921852 */
[----:B------:R-:W4:Y:S01]  /*8890*/  LDC R185, c[0x0][0x230] ;  /* 0x00008c00ffb97b82 */ /* 0x000f220000000800 */
[----:B--2---:R-:W-:Y:S02]  /*88a0*/  IMAD.WIDE R12, R41, 0x4, R4 ;  /* 0x00000004290c7825 */ /* 0x004fe400078e0204 */
[----:B------:R-:W-:Y:S01]  /*88b0*/  LDGSTS.E [R9+0x8008], desc[UR18][R18.64], !P1 ;  /* 0x0800800012097fae */ /* 0x000fe2000c921852 */
[----:B------:R-:W-:Y:S01]  /*88c0*/  ISETP.GE.U32.AND P5, PT, R15, 0x7fffffa4, PT ;  /* 0x7fffffa40f00780c */ /* 0x000fe20003fa6070 */
[----:B------:R-:W-:Y:S02]  /*88d0*/  VIADD R15, R188, 0xffffffe2 ;  /* 0xffffffe2bc0f7836 */ /* 0x000fe40000000000 */
[----:B------:R-:W-:Y:S01]  /*88e0*/  LDGSTS.E [R9+0xc008], desc[UR18][R16.64], !P1 ;  /* 0x0c00800010097fae */ /* 0x000fe2000c921852 */
[----:B------:R-:W2:Y:S01]  /*88f0*/  LDC R188, c[0x0][0x230] ;  /* 0x00008c00ffbc7b82 */ /* 0x000ea20000000800 */
[----:B-1----:R-:W-:-:S02]  /*8900*/  IMAD.WIDE R6, R41, 0x4, R2 ;  /* 0x0000000429067825 */ /* 0x002fc400078e0202 */
[----:B------:R-:W-:Y:S01]  /*8910*/  LDGSTS.E [R9+0x800c], desc[UR18][R12.64], !P6 ;  /* 0x0800c0000c097fae */ /* 0x000fe2000f121852 */
[----:B------:R-:W-:Y:S01]  /*8920*/  ISETP.GE.U32.AND P1, PT, R15, 0x7fffffa3, PT ;  /* 0x7fffffa30f00780c */ /* 0x000fe20003f26070 */
[C---:B------:R-:W-:Y:S02]  /*8930*/  IMAD R41, R10.reuse, 0x18, RZ ;  /* 0x000000180a297824 */ /* 0x040fe400078e02ff */
[----:B------:R1:W-:Y:S01]  /*8940*/  LDGSTS.E [R9+0xc00c], desc[UR18][R6.64], !P6 ;  /* 0x0c00c00006097fae */ /* 0x0003e2000f121852 */
[----:B------:R-:W-:-:S03]  /*8950*/  IMAD R15, R10, 0x19, RZ ;  /* 0x000000190a0f7824 */ /* 0x000fc600078e02ff */
[----:B------:R3:W-:Y:S04]  /*8960*/  STL.64 [R1+0xbb0], R18 ;  /* 0x000bb01201007387 */ /* 0x0007e80000100a00 */
[----:B------:R3:W-:Y:S01]  /*8970*/  STL.64 [R1+0xbb8], R16 ;  /* 0x000bb81001007387 */ /* 0x0007e20000100a00 */
[----:B-1----:R-:W-:-:S03]  /*8980*/  LOP3.LUT R9, R0, 0x60, RZ, 0x3c, !PT ;  /* 0x0000006000097812 */ /* 0x002fc600078e3cff */
[----:B------:R1:W-:Y:S01]  /*8990*/  STL.64 [R1+0xbc0], R12 ;  /* 0x000bc00c01007387 */ /* 0x0003e20000100a00 */
[----:B------:R-:W-:Y:S01]  /*89a0*/  LOP3.LUT R0, R0, 0x70, RZ, 0x3c, !PT ;  /* 0x0000007000007812 */ /* 0x000fe200078e3cff */
[----:B---3--:R-:W-:Y:S02]  /*89b0*/  IMAD.WIDE R18, R41, 0x4, R4 ;  /* 0x0000000429127825 */ /* 0x008fe400078e0204 */
[----:B------:R3:W-:Y:S02]  /*89c0*/  STL.64 [R1+0xbc8], R6 ;  /* 0x000bc80601007387 */ /* 0x0007e40000100a00 */
[----:B------:R-:W-:Y:S02]  /*89d0*/  VIADD R9, R9, UR7 ;  /* 0x0000000709097c36 */ /* 0x000fe40008000000 */
[----:B------:R4:W-:Y:S01]  /*89e0*/  STL.64 [R1+0x9d0], R18 ;  /* 0x0009d01201007387 */ /* 0x0009e20000100a00 */
[----:B------:R-:W-:-:S03]  /*89f0*/  IMAD.WIDE R16, R41, 0x4, R2 ;  /* 0x0000000429107825 */ /* 0x000fc600078e0202 */
[----:B------:R4:W-:Y:S01]  /*8a00*/  LDGSTS.E [R9], desc[UR18][R18.64], !P4 ;  /* 0x0000000012097fae */ /* 0x0009e2000e121852 */
[----:B------:R-:W-:Y:S02]  /*8a10*/  VIADD R41, R184, 0xffffffe1 ;  /* 0xffffffe1b8297836 */ /* 0x000fe40000000000 */
[C---:B-1----:R-:W-:Y:S01]  /*8a20*/  IMAD.WIDE R12, R15.reuse, 0x4, R4 ;  /* 0x000000040f0c7825 */ /* 0x042fe200078e0204 */
[----:B------:R-:W1:Y:S01]  /*8a30*/  LDC R184, c[0x0][0x230] ;  /* 0x00008c00ffb87b82 */ /* 0x000e620000000800 */
[----:B------:R2:W-:Y:S02]  /*8a40*/  STL.64 [R1+0x9d8], R16 ;  /* 0x0009d81001007387 */ /* 0x0005e40000100a00 */
[----:B---3--:R-:W-:Y:S02]  /*8a50*/  IMAD.WIDE R6, R15, 0x4, R2 ;  /* 0x000000040f067825 */ /* 0x008fe400078e0202 */
[----:B------:R2:W-:Y:S01]  /*8a60*/  LDGSTS.E [R9+0x4000], desc[UR18][R16.64], !P4 ;  /* 0x0400000010097fae */ /* 0x0005e2000e121852 */
[----:B------:R-:W-:Y:S01]  /*8a70*/  ISETP.GE.U32.AND P4, PT, R41, 0x7fffffa2, PT ;  /* 0x7fffffa22900780c */ /* 0x000fe20003f86070 */
[----:B------:R-:W-:Y:S01]  /*8a80*/  IMAD R15, R10, 0x1a, RZ ;  /* 0x0000001a0a0f7824 */ /* 0x000fe200078e02ff */
[----:B------:R-:W-:Y:S01]  /*8a90*/  IADD3 R41, R189, -0x39, RZ ;  /* 0xffffffc7bd297810 */ /* 0x000fe20007ffe0ff */
[----:B------:R3:W-:Y:S01]  /*8aa0*/  STL.64 [R1+0x9e0], R12 ;  /* 0x0009e00c01007387 */ /* 0x0007e20000100a00 */
[----:B------:R-:W-:-:S02]  /*8ab0*/  VIADD R0, R0, UR7 ;  /* 0x0000000700007c36 */ /* 0x000fc40008000000 */
[----:B------:R-:W-:Y:S01]  /*8ac0*/  ISETP.GE.U32.AND P6, PT, R41, 0x7fffff88, PT ;  /* 0x7fffff882900780c */ /* 0x000fe20003fc6070 */
[----:B------:R3:W-:Y:S01]  /*8ad0*/  LDGSTS.E [R9+0x4], desc[UR18][R12.64], !P0 ;  /* 0x000040000c097fae */ /* 0x0007e2000c121852 */
[----:B------:R-:W-:-:S03]  /*8ae0*/  IMAD R41, R10, 0x1b, RZ ;  /* 0x0000001b0a297824 */ /* 0x000fc600078e02ff */
[----:B------:R3:W-:Y:S01]  /*8af0*/  STL.64 [R1+0x9e8], R6 ;  /* 0x0009e80601007387 */ /* 0x0007e20000100a00 */
[----:B----4-:R-:W-:-:S03]  /*8b00*/  IMAD.WIDE R18, R41, 0x4, R4 ;  /* 0x0000000429127825 */ /* 0x010fc600078e0204 */
[----:B------:R4:W-:Y:S01]  /*8b10*/  LDGSTS.E [R9+0x4004], desc[UR18][R6.64], !P0 ;  /* 0x0400400006097fae */ /* 0x0009e2000c121852 */
[----:B--2---:R-:W-:-:S04]  /*8b20*/  IMAD.WIDE R16, R41, 0x4, R2 ;  /* 0x0000000429107825 */ /* 0x004fc800078e0202 */
[----:B---3--:R-:W-:-:S04]  /*8b30*/  IMAD.WIDE R12, R15, 0x4, R4 ;  /* 0x000000040f0c7825 */ /* 0x008fc800078e0204 */
[----:B------:R-:W-:Y:S01]  /*8b40*/  VIADD R41, R188, 0xffffffe0 ;  /* 0xffffffe0bc297836 */ /* 0x000fe20000000000 */
[----:B------:R2:W-:Y:S01]  /*8b50*/  LDGSTS.E [R9+0x8], desc[UR18][R12.64], !P2 ;  /* 0x000080000c097fae */ /* 0x0005e2000d121852 */
[----:B----4-:R-:W-:-:S03]  /*8b60*/  IMAD.WIDE R6, R15, 0x4, R2 ;  /* 0x000000040f067825 */ /* 0x010fc600078e0202 */
[----:B------:R2:W-:Y:S01]  /*8b70*/  STL.64 [R1+0x9f0], R12 ;  /* 0x0009f00c01007387 */ /* 0x0005e20000100a00 */
[----:B------:R-:W-:Y:S01]  /*8b80*/  ISETP.GE.U32.AND P0, PT, R41, 0x7fffffa1, PT ;  /* 0x7fffffa12900780c */ /* 0x000fe20003f06070 */
[----:B------:R-:W-:Y:S02]  /*8b90*/  VIADD R15, R185, 0xffffffc6 ;  /* 0xffffffc6b90f7836 */ /* 0x000fe40000000000 */
[----:B------:R3:W-:Y:S01]  /*8ba0*/  LDGSTS.E [R9+0x4008], desc[UR18][R6.64], !P2 ;  /* 0x0400800006097fae */ /* 0x0007e2000d121852 */
[----:B------:R-:W-:Y:S02]  /*8bb0*/  VIADD R41, R190, 0xffffffc5 ;  /* 0xffffffc5be297836 */ /* 0x000fe40000000000 */
[----:B------:R-:W-:Y:S01]  /*8bc0*/  ISETP.GE.U32.AND P2, PT, R15, 0x7fffff87, PT ;  /* 0x7fffff870f00780c */ /* 0x000fe20003f46070 */
[C---:B------:R-:W-:Y:S01]  /*8bd0*/  IMAD R15, R10.reuse, 0x38, RZ ;  /* 0x000000380a0f7824 */ /* 0x040fe200078e02ff */
[----:B------:R3:W-:Y:S01]  /*8be0*/  STL.64 [R1+0x9f8], R6 ;  /* 0x0009f80601007387 */ /* 0x0007e20000100a00 */
[----:B------:R-:W-:-:S02]  /*8bf0*/  IMAD R185, R10, 0x1d, RZ ;  /* 0x0000001d0ab97824 */ /* 0x000fc400078e02ff */
[C---:B--2---:R-:W-:Y:S01]  /*8c00*/  IMAD.WIDE R12, R15.reuse, 0x4, R4 ;  /* 0x000000040f0c7825 */ /* 0x044fe200078e0204 */
[----:B------:R-:W-:Y:S04]  /*8c10*/  STL.64 [R1+0xa00], R18 ;  /* 0x000a001201007387 */ /* 0x000fe80000100a00 */
[----:B------:R-:W-:Y:S01]  /*8c20*/  LDGSTS.E [R9+0xc], desc[UR18][R18.64], !P3 ;  /* 0x0000c00012097fae */ /* 0x000fe2000d921852 */
[----:B---3--:R-:W-:-:S03]  /*8c30*/  IMAD.WIDE R6, R15, 0x4, R2 ;  /* 0x000000040f067825 */ /* 0x008fc600078e0202 */
[----:B------:R2:W-:Y:S01]  /*8c40*/  STL.64 [R1+0xa08], R16 ;  /* 0x000a081001007387 */ /* 0x0005e20000100a00 */
[----:B------:R-:W-:-:S03]  /*8c50*/  IMAD R15, R10, 0x39, RZ ;  /* 0x000000390a0f7824 */ /* 0x000fc600078e02ff */
[----:B------:R2:W-:Y:S01]  /*8c60*/  LDGSTS.E [R9+0x400c], desc[UR18][R16.64], !P3 ;  /* 0x0400c00010097fae */ /* 0x0005e2000d921852 */
[----:B------:R-:W-:Y:S02]  /*8c70*/  ISETP.GE.U32.AND P3, PT, R41, 0x7fffff86, PT ;  /* 0x7fffff862900780c */ /* 0x000fe40003f66070 */
[----:B------:R-:W3:Y:S01]  /*8c80*/  LDC R41, c[0x0][0x230] ;  /* 0x00008c00ff297b82 */ /* 0x000ee20000000800 */
[----:B------:R4:W-:Y:S04]  /*8c90*/  STL.64 [R1+0xbd0], R12 ;  /* 0x000bd00c01007387 */ /* 0x0009e80000100a00 */
[----:B------:R4:W-:Y:S01]  /*8ca0*/  LDGSTS.E [R9+0x8000], desc[UR18][R12.64], !P6 ;  /* 0x080000000c097fae */ /* 0x0009e2000f121852 */
[----:B--2---:R-:W-:-:S03]  /*8cb0*/  IMAD.WIDE R16, R15, 0x4, R4 ;  /* 0x000000040f107825 */ /* 0x004fc600078e0204 */
[----:B------:R2:W-:Y:S04]  /*8cc0*/  STL.64 [R1+0xbd8], R6 ;  /* 0x000bd80601007387 */ /* 0x0005e80000100a00 */
[----:B------:R2:W-:Y:S01]  /*8cd0*/  LDGSTS.E [R9+0xc000], desc[UR18][R6.64], !P6 ;  /* 0x0c00000006097fae */ /* 0x0005e2000f121852 */
[----:B----4-:R-:W-:-:S03]  /*8ce0*/  IMAD.WIDE R12, R15, 0x4, R2 ;  /* 0x000000040f0c7825 */ /* 0x010fc600078e0202 */
[----:B------:R4:W-:Y:S01]  /*8cf0*/  LDGSTS.E [R9+0x8004], desc[UR18][R16.64], !P2 ;  /* 0x0800400010097fae */ /* 0x0009e2000d121852 */
[----:B-1----:R-:W-:-:S03]  /*8d00*/  VIADD R15, R184, 0xffffffc4 ;  /* 0xffffffc4b80f7836 */ /* 0x002fc60000000000 */
[----:B------:R1:W-:Y:S01]  /*8d10*/  LDGSTS.E [R9+0xc004], desc[UR18][R12.64], !P2 ;  /* 0x0c0040000c097fae */ /* 0x0003e2000d121852 */
[----:B------:R-:W1:Y:S01]  /*8d20*/  LDC R184, c[0x0][0x230] ;  /* 0x00008c00ffb87b82 */ /* 0x000e620000000800 */
[----:B---3--:R-:W-:Y:S02]  /*8d30*/  IADD3 R41, R41, -0x3d, RZ ;  /* 0xffffffc329297810 */ /* 0x008fe40007ffe0ff */
[----:B------:R-:W-:Y:S01]  /*8d40*/  ISETP.GE.U32.AND P2, PT, R15, 0x7fffff85, PT ;  /* 0x7fffff850f00780c */ /* 0x000fe20003f46070 */
[----:B------:R-:W-:Y:S01]  /*8d50*/  IMAD R15, R10, 0x3a, RZ ;  /* 0x0000003a0a0f7824 */ /* 0x000fe200078e02ff */
[----:B------:R4:W-:Y:S03]  /*8d60*/  STL.64 [R1+0xbe0], R16 ;  /* 0x000be01001007387 */ /* 0x0009e60000100a00 */
[----:B--2---:R-:W2:Y:S01]  /*8d70*/  LDC R6, c[0x0][0x230] ;  /* 0x00008c00ff067b82 */ /* 0x004ea20000000800 */
[C---:B------:R-:W-:Y:S01]  /*8d80*/  IMAD.WIDE R20, R15.reuse, 0x4, R4 ;  /* 0x000000040f147825 */ /* 0x040fe200078e0204 */
[----:B------:R1:W-:Y:S03]  /*8d90*/  STL.64 [R1+0xbe8], R12 ;  /* 0x000be80c01007387 */ /* 0x0003e60000100a00 */
[----:B------:R-:W-:Y:S01]  /*8da0*/  IMAD.WIDE R18, R15, 0x4, R2 ;  /* 0x000000040f127825 */ /* 0x000fe200078e0202 */
[----:B------:R-:W-:Y:S01]  /*8db0*/  LDGSTS.E [R9+0x8008], desc[UR18][R20.64], !P3 ;  /* 0x0800800014097fae */ /* 0x000fe2000d921852 */
[----:B------:R-:W-:-:S02]  /*8dc0*/  LOP3.LUT R15, R192, 0x3f, RZ, 0xc0, !PT ;  /* 0x0000003fc00f7812 */ /* 0x000fc400078ec0ff */
[----:B----4-:R-:W-:Y:S01]  /*8dd0*/  IMAD.WIDE R16, R40, 0x4, R4 ;  /* 0x0000000428107825 */ /* 0x010fe200078e0204 */
[----:B------:R-:W-:Y:S01]  /*8de0*/  LDGSTS.E [R9+0xc008], desc[UR18][R18.64], !P3 ;  /* 0x0c00800012097fae */ /* 0x000fe2000d921852 */
[----:B------:R-:W-:Y:S02]  /*8df0*/  ISETP.GT.AND P3, PT, R252, 0x3f, PT ;  /* 0x0000003ffc00780c */ /* 0x000fe40003f64270 */
[----:B-1----:R-:W-:Y:S01]  /*8e00*/  IMAD.WIDE R12, R40, 0x4, R2 ;  /* 0x00000004280c7825 */ /* 0x002fe200078e0202 */
[----:B------:R-:W-:Y:S01]  /*8e10*/  LDGSTS.E [R9+0x800c], desc[UR18][R16.64], !P2 ;  /* 0x0800c00010097fae */ /* 0x000fe2000d121852 */
[----:B------:R-:W-:Y:S02]  /*8e20*/  SEL R40, RZ, 0x4, !P3 ;  /* 0x00000004ff287807 */ /* 0x000fe40005800000 */
[----:B------:R-:W-:Y:S01]  /*8e30*/  VIADD R184, R184, 0xffffffc2 ;  /* 0xffffffc2b8b87836 */ /* 0x000fe20000000000 */
[----:B------:R1:W-:Y:S01]  /*8e40*/  LDGSTS.E [R9+0xc00c], desc[UR18][R12.64], !P2 ;  /* 0x0c00c0000c097fae */ /* 0x0003e2000d121852 */
[----:B------:R-:W-:-:S03]  /*8e50*/  ISETP.GE.U32.AND P3, PT, R41, 0x7fffff84, PT ;  /* 0x7fffff842900780c */ /* 0x000fc60003f66070 */
[----:B------:R-:W-:Y:S01]  /*8e60*/  STL.64 [R1+0xbf0], R20 ;  /* 0x000bf01401007387 */ /* 0x000fe20000100a00 */
[C---:B--2---:R-:W-:Y:S01]  /*8e70*/  ISETP.GE.AND P2, PT, R15.reuse, R6, PT ;  /* 0x000000060f00720c */ /* 0x044fe20003f46270 */
[----:B------:R-:W-:Y:S02]  /*8e80*/  IMAD R15, R15, R11, RZ ;  /* 0x0000000b0f0f7224 */ /* 0x000fe400078e02ff */
[----:B------:R2:W-:Y:S01]  /*8e90*/  STL.64 [R1+0xbf8], R18 ;  /* 0x000bf81201007387 */ /* 0x0005e20000100a00 */
[----:B------:R-:W-:Y:S01]  /*8ea0*/  SEL R8, R40, RZ, !P2 ;  /* 0x000000ff28087207 */ /* 0x000fe20005000000 */
[----:B------:R-:W-:Y:S01]  /*8eb0*/  IMAD.WIDE R6, R185, 0x4, R2 ;  /* 0x00000004b9067825 */ /* 0x000fe200078e0202 */
[----:B------:R-:W-:Y:S01]  /*8ec0*/  ISETP.GE.U32.AND P2, PT, R184, 0x7fffff83, PT ;  /* 0x7fffff83b800780c */ /* 0x000fe20003f46070 */
[----:B------:R3:W-:Y:S01]  /*8ed0*/  STL.64 [R1+0xc00], R16 ;  /* 0x000c001001007387 */ /* 0x0007e20000100a00 */
[----:B-1----:R-:W-:Y:S01]  /*8ee0*/  LEA R9, P6, R15, UR4, 0x2 ;  /* 0x000000040f097c11 */ /* 0x002fe2000f8c10ff */
[----:B------:R-:W-:Y:S01]  /*8ef0*/  IMAD R184, R10, 0x1c, RZ ;  /* 0x0000001c0ab87824 */ /* 0x000fe200078e02ff */
[----:B------:R-:W-:Y:S01]  /*8f00*/  ULDC UR4, c[0x0][0x240] ;  /* 0x0000900000047ab9 */ /* 0x000fe20000000800 */
[----:B------:R1:W-:Y:S01]  /*8f10*/  STL.64 [R1+0xc08], R12 ;  /* 0x000c080c01007387 */ /* 0x0003e20000100a00 */
[----:B------:R-:W-:Y:S01]  /*8f20*/  IMAD R191, R133, UR4, RZ ;  /* 0x0000000485bf7c24 */ /* 0x000fe2000f8e02ff */
[----:B------:R-:W-:Y:S01]  /*8f30*/  LEA.HI.X.SX32 R15, R15, UR5, 0x2, P6 ;  /* 0x000000050f0f7c11 */ /* 0x000fe2000b0f16ff */
[----:B------:R-:W-:-:S02]  /*8f40*/  IMAD R201, R132, UR4, RZ ;  /* 0x0000000484c97c24 */ /* 0x000fc4000f8e02ff */
[----:B--2---:R-:W-:-:S04]  /*8f50*/  IMAD.WIDE R18, R184, 0x4, R4 ;  /* 0x00000004b8127825 */ /* 0x004fc800078e0204 */
[----:B---3--:R-:W-:Y:S01]  /*8f60*/  IMAD.WIDE R16, R184, 0x4, R2 ;  /* 0x00000004b8107825 */ /* 0x008fe200078e0202 */
[----:B------:R-:W-:Y:S03]  /*8f70*/  LDGSTS.E [R0], desc[UR18][R18.64], !P5 ;  /* 0x0000000012007fae */ /* 0x000fe6000e921852 */
[----:B------:R-:W-:Y:S01]  /*8f80*/  IMAD R133, R182, UR4, RZ ;  /* 0x00000004b6857c24 */ /* 0x000fe2000f8e02ff */
[----:B------:R-:W-:Y:S01]  /*8f90*/  LDGSTS.E [R0+0x4000], desc[UR18][R16.64], !P5 ;  /* 0x0400000010007fae */ /* 0x000fe2000e921852 */
[----:B------:R-:W-:Y:S02]  /*8fa0*/  IMAD R132, R151, UR4, RZ ;  /* 0x0000000497847c24 */ /* 0x000fe4000f8e02ff */
[----:B------:R-:W-:Y:S01]  /*8fb0*/  IMAD R151, R131, UR4, RZ ;  /* 0x0000000483977c24 */ /* 0x000fe2000f8e02ff */
[C---:B------:R-:W-:Y:S01]  /*8fc0*/  LEA R192, P5, R133.reuse, R9, 0x2 ;  /* 0x0000000985c07211 */ /* 0x040fe200078a10ff */
[----:B------:R-:W-:Y:S01]  /*8fd0*/  IMAD R131, R150, UR4, RZ ;  /* 0x0000000496837c24 */ /* 0x000fe2000f8e02ff */
[----:B------:R-:W-:Y:S01]  /*8fe0*/  STL.64 [R1+0xa10], R18 ;  /* 0x000a101201007387 */ /* 0x000fe20000100a00 */
[----:B------:R-:W-:Y:S01]  /*8ff0*/  IMAD R150, R130, UR4, RZ ;  /* 0x0000000482967c24 */ /* 0x000fe2000f8e02ff */
[----:B------:R-:W-:Y:S01]  /*9000*/  LEA.HI.X.SX32 R193, R133, R15, 0x2, P5 ;  /* 0x0000000f85c17211 */ /* 0x000fe200028f16ff */
[----:B------:R-:W-:Y:S01]  /*9010*/  IMAD R134, R134, UR4, RZ ;  /* 0x0000000486867c24 */ /* 0x000fe2000f8e02ff */
[----:B------:R-:W-:Y:S01]  /*9020*/  STL.64 [R1+0xa18], R16 ;  /* 0x000a181001007387 */ /* 0x000fe20000100a00 */
[----:B------:R-:W-:-:S02]  /*9030*/  IMAD R130, R149, UR4, RZ ;  /* 0x0000000495827c24 */ /* 0x000fc4000f8e02ff */
[----:B------:R-:W-:Y:S01]  /*9040*/  IMAD R149, R129, UR4, RZ ;  /* 0x0000000481957c24 */ /* 0x000fe2000f8e02ff */
[-C--:B------:R-:W-:Y:S01]  /*9050*/  LEA R182, P6, R134, R9.reuse, 0x2 ;  /* 0x0000000986b67211 */ /* 0x080fe200078c10ff */
[----:B------:R-:W-:Y:S01]  /*9060*/  IMAD R129, R148, UR4, RZ ;  /* 0x0000000494817c24 */ /* 0x000fe2000f8e02ff */
[----:B------:R-:W-:Y:S01]  /*9070*/  LEA R224, P5, R130, R9, 0x2 ;  /* 0x0000000982e07211 */ /* 0x000fe200078a10ff */
[----:B-1----:R-:W-:-:S03]  /*9080*/  IMAD.WIDE R12, R185, 0x4, R4 ;  /* 0x00000004b90c7825 */ /* 0x002fc600078e0204 */
[----:B------:R-:W-:Y:S01]  /*9090*/  LEA.HI.X.SX32 R225, R130, R15, 0x2, P5 ;  /* 0x0000000f82e17211 */ /* 0x000fe200028f16ff */
[----:B------:R-:W-:Y:S01]  /*90a0*/  IMAD R148, R128, UR4, RZ ;  /* 0x0000000480947c24 */ /* 0x000fe2000f8e02ff */
[----:B------:R-:W-:Y:S01]  /*90b0*/  LDGSTS.E [R0+0x4], desc[UR18][R12.64], !P1 ;  /* 0x000040000c007fae */ /* 0x000fe2000c921852 */
[----:B------:R-:W-:Y:S02]  /*90c0*/  IMAD R128, R147, UR4, RZ ;  /* 0x0000000493807c24 */ /* 0x000fe4000f8e02ff */
[----:B------:R-:W-:Y:S01]  /*90d0*/  IMAD R147, R126, UR4, RZ ;  /* 0x000000047e937c24 */ /* 0x000fe2000f8e02ff */
[----:B------:R1:W-:Y:S01]  /*90e0*/  LDGSTS.E [R0+0x4004], desc[UR18][R6.64], !P1 ;  /* 0x0400400006007fae */ /* 0x0003e2000c921852 */
[----:B------:R-:W-:Y:S01]  /*90f0*/  IMAD R126, R146, UR4, RZ ;  /* 0x00000004927e7c24 */ /* 0x000fe2000f8e02ff */
[----:B------:R-:W-:Y:S01]  /*9100*/  LEA R204, P1, R132, R9, 0x2 ;  /* 0x0000000984cc7211 */ /* 0x000fe200078210ff */
[----:B------:R-:W-:Y:S01]  /*9110*/  IMAD R14, R87, UR4, RZ ;  /* 0x00000004570e7c24 */ /* 0x000fe2000f8e02ff */
[----:B------:R-:W-:Y:S01]  /*9120*/  STL.64 [R1+0xa20], R12 ;  /* 0x000a200c01007387 */ /* 0x000fe20000100a00 */
[----:B------:R-:W-:Y:S01]  /*9130*/  IMAD R87, R183, UR4, RZ ;  /* 0x00000004b7577c24 */ /* 0x000fe2000f8e02ff */
[----:B------:R-:W-:Y:S01]  /*9140*/  LEA.HI.X.SX32 R183, R134, R15, 0x2, P6 ;  /* 0x0000000f86b77211 */ /* 0x000fe200030f16ff */
[----:B------:R-:W-:Y:S01]  /*9150*/  IMAD R146, R124, UR4, RZ ;  /* 0x000000047c927c24 */ /* 0x000fe2000f8e02ff */
[----:B------:R1:W-:Y:S01]  /*9160*/  STL.64 [R1+0xa28], R6 ;  /* 0x000a280601007387 */ /* 0x0003e20000100a00 */
[----:B------:R-:W-:Y:S01]  /*9170*/  LEA R214, P6, R131, R9, 0x2 ;  /* 0x0000000983d67211 */ /* 0x000fe200078c10ff */
[----:B------:R-:W-:Y:S01]  /*9180*/  IMAD R124, R145, UR4, RZ ;  /* 0x00000004917c7c24 */ /* 0x000fe2000f8e02ff */
[----:B------:R-:W-:Y:S01]  /*9190*/  LEA.HI.X.SX32 R205, R132, R15, 0x2, P1 ;  /* 0x0000000f84cd7211 */ /* 0x000fe200008f16ff */
[----:B------:R-:W-:Y:S01]  /*91a0*/  IMAD R145, R122, UR4, RZ ;  /* 0x000000047a917c24 */ /* 0x000fe2000f8e02ff */
        /* <DEDUP_REMOVED lines=8> */
[-C--:B-1----:R-:W-:Y:S01]  /*9230*/  LEA R6, P5, R126, R9.reuse, 0x2 ;  /* 0x000000097e067211 */ /* 0x082fe200078a10ff */
[----:B------:R-:W-:Y:S01]  /*9240*/  IMAD R119, R142, UR4, RZ ;  /* 0x000000048e777c24 */ /* 0x000fe2000f8e02ff */
[----:B------:R-:W-:Y:S01]  /*9250*/  LEA R16, P1, R124, R9, 0x2 ;  /* 0x000000097c107211 */ /* 0x000fe200078210ff */
[----:B------:R-:W-:Y:S01]  /*9260*/  IMAD R142, R117, UR4, RZ ;  /* 0x00000004758e7c24 */ /* 0x000fe2000f8e02ff */
[-C--:B------:R-:W-:Y:S01]  /*9270*/  LEA.HI.X.SX32 R7, R126, R15.reuse, 0x2, P5 ;  /* 0x0000000f7e077211 */ /* 0x080fe200028f16ff */
[----:B------:R-:W-:Y:S01]  /*9280*/  IMAD R117, R141, UR4, RZ ;  /* 0x000000048d757c24 */ /* 0x000fe2000f8e02ff */
[----:B------:R-:W-:Y:S01]  /*9290*/  LEA.HI.X.SX32 R247, R128, R15, 0x2, P6 ;  /* 0x0000000f80f77211 */ /* 0x000fe200030f16ff */
[----:B------:R-:W-:Y:S01]  /*92a0*/  IMAD R141, R115, UR4, RZ ;  /* 0x00000004738d7c24 */ /* 0x000fe2000f8e02ff */
[----:B------:R-:W-:Y:S01]  /*92b0*/  LEA R12, P6, R122, R9, 0x2 ;  /* 0x000000097a0c7211 */ /* 0x000fe200078c10ff */
[----:B------:R1:W-:Y:S01]  /*92c0*/  STL.64 [R1+0x610], R6 ;  /* 0x0006100601007387 */ /* 0x0003e20000100a00 */
[-C--:B------:R-:W-:Y:S01]  /*92d0*/  LEA.HI.X.SX32 R17, R124, R15.reuse, 0x2, P1 ;  /* 0x0000000f7c117211 */ /* 0x080fe200008f16ff */
[----:B------:R-:W-:Y:S01]  /*92e0*/  IMAD R115, R140, UR4, RZ ;  /* 0x000000048c737c24 */ /* 0x000fe2000f8e02ff */
[----:B------:R-:W-:Y:S01]  /*92f0*/  LEA.HI.X.SX32 R13, R122, R15, 0x2, P6 ;  /* 0x0000000f7a0d7211 */ /* 0x000fe200030f16ff */
[----:B------:R-:W-:-:S02]  /*9300*/  IMAD R140, R113, UR4, RZ ;  /* 0x00000004718c7c24 */ /* 0x000fc4000f8e02ff */
[----:B------:R2:W-:Y:S01]  /*9310*/  STL.64 [R1+0x640], R16 ;  /* 0x0006401001007387 */ /* 0x0005e20000100a00 */
[----:B------:R-:W-:Y:S02]  /*9320*/  IMAD R41, R138, UR4, RZ ;  /* 0x000000048a297c24 */ /* 0x000fe4000f8e02ff */
[----:B------:R-:W-:Y:S01]  /*9330*/  IMAD R113, R139, UR4, RZ ;  /* 0x000000048b717c24 */ /* 0x000fe2000f8e02ff */
[----:B------:R3:W-:Y:S01]  /*9340*/  STL.64 [R1+0x668], R12 ;  /* 0x0006680c01007387 */ /* 0x0007e20000100a00 */
[----:B------:R-:W-:Y:S01]  /*9350*/  IMAD R138, R111, UR4, RZ ;  /* 0x000000046f8a7c24 */ /* 0x000fe2000f8e02ff */
[----:B-1----:R-:W-:Y:S01]  /*9360*/  LEA R6, P5, R120, R9, 0x2 ;  /* 0x0000000978067211 */ /* 0x002fe200078a10ff */
[----:B------:R-:W-:Y:S01]  /*9370*/  IMAD R40, R136, UR4, RZ ;  /* 0x0000000488287c24 */ /* 0x000fe2000f8e02ff */
[----:B------:R-:W1:Y:S01]  /*9380*/  LDC R139, c[0x0][0x230] ;  /* 0x00008c00ff8b7b82 */ /* 0x000e620000000800 */
[----:B------:R-:W-:Y:S01]  /*9390*/  IMAD R111, R137, UR4, RZ ;  /* 0x00000004896f7c24 */ /* 0x000fe2000f8e02ff */
[----:B------:R-:W-:Y:S01]  /*93a0*/  LEA.HI.X.SX32 R7, R120, R15, 0x2, P5 ;  /* 0x0000000f78077211 */ /* 0x000fe200028f16ff */
[----:B------:R-:W-:Y:S01]  /*93b0*/  IMAD R136, R109, UR4, RZ ;  /* 0x000000046d887c24 */ /* 0x000fe2000f8e02ff */
[----:B--2---:R-:W-:Y:S01]  /*93c0*/  LEA R16, P1, R119, R9, 0x2 ;  /* 0x0000000977107211 */ /* 0x004fe200078210ff */
[----:B------:R-:W-:-:S02]  /*93d0*/  IMAD R109, R135, UR4, RZ ;  /* 0x00000004876d7c24 */ /* 0x000fc4000f8e02ff */
[----:B------:R2:W-:Y:S01]  /*93e0*/  STL.64 [R1+0x690], R6 ;  /* 0x0006900601007387 */ /* 0x0005e20000100a00 */
[----:B---3--:R-:W-:Y:S01]  /*93f0*/  LEA R12, P6, R117, R9, 0x2 ;  /* 0x00000009750c7211 */ /* 0x008fe200078c10ff */
[----:B------:R-:W-:Y:S01]  /*9400*/  IMAD R107, R107, UR4, RZ ;  /* 0x000000046b6b7c24 */ /* 0x000fe2000f8e02ff */
[-C--:B------:R-:W-:Y:S01]  /*9410*/  LEA.HI.X.SX32 R17, R119, R15.reuse, 0x2, P1 ;  /* 0x0000000f77117211 */ /* 0x080fe200008f16ff */
[----:B------:R-:W-:Y:S01]  /*9420*/  IMAD R105, R105, UR4, RZ ;  /* 0x0000000469697c24 */ /* 0x000fe2000f8e02ff */
[----:B------:R-:W-:Y:S01]  /*9430*/  LEA.HI.X.SX32 R13, R117, R15, 0x2, P6 ;  /* 0x0000000f750d7211 */ /* 0x000fe200030f16ff */
[----:B------:R-:W-:Y:S01]  /*9440*/  IMAD R103, R103, UR4, RZ ;  /* 0x0000000467677c24 */ /* 0x000fe2000f8e02ff */
[----:B------:R-:W3:Y:S01]  /*9450*/  LDC R137, c[0x0][0x230] ;  /* 0x00008c00ff897b82 */ /* 0x000ee20000000800 */
[----:B------:R4:W-:Y:S01]  /*9460*/  STL.64 [R1+0x6c0], R16 ;  /* 0x0006c01001007387 */ /* 0x0009e20000100a00 */
[----:B------:R-:W-:Y:S02]  /*9470*/  IMAD R101, R101, UR4, RZ ;  /* 0x0000000465657c24 */ /* 0x000fe4000f8e02ff */
[----:B------:R-:W-:Y:S01]  /*9480*/  IMAD R99, R99, UR4, RZ ;  /* 0x0000000463637c24 */ /* 0x000fe2000f8e02ff */
[----:B--2---:R-:W-:Y:S01]  /*9490*/  LEA R6, P5, R115, R9, 0x2 ;  /* 0x0000000973067211 */ /* 0x004fe200078a10ff */
[----:B------:R2:W-:Y:S01]  /*94a0*/  STL.64 [R1+0x6e8], R12 ;  /* 0x0006e80c01007387 */ /* 0x0005e20000100a00 */
[----:B------:R-:W-:-:S02]  /*94b0*/  IMAD R97, R97, UR4, RZ ;  /* 0x0000000461617c24 */ /* 0x000fc4000f8e02ff */
[----:B------:R-:W-:Y:S01]  /*94c0*/  LEA.HI.X.SX32 R7, R115, R15, 0x2, P5 ;  /* 0x0000000f73077211 */ /* 0x000fe200028f16ff */
[----:B------:R-:W-:Y:S02]  /*94d0*/  IMAD R96, R96, UR4, RZ ;  /* 0x0000000460607c24 */ /* 0x000fe4000f8e02ff */
[----:B------:R-:W-:Y:S01]  /*94e0*/  IMAD R95, R95, UR4, RZ ;  /* 0x000000045f5f7c24 */ /* 0x000fe2000f8e02ff */
[C---:B----4-:R-:W-:Y:S01]  /*94f0*/  LEA R16, P1, R113.reuse, R9, 0x2 ;  /* 0x0000000971107211 */ /* 0x050fe200078210ff */
[----:B------:R4:W-:Y:S01]  /*9500*/  STL.64 [R1+0x710], R6 ;  /* 0x0007100601007387 */ /* 0x0009e20000100a00 */
[----:B------:R-:W-:Y:S02]  /*9510*/  IMAD R94, R94, UR4, RZ ;  /* 0x000000045e5e7c24 */ /* 0x000fe4000f8e02ff */
[----:B------:R-:W-:Y:S01]  /*9520*/  LEA.HI.X.SX32 R17, R113, R15, 0x2, P1 ;  /* 0x0000000f71117211 */ /* 0x000fe200008f16ff */
[----:B------:R-:W-:Y:S01]  /*9530*/  IMAD R93, R93, UR4, RZ ;  /* 0x000000045d5d7c24 */ /* 0x000fe2000f8e02ff */
[----:B--2---:R-:W-:Y:S01]  /*9540*/  LEA R12, P6, R111, R9, 0x2 ;  /* 0x000000096f0c7211 */ /* 0x004fe200078c10ff */
[----:B------:R-:W-:-:S02]  /*9550*/  IMAD R92, R92, UR4, RZ ;  /* 0x000000045c5c7c24 */ /* 0x000fc4000f8e02ff */
[----:B------:R2:W-:Y:S01]  /*9560*/  STL.64 [R1+0x740], R16 ;  /* 0x0007401001007387 */ /* 0x0005e20000100a00 */
[----:B------:R-:W-:Y:S01]  /*9570*/  LEA.HI.X.SX32 R13, R111, R15, 0x2, P6 ;  /* 0x0000000f6f0d7211 */ /* 0x000fe200030f16ff */
[----:B------:R-:W-:Y:S01]  /*9580*/  IMAD R91, R91, UR4, RZ ;  /* 0x000000045b5b7c24 */ /* 0x000fe2000f8e02ff */
[----:B----4-:R-:W-:Y:S01]  /*9590*/  LEA R6, P5, R109, R9, 0x2 ;  /* 0x000000096d067211 */ /* 0x010fe200078a10ff */
[----:B------:R-:W-:Y:S02]  /*95a0*/  IMAD R89, R89, UR4, RZ ;  /* 0x0000000459597c24 */ /* 0x000fe4000f8e02ff */
[----:B------:R4:W-:Y:S01]  /*95b0*/  STL.64 [R1+0x768], R12 ;  /* 0x0007680c01007387 */ /* 0x0009e20000100a00 */
[----:B------:R-:W-:Y:S01]  /*95c0*/  IMAD R90, R90, UR4, RZ ;  /* 0x000000045a5a7c24 */ /* 0x000fe2000f8e02ff */
[----:B------:R-:W-:Y:S01]  /*95d0*/  LEA.HI.X.SX32 R7, R109, R15, 0x2, P5 ;  /* 0x0000000f6d077211 */ /* 0x000fe200028f16ff */
[----:B------:R-:W-:Y:S02]  /*95e0*/  IMAD R88, R88, UR4, RZ ;  /* 0x0000000458587c24 */ /* 0x000fe4000f8e02ff */
[----:B------:R-:W-:Y:S01]  /*95f0*/  IMAD R86, R86, UR4, RZ ;  /* 0x0000000456567c24 */ /* 0x000fe2000f8e02ff */
[----:B--2---:R-:W-:Y:S01]  /*9600*/  LEA R16, P1, R107, R9, 0x2 ;  /* 0x000000096b107211 */ /* 0x004fe200078210ff */
[----:B------:R2:W-:Y:S01]  /*9610*/  STL.64 [R1+0x790], R6 ;  /* 0x0007900601007387 */ /* 0x0005e20000100a00 */
[----:B------:R-:W-:-:S02]  /*9620*/  IMAD R85, R85, UR4, RZ ;  /* 0x0000000455557c24 */ /* 0x000fc4000f8e02ff */
[----:B------:R-:W-:Y:S01]  /*9630*/  LEA.HI.X.SX32 R17, R107, R15, 0x2, P1 ;  /* 0x0000000f6b117211 */ /* 0x000fe200008f16ff */
[----:B------:R-:W-:Y:S01]  /*9640*/  IMAD R83, R83, UR4, RZ ;  /* 0x0000000453537c24 */ /* 0x000fe2000f8e02ff */
[C---:B----4-:R-:W-:Y:S01]  /*9650*/  LEA R12, P6, R105.reuse, R9, 0x2 ;  /* 0x00000009690c7211 */ /* 0x050fe200078c10ff */
[----:B------:R-:W-:Y:S02]  /*9660*/  IMAD R84, R84, UR4, RZ ;  /* 0x0000000454547c24 */ /* 0x000fe4000f8e02ff */
[----:B------:R4:W-:Y:S01]  /*9670*/  STL.64 [R1+0x7c0], R16 ;  /* 0x0007c01001007387 */ /* 0x0009e20000100a00 */
[----:B------:R-:W-:Y:S01]  /*9680*/  LEA.HI.X.SX32 R13, R105, R15, 0x2, P6 ;  /* 0x0000000f690d7211 */ /* 0x000fe200030f16ff */
[----:B------:R-:W-:Y:S01]  /*9690*/  IMAD R82, R82, UR4, RZ ;  /* 0x0000000452527c24 */ /* 0x000fe2000f8e02ff */
[----:B--2---:R-:W-:Y:S01]  /*96a0*/  LEA R6, P5, R103, R9, 0x2 ;  /* 0x0000000967067211 */ /* 0x004fe200078a10ff */
[----:B------:R-:W-:Y:S02]  /*96b0*/  IMAD R80, R80, UR4, RZ ;  /* 0x0000000450507c24 */ /* 0x000fe4000f8e02ff */
[----:B------:R2:W-:Y:S01]  /*96c0*/  STL.64 [R1+0x7e0], R12 ;  /* 0x0007e00c01007387 */ /* 0x0005e20000100a00 */
[----:B------:R-:W-:Y:S01]  /*96d0*/  IMAD R81, R81, UR4, RZ ;  /* 0x0000000451517c24 */ /* 0x000fe2000f8e02ff */
[----:B------:R-:W-:Y:S01]  /*96e0*/  LEA.HI.X.SX32 R7, R103, R15, 0x2, P5 ;  /* 0x0000000f67077211 */ /* 0x000fe200028f16ff */
[----:B------:R-:W-:-:S02]  /*96f0*/  IMAD R79, R79, UR4, RZ ;  /* 0x000000044f4f7c24 */ /* 0x000fc4000f8e02ff */
[----:B------:R-:W-:Y:S01]  /*9700*/  IMAD R78, R78, UR4, RZ ;  /* 0x000000044e4e7c24 */ /* 0x000fe2000f8e02ff */
[----:B----4-:R-:W-:Y:S01]  /*9710*/  LEA R16, P1, R101, R9, 0x2 ;  /* 0x0000000965107211 */ /* 0x010fe200078210ff */
[----:B------:R4:W-:Y:S01]  /*9720*/  STL.64 [R1+0x800], R6 ;  /* 0x0008000601007387 */ /* 0x0009e20000100a00 */
[----:B------:R-:W-:Y:S02]  /*9730*/  IMAD R77, R77, UR4, RZ ;  /* 0x000000044d4d7c24 */ /* 0x000fe4000f8e02ff */
[----:B------:R-:W-:Y:S01]  /*9740*/  LEA.HI.X.SX32 R17, R101, R15, 0x2, P1 ;  /* 0x0000000f65117211 */ /* 0x000fe200008f16ff */
[----:B------:R-:W-:Y:S01]  /*9750*/  IMAD R76, R76, UR4, RZ ;  /* 0x000000044c4c7c24 */ /* 0x000fe2000f8e02ff */
[----:B--2---:R-:W-:Y:S01]  /*9760*/  LEA R12, P6, R99, R9, 0x2 ;  /* 0x00000009630c7211 */ /* 0x004fe200078c10ff */
[----:B------:R-:W-:Y:S02]  /*9770*/  IMAD R75, R75, UR4, RZ ;  /* 0x000000044b4b7c24 */ /* 0x000fe4000f8e02ff */
[----:B------:R2:W-:Y:S01]  /*9780*/  STL.64 [R1+0x828], R16 ;  /* 0x0008281001007387 */ /* 0x0005e20000100a00 */
[----:B------:R-:W-:Y:S01]  /*9790*/  LEA.HI.X.SX32 R13, R99, R15, 0x2, P6 ;  /* 0x0000000f630d7211 */ /* 0x000fe200030f16ff */
[----:B------:R-:W-:Y:S01]  /*97a0*/  IMAD R74, R74, UR4, RZ ;  /* 0x000000044a4a7c24 */ /* 0x000fe2000f8e02ff */
[----:B----4-:R-:W-:Y:S01]  /*97b0*/  LEA R6, P5, R97, R9, 0x2 ;  /* 0x0000000961067211 */ /* 0x010fe200078a10ff */
[----:B------:R-:W-:-:S02]  /*97c0*/  IMAD R73, R73, UR4, RZ ;  /* 0x0000000449497c24 */ /* 0x000fc4000f8e02ff */
[----:B------:R4:W-:Y:S01]  /*97d0*/  STL.64 [R1+0xc48], R12 ;  /* 0x000c480c01007387 */ /* 0x0009e20000100a00 */
[----:B------:R-:W-:Y:S01]  /*97e0*/  IMAD R72, R72, UR4, RZ ;  /* 0x0000000448487c24 */ /* 0x000fe2000f8e02ff */
[----:B------:R-:W-:Y:S01]  /*97f0*/  LEA.HI.X.SX32 R7, R97, R15, 0x2, P5 ;  /* 0x0000000f61077211 */ /* 0x000fe200028f16ff */
[----:B------:R-:W-:Y:S02]  /*9800*/  IMAD R71, R71, UR4, RZ ;  /* 0x0000000447477c24 */ /* 0x000fe4000f8e02ff */
[----:B------:R-:W-:Y:S01]  /*9810*/  IMAD R70, R70, UR4, RZ ;  /* 0x0000000446467c24 */ /* 0x000fe2000f8e02ff */
[C---:B--2---:R-:W-:Y:S01]  /*9820*/  LEA R16, P1, R96.reuse, R9, 0x2 ;  /* 0x0000000960107211 */ /* 0x044fe200078210ff */
[----:B------:R2:W-:Y:S01]  /*9830*/  STL.64 [R1+0xc70], R6 ;  /* 0x000c700601007387 */ /* 0x0005e20000100a00 */
[----:B------:R-:W-:Y:S02]  /*9840*/  IMAD R69, R69, UR4, RZ ;  /* 0x0000000445457c24 */ /* 0x000fe4000f8e02ff */
[----:B------:R-:W-:Y:S01]  /*9850*/  LEA.HI.X.SX32 R17, R96, R15, 0x2, P1 ;  /* 0x0000000f60117211 */ /* 0x000fe200008f16ff */
[----:B------:R-:W-:Y:S01]  /*9860*/  IMAD R68, R68, UR4, RZ ;  /* 0x0000000444447c24 */ /* 0x000fe2000f8e02ff */
[----:B----4-:R-:W-:Y:S01]  /*9870*/  LEA R12, P6, R95, R9, 0x2 ;  /* 0x000000095f0c7211 */ /* 0x010fe200078c10ff */
[----:B------:R-:W-:-:S02]  /*9880*/  IMAD R67, R67, UR4, RZ ;  /* 0x0000000443437c24 */ /* 0x000fc4000f8e02ff */
        /* <DEDUP_REMOVED lines=8> */
[----:B------:R-:W-:Y:S02]  /*9910*/  IMAD R63, R63, UR4, RZ ;  /* 0x000000043f3f7c24 */ /* 0x000fe4000f8e02ff */
[----:B------:R-:W-:Y:S01]  /*9920*/  IMAD R58, R58, UR4, RZ ;  /* 0x000000043a3a7c24 */ /* 0x000fe2000f8e02ff */
[----:B----4-:R-:W-:Y:S01]  /*9930*/  LEA R16, P1, R93, R9, 0x2 ;  /* 0x000000095d107211 */ /* 0x010fe200078210ff */
[----:B------:R4:W-:Y:S01]  /*9940*/  STL.64 [R1+0xcf0], R6 ;  /* 0x000cf00601007387 */ /* 0x0009e20000100a00 */
[----:B------:R-:W-:-:S02]  /*9950*/  IMAD R59, R59, UR4, RZ ;  /* 0x000000043b3b7c24 */ /* 0x000fc4000f8e02ff */
[----:B------:R-:W-:Y:S01]  /*9960*/  LEA.HI.X.SX32 R17, R93, R15, 0x2, P1 ;  /* 0x0000000f5d117211 */ /* 0x000fe200008f16ff */
[----:B------:R-:W-:Y:S01]  /*9970*/  IMAD R60, R60, UR4, RZ ;  /* 0x000000043c3c7c24 */ /* 0x000fe2000f8e02ff */
[C---:B--2---:R-:W-:Y:S01]  /*9980*/  LEA R12, P6, R92.reuse, R9, 0x2 ;  /* 0x000000095c0c7211 */ /* 0x044fe200078c10ff */
[----:B------:R-:W-:Y:S02]  /*9990*/  IMAD R61, R61, UR4, RZ ;  /* 0x000000043d3d7c24 */ /* 0x000fe4000f8e02ff */
        /* <DEDUP_REMOVED lines=8> */
[----:B------:R-:W-:-:S02]  /*9a20*/  IMAD R56, R56, UR4, RZ ;  /* 0x0000000438387c24 */ /* 0x000fc4000f8e02ff */
[----:B------:R-:W-:Y:S01]  /*9a30*/  IMAD R54, R54, UR4, RZ ;  /* 0x0000000436367c24 */ /* 0x000fe2000f8e02ff */
[C---:B--2---:R-:W-:Y:S01]  /*9a40*/  LEA R16, P1, R90.reuse, R9, 0x2 ;  /* 0x000000095a107211 */ /* 0x044fe200078210ff */
[----:B------:R2:W-:Y:S01]  /*9a50*/  STL.64 [R1+0xd78], R6 ;  /* 0x000d780601007387 */ /* 0x0005e20000100a00 */
[----:B------:R-:W-:Y:S02]  /*9a60*/  IMAD R53, R53, UR4, RZ ;  /* 0x0000000435357c24 */ /* 0x000fe4000f8e02ff */
[----:B------:R-:W-:Y:S01]  /*9a70*/  LEA.HI.X.SX32 R17, R90, R15, 0x2, P1 ;  /* 0x0000000f5a117211 */ /* 0x000fe200008f16ff */
[----:B------:R-:W-:Y:S01]  /*9a80*/  IMAD R52, R52, UR4, RZ ;  /* 0x0000000434347c24 */ /* 0x000fe2000f8e02ff */
[-C--:B----4-:R-:W-:Y:S01]  /*9a90*/  LEA R12, P6, R89, R9.reuse, 0x2 ;  /* 0x00000009590c7211 */ /* 0x090fe200078c10ff */
[----:B------:R-:W-:Y:S01]  /*9aa0*/  IMAD R51, R51, UR4, RZ ;  /* 0x0000000433337c24 */ /* 0x000fe2000f8e02ff */
[----:B------:R-:W-:Y:S01]  /*9ab0*/  LEA R184, P1, R87, R9, 0x2 ;  /* 0x0000000957b87211 */ /* 0x000fe200078210ff */
[----:B------:R4:W-:Y:S01]  /*9ac0*/  STL.64 [R1+0xd90], R16 ;  /* 0x000d901001007387 */ /* 0x0009e20000100a00 */
[----:B------:R-:W-:Y:S01]  /*9ad0*/  LEA.HI.X.SX32 R13, R89, R15, 0x2, P6 ;  /* 0x0000000f590d7211 */ /* 0x000fe200030f16ff */
[----:B------:R-:W-:Y:S01]  /*9ae0*/  IMAD R50, R50, UR4, RZ ;  /* 0x0000000432327c24 */ /* 0x000fe2000f8e02ff */
[-C--:B------:R-:W-:Y:S01]  /*9af0*/  LEA R196, P6, R86, R9.reuse, 0x2 ;  /* 0x0000000956c47211 */ /* 0x080fe200078c10ff */
[----:B------:R-:W-:Y:S01]  /*9b00*/  IMAD R49, R49, UR4, RZ ;  /* 0x0000000431317c24 */ /* 0x000fe2000f8e02ff */
[----:B--2---:R-:W-:Y:S01]  /*9b10*/  LEA R6, P5, R88, R9, 0x2 ;  /* 0x0000000958067211 */ /* 0x004fe200078a10ff */
[----:B------:R2:W-:Y:S01]  /*9b20*/  STL.64 [R1+0xda0], R12 ;  /* 0x000da00c01007387 */ /* 0x0005e20000100a00 */
[-C--:B------:R-:W-:Y:S01]  /*9b30*/  LEA.HI.X.SX32 R197, R86, R15.reuse, 0x2, P6 ;  /* 0x0000000f56c57211 */ /* 0x080fe200030f16ff */
[----:B------:R-:W-:Y:S01]  /*9b40*/  IMAD R48, R48, UR4, RZ ;  /* 0x0000000430307c24 */ /* 0x000fe2000f8e02ff */
[----:B------:R-:W-:Y:S01]  /*9b50*/  LEA.HI.X.SX32 R7, R88, R15, 0x2, P5 ;  /* 0x0000000f58077211 */ /* 0x000fe200028f16ff */
[----:B------:R-:W-:Y:S01]  /*9b60*/  IMAD R47, R47, UR4, RZ ;  /* 0x000000042f2f7c24 */ /* 0x000fe2000f8e02ff */
[----:B------:R-:W-:Y:S01]  /*9b70*/  LEA R206, P5, R85, R9, 0x2 ;  /* 0x0000000955ce7211 */ /* 0x000fe200078a10ff */
[----:B------:R-:W-:Y:S01]  /*9b80*/  IMAD R46, R46, UR4, RZ ;  /* 0x000000042e2e7c24 */ /* 0x000fe2000f8e02ff */
[----:B------:R-:W-:Y:S01]  /*9b90*/  LEA.HI.X.SX32 R185, R87, R15, 0x2, P1 ;  /* 0x0000000f57b97211 */ /* 0x000fe200008f16ff */
[----:B------:R1:W-:Y:S01]  /*9ba0*/  STL.64 [R1+0xda8], R6 ;  /* 0x000da80601007387 */ /* 0x0003e20000100a00 */
[----:B------:R-:W-:Y:S01]  /*9bb0*/  LEA R228, P6, R83, R9, 0x2 ;  /* 0x0000000953e47211 */ /* 0x000fe200078c10ff */
[----:B------:R-:W-:Y:S01]  /*9bc0*/  IMAD R45, R45, UR4, RZ ;  /* 0x000000042d2d7c24 */ /* 0x000fe2000f8e02ff */
[----:B------:R-:W-:Y:S01]  /*9bd0*/  LEA.HI.X.SX32 R207, R85, R15, 0x2, P5 ;  /* 0x0000000f55cf7211 */ /* 0x000fe200028f16ff */
[----:B------:R-:W-:Y:S01]  /*9be0*/  IMAD R44, R44, UR4, RZ ;  /* 0x000000042c2c7c24 */ /* 0x000fe2000f8e02ff */
[-C--:B------:R-:W-:Y:S01]  /*9bf0*/  LEA R216, P1, R84, R9.reuse, 0x2 ;  /* 0x0000000954d87211 */ /* 0x080fe200078210ff */
[----:B------:R-:W-:Y:S01]  /*9c00*/  IMAD R43, R43, UR4, RZ ;  /* 0x000000042b2b7c24 */ /* 0x000fe2000f8e02ff */
[----:B------:R-:W-:Y:S01]  /*9c10*/  LEA R238, P5, R82, R9, 0x2 ;  /* 0x0000000952ee7211 */ /* 0x000fe200078a10ff */
[----:B------:R-:W-:Y:S01]  /*9c20*/  IMAD R42, R42, UR4, RZ ;  /* 0x000000042a2a7c24 */ /* 0x000fe2000f8e02ff */
[-C--:B------:R-:W-:Y:S01]  /*9c30*/  LEA.HI.X.SX32 R229, R83, R15.reuse, 0x2, P6 ;  /* 0x0000000f53e57211 */ /* 0x080fe200030f16ff */
[----:B------:R-:W-:Y:S01]  /*9c40*/  IMAD R39, R39, UR4, RZ ;  /* 0x0000000427277c24 */ /* 0x000fe2000f8e02ff */
[----:B------:R-:W-:Y:S01]  /*9c50*/  LEA.HI.X.SX32 R217, R84, R15, 0x2, P1 ;  /* 0x0000000f54d97211 */ /* 0x000fe200008f16ff */
[----:B------:R-:W-:Y:S01]  /*9c60*/  IMAD R38, R38, UR4, RZ ;  /* 0x0000000426267c24 */ /* 0x000fe2000f8e02ff */
[----:B----4-:R-:W-:Y:S01]  /*9c70*/  LEA R16, P6, R80, R9, 0x2 ;  /* 0x0000000950107211 */ /* 0x010fe200078c10ff */
[----:B------:R-:W-:Y:S01]  /*9c80*/  IMAD R37, R37, UR4, RZ ;  /* 0x0000000425257c24 */ /* 0x000fe2000f8e02ff */
[----:B------:R-:W-:Y:S01]  /*9c90*/  LEA.HI.X.SX32 R239, R82, R15, 0x2, P5 ;  /* 0x0000000f52ef7211 */ /* 0x000fe200028f16ff */
[----:B------:R-:W-:Y:S01]  /*9ca0*/  IMAD R36, R36, UR4, RZ ;  /* 0x0000000424247c24 */ /* 0x000fe2000f8e02ff */
[-C--:B------:R-:W-:Y:S01]  /*9cb0*/  LEA R248, P1, R81, R9.reuse, 0x2 ;  /* 0x0000000951f87211 */ /* 0x080fe200078210ff */
[----:B------:R-:W-:Y:S01]  /*9cc0*/  IMAD R26, R26, UR4, RZ ;  /* 0x000000041a1a7c24 */ /* 0x000fe2000f8e02ff */
[----:B--2---:R-:W-:Y:S01]  /*9cd0*/  LEA R12, P5, R79, R9, 0x2 ;  /* 0x000000094f0c7211 */ /* 0x004fe200078a10ff */
[----:B------:R-:W-:Y:S01]  /*9ce0*/  IMAD R27, R27, UR4, RZ ;  /* 0x000000041b1b7c24 */ /* 0x000fe2000f8e02ff */
[-C--:B------:R-:W-:Y:S01]  /*9cf0*/  LEA.HI.X.SX32 R17, R80, R15.reuse, 0x2, P6 ;  /* 0x0000000f50117211 */ /* 0x080fe200030f16ff */
[----:B------:R-:W-:Y:S01]  /*9d00*/  IMAD R28, R28, UR4, RZ ;  /* 0x000000041c1c7c24 */ /* 0x000fe2000f8e02ff */
[-C--:B------:R-:W-:Y:S01]  /*9d10*/  LEA.HI.X.SX32 R249, R81, R15.reuse, 0x2, P1 ;  /* 0x0000000f51f97211 */ /* 0x080fe200008f16ff */
[----:B------:R-:W-:Y:S01]  /*9d20*/  IMAD R29, R29, UR4, RZ ;  /* 0x000000041d1d7c24 */ /* 0x000fe2000f8e02ff */
[----:B------:R-:W-:Y:S01]  /*9d30*/  LEA.HI.X.SX32 R13, R79, R15, 0x2, P5 ;  /* 0x0000000f4f0d7211 */ /* 0x000fe200028f16ff */
[----:B------:R2:W-:Y:S01]  /*9d40*/  STL.64 [R1+0x620], R16 ;  /* 0x0006201001007387 */ /* 0x0005e20000100a00 */
[----:B-1----:R-:W-:Y:S01]  /*9d50*/  LEA R6, P1, R78, R9, 0x2 ;  /* 0x000000094e067211 */ /* 0x002fe200078210ff */
[----:B------:R-:W-:-:S02]  /*9d60*/  IMAD R30, R30, UR4, RZ ;  /* 0x000000041e1e7c24 */ /* 0x000fc4000f8e02ff */
[----:B------:R1:W-:Y:S01]  /*9d70*/  STL.64 [R1+0x648], R12 ;  /* 0x0006480c01007387 */ /* 0x0003e20000100a00 */
[----:B------:R-:W-:Y:S01]  /*9d80*/  LEA.HI.X.SX32 R7, R78, R15, 0x2, P1 ;  /* 0x0000000f4e077211 */ /* 0x000fe200008f16ff */
[----:B------:R-:W-:Y:S02]  /*9d90*/  IMAD R31, R31, UR4, RZ ;  /* 0x000000041f1f7c24 */ /* 0x000fe4000f8e02ff */
[----:B------:R-:W-:Y:S02]  /*9da0*/  IMAD R32, R32, UR4, RZ ;  /* 0x0000000420207c24 */ /* 0x000fe4000f8e02ff */
[----:B------:R4:W-:Y:S01]  /*9db0*/  STL.64 [R1+0x670], R6 ;  /* 0x0006700601007387 */ /* 0x0009e20000100a00 */
[----:B------:R-:W-:Y:S01]  /*9dc0*/  IMAD R33, R33, UR4, RZ ;  /* 0x0000000421217c24 */ /* 0x000fe2000f8e02ff */
[-C--:B--2---:R-:W-:Y:S01]  /*9dd0*/  LEA R16, P6, R77, R9.reuse, 0x2 ;  /* 0x000000094d107211 */ /* 0x084fe200078c10ff */
[----:B------:R-:W-:Y:S02]  /*9de0*/  IMAD R34, R34, UR4, RZ ;  /* 0x0000000422227c24 */ /* 0x000fe4000f8e02ff */
[----:B------:R-:W-:Y:S01]  /*9df0*/  IMAD R35, R35, UR4, RZ ;  /* 0x0000000423237c24 */ /* 0x000fe2000f8e02ff */
[----:B-1----:R-:W-:Y:S01]  /*9e00*/  LEA R12, P5, R76, R9, 0x2 ;  /* 0x000000094c0c7211 */ /* 0x002fe200078a10ff */
[----:B------:R-:W-:Y:S01]  /*9e10*/  IMAD R25, R25, UR4, RZ ;  /* 0x0000000419197c24 */ /* 0x000fe2000f8e02ff */
[-C--:B------:R-:W-:Y:S01]  /*9e20*/  LEA.HI.X.SX32 R17, R77, R15.reuse, 0x2, P6 ;  /* 0x0000000f4d117211 */ /* 0x080fe200030f16ff */
[----:B------:R-:W-:Y:S01]  /*9e30*/  IMAD R24, R24, UR4, RZ ;  /* 0x0000000418187c24 */ /* 0x000fe2000f8e02ff */
[----:B------:R-:W-:Y:S01]  /*9e40*/  LEA.HI.X.SX32 R13, R76, R15, 0x2, P5 ;  /* 0x0000000f4c0d7211 */ /* 0x000fe200028f16ff */
[----:B------:R-:W-:Y:S01]  /*9e50*/  IMAD R98, R98, UR4, RZ ;  /* 0x0000000462627c24 */ /* 0x000fe2000f8e02ff */
[----:B----4-:R-:W-:Y:S01]  /*9e60*/  LEA R6, P1, R75, R9, 0x2 ;  /* 0x000000094b067211 */ /* 0x010fe200078210ff */
[----:B------:R1:W-:Y:S01]  /*9e70*/  STL.64 [R1+0x6a0], R16 ;  /* 0x0006a01001007387 */ /* 0x0003e20000100a00 */
[----:B------:R-:W-:-:S02]  /*9e80*/  IMAD R100, R100, UR4, RZ ;  /* 0x0000000464647c24 */ /* 0x000fc4000f8e02ff */
[----:B------:R-:W-:Y:S01]  /*9e90*/  LEA.HI.X.SX32 R7, R75, R15, 0x2, P1 ;  /* 0x0000000f4b077211 */ /* 0x000fe200008f16ff */
[----:B------:R2:W-:Y:S01]  /*9ea0*/  STL.64 [R1+0x6c8], R12 ;  /* 0x0006c80c01007387 */ /* 0x0005e20000100a00 */
[----:B------:R-:W-:Y:S02]  /*9eb0*/  IMAD R102, R102, UR4, RZ ;  /* 0x0000000466667c24 */ /* 0x000fe4000f8e02ff */
[----:B------:R-:W-:Y:S01]  /*9ec0*/  IMAD R104, R104, UR4, RZ ;  /* 0x0000000468687c24 */ /* 0x000fe2000f8e02ff */
[----:B------:R4:W-:Y:S01]  /*9ed0*/  STL.64 [R1+0x6f0], R6 ;  /* 0x0006f00601007387 */ /* 0x0009e20000100a00 */
[----:B------:R-:W-:Y:S02]  /*9ee0*/  IMAD R106, R106, UR4, RZ ;  /* 0x000000046a6a7c24 */ /* 0x000fe4000f8e02ff */
[----:B------:R-:W-:Y:S01]  /*9ef0*/  IMAD R108, R108, UR4, RZ ;  /* 0x000000046c6c7c24 */ /* 0x000fe2000f8e02ff */
[----:B-1----:R-:W-:Y:S01]  /*9f00*/  LEA R16, P6, R74, R9, 0x2 ;  /* 0x000000094a107211 */ /* 0x002fe200078c10ff */
[----:B------:R-:W-:-:S02]  /*9f10*/  IMAD R110, R110, UR4, RZ ;  /* 0x000000046e6e7c24 */ /* 0x000fc4000f8e02ff */
[----:B------:R-:W-:Y:S01]  /*9f20*/  IMAD R112, R112, UR4, RZ ;  /* 0x0000000470707c24 */ /* 0x000fe2000f8e02ff */
[C---:B--2---:R-:W-:Y:S01]  /*9f30*/  LEA R12, P5, R73.reuse, R9, 0x2 ;  /* 0x00000009490c7211 */ /* 0x044fe200078a10ff */
[----:B------:R-:W-:Y:S01]  /*9f40*/  IMAD R114, R114, UR4, RZ ;  /* 0x0000000472727c24 */ /* 0x000fe2000f8e02ff */
[-C--:B------:R-:W-:Y:S01]  /*9f50*/  LEA.HI.X.SX32 R17, R74, R15.reuse, 0x2, P6 ;  /* 0x0000000f4a117211 */ /* 0x080fe200030f16ff */
[----:B------:R-:W-:Y:S01]  /*9f60*/  IMAD R116, R116, UR4, RZ ;  /* 0x0000000474747c24 */ /* 0x000fe2000f8e02ff */
[----:B------:R-:W-:Y:S01]  /*9f70*/  LEA.HI.X.SX32 R13, R73, R15, 0x2, P5 ;  /* 0x0000000f490d7211 */ /* 0x000fe200028f16ff */
[----:B------:R-:W-:Y:S01]  /*9f80*/  IMAD R118, R118, UR4, RZ ;  /* 0x0000000476767c24 */ /* 0x000fe2000f8e02ff */
[C---:B----4-:R-:W-:Y:S01]  /*9f90*/  LEA R6, P1, R72.reuse, R9, 0x2 ;  /* 0x0000000948067211 */ /* 0x050fe200078210ff */
[----:B------:R1:W-:Y:S01]  /*9fa0*/  STL.64 [R1+0x720], R16 ;  /* 0x0007201001007387 */ /* 0x0003e20000100a00 */
[----:B------:R-:W-:Y:S02]  /*9fb0*/  IMAD R121, R121, UR4, RZ ;  /* 0x0000000479797c24 */ /* 0x000fe4000f8e02ff */
[----:B------:R-:W-:Y:S01]  /*9fc0*/  LEA.HI.X.SX32 R7, R72, R15, 0x2, P1 ;  /* 0x0000000f48077211 */ /* 0x000fe200008f16ff */
[----:B------:R2:W-:Y:S01]  /*9fd0*/  STL.64 [R1+0x748], R12 ;  /* 0x0007480c01007387 */ /* 0x0005e20000100a00 */
[----:B------:R-:W-:-:S02]  /*9fe0*/  IMAD R123, R123, UR4, RZ ;  /* 0x000000047b7b7c24 */ /* 0x000fc4000f8e02ff */
[----:B------:R-:W-:Y:S01]  /*9ff0*/  IMAD R127, R127, UR4, RZ ;  /* 0x000000047f7f7c24 */ /* 0x000fe2000f8e02ff */
[----:B------:R4:W-:Y:S01]  /*a000*/  STL.64 [R1+0x770], R6 ;  /* 0x0007700601007387 */ /* 0x0009e20000100a00 */
[----:B------:R-:W-:Y:S02]  /*a010*/  IMAD R125, R125, UR4, RZ ;  /* 0x000000047d7d7c24 */ /* 0x000fe4000f8e02ff */
[----:B---3--:R-:W-:Y:S01]  /*a020*/  VIADD R137, R137, 0xffffffc1 ;  /* 0xffffffc189897836 */ /* 0x008fe20000000000 */
[-C--:B-1----:R-:W-:Y:S01]  /*a030*/  LEA R16, P6, R71, R9.reuse, 0x2 ;  /* 0x0000000947107211 */ /* 0x082fe200078c10ff */
[----:B------:R-:W-:Y:S01]  /*a040*/  VIADD R139, R139, 0xffffffc0 ;  /* 0xffffffc08b8b7836 */ /* 0x000fe20000000000 */
[C---:B--2---:R-:W-:Y:S02]  /*a050*/  LEA R12, P5, R70.reuse, R9, 0x2 ;  /* 0x00000009460c7211 */ /* 0x044fe400078a10ff */
[-C--:B------:R-:W-:Y:S02]  /*a060*/  LEA.HI.X.SX32 R17, R71, R15.reuse, 0x2, P6 ;  /* 0x0000000f47117211 */ /* 0x080fe400030f16ff */
[----:B------:R-:W-:-:S02]  /*a070*/  LEA.HI.X.SX32 R13, R70, R15, 0x2, P5 ;  /* 0x0000000f460d7211 */ /* 0x000fc400028f16ff */
[-C--:B----4-:R-:W-:Y:S01]  /*a080*/  LEA R6, P1, R69, R9.reuse, 0x2 ;  /* 0x0000000945067211 */ /* 0x090fe200078210ff */
[----:B------:R1:W-:Y:S01]  /*a090*/  STL.64 [R1+0x7a0], R16 ;  /* 0x0007a01001007387 */ /* 0x0003e20000100a00 */
[CC--:B------:R-:W-:Y:S02]  /*a0a0*/  LEA R250, P6, R68.reuse, R9.reuse, 0x2 ;  /* 0x0000000944fa7211 */ /* 0x0c0fe400078c10ff */
[----:B------:R-:W-:Y:S01]  /*a0b0*/  LEA R242, P5, R67, R9, 0x2 ;  /* 0x0000000943f27211 */ /* 0x000fe200078a10ff */
[----:B------:R2:W-:Y:S01]  /*a0c0*/  STL.64 [R1+0x7c8], R12 ;  /* 0x0007c80c01007387 */ /* 0x0005e20000100a00 */
[-C--:B------:R-:W-:Y:S02]  /*a0d0*/  LEA.HI.X.SX32 R7, R69, R15.reuse, 0x2, P1 ;  /* 0x0000000f45077211 */ /* 0x080fe400008f16ff */
[-C--:B------:R-:W-:Y:S02]  /*a0e0*/  LEA.HI.X.SX32 R251, R68, R15.reuse, 0x2, P6 ;  /* 0x0000000f44fb7211 */ /* 0x080fe400030f16ff */
[----:B------:R-:W-:Y:S01]  /*a0f0*/  LEA.HI.X.SX32 R243, R67, R15, 0x2, P5 ;  /* 0x0000000f43f37211 */ /* 0x000fe200028f16ff */
[----:B------:R3:W-:Y:S01]  /*a100*/  STL.64 [R1+0x7e8], R6 ;  /* 0x0007e80601007387 */ /* 0x0007e20000100a00 */
[----:B------:R-:W-:-:S02]  /*a110*/  LEA R234, P1, R66, R9, 0x2 ;  /* 0x0000000942ea7211 */ /* 0x000fc400078210ff */
[CC--:B------:R-:W-:Y:S01]  /*a120*/  LEA R226, P6, R65.reuse, R9.reuse, 0x2 ;  /* 0x0000000941e27211 */ /* 0x0c0fe200078c10ff */
[----:B------:R-:W-:Y:S01]  /*a130*/  STL.64 [R1+0x808], R250 ;  /* 0x000808fa01007387 */ /* 0x000fe20000100a00 */
[----:B------:R-:W-:Y:S02]  /*a140*/  LEA R218, P5, R64, R9, 0x2 ;  /* 0x0000000940da7211 */ /* 0x000fe400078a10ff */
[-C--:B------:R-:W-:Y:S01]  /*a150*/  LEA.HI.X.SX32 R235, R66, R15.reuse, 0x2, P1 ;  /* 0x0000000f42eb7211 */ /* 0x080fe200008f16ff */
[----:B------:R-:W-:Y:S01]  /*a160*/  STL.64 [R1+0x830], R242 ;  /* 0x000830f201007387 */ /* 0x000fe20000100a00 */
[-C--:B------:R-:W-:Y:S02]  /*a170*/  LEA.HI.X.SX32 R227, R65, R15.reuse, 0x2, P6 ;  /* 0x0000000f41e37211 */ /* 0x080fe400030f16ff */
[----:B------:R-:W-:Y:S01]  /*a180*/  LEA.HI.X.SX32 R219, R64, R15, 0x2, P5 ;  /* 0x0000000f40db7211 */ /* 0x000fe200028f16ff */
[----:B------:R-:W-:Y:S01]  /*a190*/  STL.64 [R1+0xc58], R234 ;  /* 0x000c58ea01007387 */ /* 0x000fe20000100a00 */
        /* <DEDUP_REMOVED lines=31> */
[-C--:B------:R-:W-:Y:S02]  /*a390*/  LEA.HI.X.SX32 R199, R54, R15.reuse, 0x2, P1 ;  /* 0x0000000f36c77211 */ /* 0x080fe400008f16ff */
[-C--:B------:R-:W-:Y:S02]  /*a3a0*/  LEA.HI.X.SX32 R209, R53, R15.reuse, 0x2, P6 ;  /* 0x0000000f35d17211 */ /* 0x080fe400030f16ff */
[----:B------:R-:W-:Y:S02]  /*a3b0*/  LEA.HI.X.SX32 R221, R52, R15, 0x2, P5 ;  /* 0x0000000f34dd7211 */ /* 0x000fe400028f16ff */
[----:B------:R-:W-:-:S02]  /*a3c0*/  LEA R230, P1, R51, R9, 0x2 ;  /* 0x0000000933e67211 */ /* 0x000fc400078210ff */
[CC--:B------:R-:W-:Y:S02]  /*a3d0*/  LEA R240, P6, R50.reuse, R9.reuse, 0x2 ;  /* 0x0000000932f07211 */ /* 0x0c0fe400078c10ff */
[----:B------:R-:W-:Y:S02]  /*a3e0*/  LEA R172, P5, R49, R9, 0x2 ;  /* 0x0000000931ac7211 */ /* 0x000fe400078a10ff */
[-C--:B------:R-:W-:Y:S02]  /*a3f0*/  LEA.HI.X.SX32 R231, R51, R15.reuse, 0x2, P1 ;  /* 0x0000000f33e77211 */ /* 0x080fe400008f16ff */
[-C--:B------:R-:W-:Y:S02]  /*a400*/  LEA.HI.X.SX32 R241, R50, R15.reuse, 0x2, P6 ;  /* 0x0000000f32f17211 */ /* 0x080fe400030f16ff */
[----:B------:R-:W-:Y:S02]  /*a410*/  LEA.HI.X.SX32 R173, R49, R15, 0x2, P5 ;  /* 0x0000000f31ad7211 */ /* 0x000fe400028f16ff */
[----:B------:R-:W-:-:S02]  /*a420*/  LEA R170, P1, R48, R9, 0x2 ;  /* 0x0000000930aa7211 */ /* 0x000fc400078210ff */
[CC--:B------:R-:W-:Y:S01]  /*a430*/  LEA R168, P6, R47.reuse, R9.reuse, 0x2 ;  /* 0x000000092fa87211 */ /* 0x0c0fe200078c10ff */
[----:B------:R-:W-:Y:S01]  /*a440*/  STL.64 [R1+0x600], R172 ;  /* 0x000600ac01007387 */ /* 0x000fe20000100a00 */
[----:B------:R-:W-:Y:S02]  /*a450*/  LEA R166, P5, R46, R9, 0x2 ;  /* 0x000000092ea67211 */ /* 0x000fe400078a10ff */
[-C--:B------:R-:W-:Y:S02]  /*a460*/  LEA.HI.X.SX32 R171, R48, R15.reuse, 0x2, P1 ;  /* 0x0000000f30ab7211 */ /* 0x080fe400008f16ff */
        /* <DEDUP_REMOVED lines=24> */
[----:B-1----:R-:W-:Y:S02]  /*a5f0*/  LEA R16, P5, R37, R9, 0x2 ;  /* 0x0000000925107211 */ /* 0x002fe400078a10ff */
[-C--:B------:R-:W-:Y:S01]  /*a600*/  LEA.HI.X.SX32 R21, R39, R15.reuse, 0x2, P1 ;  /* 0x0000000f27157211 */ /* 0x080fe200008f16ff */
[----:B------:R-:W-:Y:S01]  /*a610*/  STL.64 [R1+0x780], R22 ;  /* 0x0007801601007387 */ /* 0x000fe20000100a00 */
[-C--:B------:R-:W-:Y:S02]  /*a620*/  LEA.HI.X.SX32 R19, R38, R15.reuse, 0x2, P6 ;  /* 0x0000000f26137211 */ /* 0x080fe400030f16ff */
[----:B------:R-:W-:Y:S01]  /*a630*/  LEA.HI.X.SX32 R17, R37, R15, 0x2, P5 ;  /* 0x0000000f25117211 */ /* 0x000fe200028f16ff */
[----:B------:R-:W-:Y:S01]  /*a640*/  STL.64 [R1+0x7a8], R20 ;  /* 0x0007a81401007387 */ /* 0x000fe20000100a00 */
[----:B--2---:R-:W-:-:S02]  /*a650*/  LEA R12, P1, R36, R9, 0x2 ;  /* 0x00000009240c7211 */ /* 0x004fc400078210ff */
[-C--:B------:R-:W-:Y:S01]  /*a660*/  LEA R162, P6, R26, R9.reuse, 0x2 ;  /* 0x000000091aa27211 */ /* 0x080fe200078c10ff */
[----:B------:R-:W-:Y:S01]  /*a670*/  STL.64 [R1+0x7d0], R18 ;  /* 0x0007d01201007387 */ /* 0x000fe20000100a00 */
[C---:B------:R-:W-:Y:S02]  /*a680*/  LEA R158, P5, R27.reuse, R9, 0x2 ;  /* 0x000000091b9e7211 */ /* 0x040fe400078a10ff */
[-C--:B------:R-:W-:Y:S01]  /*a690*/  LEA.HI.X.SX32 R13, R36, R15.reuse, 0x2, P1 ;  /* 0x0000000f240d7211 */ /* 0x080fe200008f16ff */
[----:B------:R-:W-:Y:S01]  /*a6a0*/  STL.64 [R1+0x7f0], R16 ;  /* 0x0007f01001007387 */ /* 0x000fe20000100a00 */
[-C--:B------:R-:W-:Y:S02]  /*a6b0*/  LEA.HI.X.SX32 R163, R26, R15.reuse, 0x2, P6 ;  /* 0x0000000f1aa37211 */ /* 0x080fe400030f16ff */
[----:B------:R-:W-:Y:S01]  /*a6c0*/  LEA.HI.X.SX32 R159, R27, R15, 0x2, P5 ;  /* 0x0000000f1b9f7211 */ /* 0x000fe200028f16ff */
[----:B------:R-:W-:Y:S01]  /*a6d0*/  STL.64 [R1+0x818], R12 ;  /* 0x0008180c01007387 */ /* 0x000fe20000100a00 */
[----:B---3--:R-:W-:-:S02]  /*a6e0*/  LEA R6, P1, R28, R9, 0x2 ;  /* 0x000000091c067211 */ /* 0x008fc400078210ff */
        /* <DEDUP_REMOVED lines=18> */
[-C--:B------:R-:W-:Y:S01]  /*a810*/  LEA R48, P6, R35, R9.reuse, 0x2 ;  /* 0x0000000923307211 */ /* 0x080fe200078c10ff */
        /* <DEDUP_REMOVED lines=17> */
[CC--:B------:R-:W-:Y:S02]  /*a930*/  LEA R222, P6, R150.reuse, R9.reuse, 0x2 ;  /* 0x0000000996de7211 */ /* 0x0c0fe400078c10ff */
        /* <DEDUP_REMOVED lines=10> */
[-C--:B------:R-:W-:Y:S01]  /*a9e0*/  LEA R62, P1, R145, R9.reuse, 0x2 ;  /* 0x00000009913e7211 */ /* 0x080fe200078210ff */
[----:B------:R-:W-:Y:S01]  /*a9f0*/  STL.64 [R1+0x608], R54 ;  /* 0x0006083601007387 */ /* 0x000fe20000100a00 */
[----:B------:R-:W-:-:S02]  /*aa00*/  LEA R60, P6, R144, R9, 0x2 ;  /* 0x00000009903c7211 */ /* 0x000fc400078c10ff */
[----:B------:R-:W-:Y:S01]  /*aa10*/  LEA R58, P5, R143, R9, 0x2 ;  /* 0x000000098f3a7211 */ /* 0x000fe200078a10ff */
[----:B------:R-:W-:Y:S01]  /*aa20*/  STL.64 [R1+0x630], R56 ;  /* 0x0006303801007387 */ /* 0x000fe20000100a00 */
[-C--:B------:R-:W-:Y:S02]  /*aa30*/  LEA.HI.X.SX32 R63, R145, R15.reuse, 0x2, P1 ;  /* 0x0000000f913f7211 */ /* 0x080fe400008f16ff */
[-C--:B------:R-:W-:Y:S02]  /*aa40*/  LEA.HI.X.SX32 R61, R144, R15.reuse, 0x2, P6 ;  /* 0x0000000f903d7211 */ /* 0x080fe400030f16ff */
[----:B------:R-:W-:Y:S01]  /*aa50*/  LEA.HI.X.SX32 R59, R143, R15, 0x2, P5 ;  /* 0x0000000f8f3b7211 */ /* 0x000fe200028f16ff */
[----:B------:R-:W-:Y:S01]  /*aa60*/  STL.64 [R1+0x660], R62 ;  /* 0x0006603e01007387 */ /* 0x000fe20000100a00 */
[-C--:B------:R-:W-:Y:S02]  /*aa70*/  LEA R64, P1, R142, R9.reuse, 0x2 ;  /* 0x000000098e407211 */ /* 0x080fe400078210ff */
[-C--:B------:R-:W-:Y:S01]  /*aa80*/  LEA R66, P6, R141, R9.reuse, 0x2 ;  /* 0x000000098d427211 */ /* 0x080fe200078c10ff */
[----:B------:R-:W-:Y:S01]  /*aa90*/  STL.64 [R1+0x688], R60 ;  /* 0x0006883c01007387 */ /* 0x000fe20000100a00 */
[----:B------:R-:W-:-:S02]  /*aaa0*/  LEA R68, P5, R140, R9, 0x2 ;  /* 0x000000098c447211 */ /* 0x000fc400078a10ff */
[-C--:B------:R-:W-:Y:S01]  /*aab0*/  LEA.HI.X.SX32 R65, R142, R15.reuse, 0x2, P1 ;  /* 0x0000000f8e417211 */ /* 0x080fe200008f16ff */
[----:B------:R-:W-:Y:S01]  /*aac0*/  STL.64 [R1+0x6b0], R58 ;  /* 0x0006b03a01007387 */ /* 0x000fe20000100a00 */
        /* <DEDUP_REMOVED lines=50> */
[C---:B------:R-:W-:Y:S01]  /*adf0*/  IMAD R24, R10.reuse, 0x3c, RZ ;  /* 0x0000003c0a187824 */ /* 0x040fe200078e02ff */
[----:B------:R-:W-:Y:S01]  /*ae00*/  LEA R132, P5, R125, R9, 0x2 ;  /* 0x000000097d847211 */ /* 0x000fe200078a10ff */
[----:B------:R-:W-:Y:S01]  /*ae10*/  IMAD R9, R10, 0x1e, RZ ;  /* 0x0000001e0a097824 */ /* 0x000fe200078e02ff */
[-C--:B------:R-:W-:Y:S01]  /*ae20*/  LEA.HI.X.SX32 R131, R127, R15.reuse, 0x2, P1 ;  /* 0x0000000f7f837211 */ /* 0x080fe200008f16ff */
[----:B------:R-:W-:Y:S01]  /*ae30*/  STL.64 [R1+0xcf8], R96 ;  /* 0x000cf86001007387 */ /* 0x000fe20000100a00 */
[----:B------:R-:W-:-:S02]  /*ae40*/  LEA.HI.X.SX32 R135, R14, R15, 0x2, P6 ;  /* 0x0000000f0e877211 */ /* 0x000fc400030f16ff */
[----:B------:R-:W-:Y:S01]  /*ae50*/  LEA.HI.X.SX32 R133, R125, R15, 0x2, P5 ;  /* 0x0000000f7d857211 */ /* 0x000fe200028f16ff */
[C---:B------:R-:W-:Y:S01]  /*ae60*/  IMAD R15, R10.reuse, 0x1f, RZ ;  /* 0x0000001f0a0f7824 */ /* 0x040fe200078e02ff */
[----:B------:R-:W-:Y:S01]  /*ae70*/  STL.64 [R1+0xd10], R128 ;  /* 0x000d108001007387 */ /* 0x000fe20000100a00 */
[C---:B------:R-:W-:Y:S01]  /*ae80*/  IMAD R25, R10.reuse, 0x3d, RZ ;  /* 0x0000003d0a197824 */ /* 0x040fe200078e02ff */
[----:B------:R-:W-:Y:S01]  /*ae90*/  ISETP.GE.U32.AND P1, PT, R137, 0x7fffff82, PT ;  /* 0x7fffff828900780c */ /* 0x000fe20003f26070 */
[----:B------:R-:W-:Y:S01]  /*aea0*/  IMAD R26, R10, 0x3e, RZ ;  /* 0x0000003e0a1a7824 */ /* 0x000fe200078e02ff */
[----:B------:R-:W2:Y:S01]  /*aeb0*/  LDL.LU R14, [R1+0xeac] ;  /* 0x000eac00010e7983 */ /* 0x000ea20000300800 */
[--C-:B------:R-:W-:Y:S01]  /*aec0*/  IMAD.WIDE R112, R9, 0x4, R4.reuse ;  /* 0x0000000409707825 */ /* 0x100fe200078e0204 */
[----:B------:R-:W-:Y:S02]  /*aed0*/  ISETP.GE.U32.AND P6, PT, R139, 0x7fffff81, PT ;  /* 0x7fffff818b00780c */ /* 0x000fe40003fc6070 */
[----:B------:R-:W-:Y:S01]  /*aee0*/  STL.64 [R1+0xd30], R130 ;  /* 0x000d308201007387 */ /* 0x000fe20000100a00 */
[----:B------:R-:W-:-:S03]  /*aef0*/  IMAD.WIDE R100, R15, 0x4, R4 ;  /* 0x000000040f647825 */ /* 0x000fc600078e0204 */
[----:B------:R-:W-:Y:S01]  /*af00*/  STL.64 [R1+0xd58], R134 ;  /* 0x000d588601007387 */ /* 0x000fe20000100a00 */
[----:B------:R-:W-:Y:S02]  /*af10*/  IMAD R27, R10, 0x3f, RZ ;  /* 0x0000003f0a1b7824 */ /* 0x000fe400078e02ff */
[--C-:B------:R-:W-:Y:S01]  /*af20*/  IMAD.WIDE R110, R24, 0x4, R4.reuse ;  /* 0x00000004186e7825 */ /* 0x100fe200078e0204 */
[----:B------:R-:W-:Y:S03]  /*af30*/  STL.64 [R1+0xd40], R132 ;  /* 0x000d408401007387 */ /* 0x000fe60000100a00 */
[--C-:B------:R-:W-:Y:S01]  /*af40*/  IMAD.WIDE R106, R25, 0x4, R4.reuse ;  /* 0x00000004196a7825 */ /* 0x100fe200078e0204 */
[----:B------:R-:W-:Y:S03]  /*af50*/  STL.64 [R1+0x848], R112 ;  /* 0x0008487001007387 */ /* 0x000fe60000100a00 */
[----:B------:R-:W-:Y:S01]  /*af60*/  IMAD.WIDE R34, R26, 0x4, R4 ;  /* 0x000000041a227825 */ /* 0x000fe200078e0204 */
[----:B------:R-:W-:Y:S03]  /*af70*/  STL.64 [R1+0xa40], R100 ;  /* 0x000a406401007387 */ /* 0x000fe60000100a00 */
[----:B------:R-:W-:Y:S01]  /*af80*/  IMAD.WIDE R102, R9, 0x4, R2 ;  /* 0x0000000409667825 */ /* 0x000fe200078e0202 */
[----:B------:R-:W-:Y:S03]  /*af90*/  STL.64 [R1+0xc10], R110 ;  /* 0x000c106e01007387 */ /* 0x000fe60000100a00 */
[----:B------:R-:W-:Y:S01]  /*afa0*/  IMAD.WIDE R30, R27, 0x4, R4 ;  /* 0x000000041b1e7825 */ /* 0x000fe200078e0204 */
[----:B------:R-:W-:Y:S03]  /*afb0*/  STL.64 [R1+0xc20], R106 ;  /* 0x000c206a01007387 */ /* 0x000fe60000100a00 */
[--C-:B------:R-:W-:Y:S01]  /*afc0*/  IMAD.WIDE R98, R15, 0x4, R2.reuse ;  /* 0x000000040f627825 */ /* 0x100fe200078e0202 */
[----:B------:R-:W-:Y:S03]  /*afd0*/  STL.64 [R1+0xc30], R34 ;  /* 0x000c302201007387 */ /* 0x000fe60000100a00 */
[--C-:B------:R-:W-:Y:S01]  /*afe0*/  IMAD.WIDE R108, R24, 0x4, R2.reuse ;  /* 0x00000004186c7825 */ /* 0x100fe200078e0202 */
[----:B------:R1:W-:Y:S03]  /*aff0*/  STL.64 [R1+0x850], R102 ;  /* 0x0008506601007387 */ /* 0x0003e60000100a00 */
[--C-:B------:R-:W-:Y:S01]  /*b000*/  IMAD.WIDE R104, R25, 0x4, R2.reuse ;  /* 0x0000000419687825 */ /* 0x100fe200078e0202 */
[----:B------:R-:W-:Y:S03]  /*b010*/  STL.64 [R1+0xc40], R30 ;  /* 0x000c401e01007387 */ /* 0x000fe60000100a00 */
[--C-:B------:R-:W-:Y:S01]  /*b020*/  IMAD.WIDE R32, R26, 0x4, R2.reuse ;  /* 0x000000041a207825 */ /* 0x100fe200078e0202 */
[----:B------:R3:W-:Y:S03]  /*b030*/  STL.64 [R1+0xa48], R98 ;  /* 0x000a486201007387 */ /* 0x0007e60000100a00 */
[----:B------:R-:W-:Y:S01]  /*b040*/  IMAD.WIDE R28, R27, 0x4, R2 ;  /* 0x000000041b1c7825 */ /* 0x000fe200078e0202 */
[----:B------:R-:W-:Y:S04]  /*b050*/  STL.64 [R1+0xc18], R108 ;  /* 0x000c186c01007387 */ /* 0x000fe80000100a00 */
[----:B------:R-:W-:Y:S04]  /*b060*/  LDGSTS.E [R0+0x8], desc[UR18][R112.64], !P4 ;  /* 0x0000800070007fae */ /* 0x000fe8000e121852 */
[----:B------:R-:W-:Y:S04]  /*b070*/  STL.64 [R1+0xc28], R104 ;  /* 0x000c286801007387 */ /* 0x000fe80000100a00 */
[----:B------:R-:W-:Y:S01]  /*b080*/  LDGSTS.E [R0+0x4008], desc[UR18][R102.64], !P4 ;  /* 0x0400800066007fae */ /* 0x000fe2000e121852 */
[----:B------:R-:W-:-:S03]  /*b090*/  ISETP.NE.U32.AND P4, PT, R8, RZ, PT ;  /* 0x000000ff0800720c */ /* 0x000fc60003f85070 */
[----:B------:R4:W-:Y:S04]  /*b0a0*/  STL.64 [R1+0xc38], R32 ;  /* 0x000c382001007387 */ /* 0x0009e80000100a00 */
[----:B------:R-:W5:Y:S04]  /*b0b0*/  LDL.LU R8, [R1+0xea8] ;  /* 0x000ea80001087983 */ /* 0x000f680000300800 */
[----:B------:R4:W-:Y:S04]  /*b0c0*/  STL.64 [R1+0xdb0], R28 ;  /* 0x000db01c01007387 */ /* 0x0009e80000100a00 */
[----:B------:R-:W-:Y:S04]  /*b0d0*/  LDGSTS.E [R0+0xc], desc[UR18][R100.64], !P0 ;  /* 0x0000c00064007fae */ /* 0x000fe8000c121852 */
[----:B-1----:R-:W2:Y:S04]  /*b0e0*/  LDL.64 R102, [R1+0x610] ;  /* 0x0006100001667983 */ /* 0x002ea80000100a00 */
[----:B------:R-:W-:Y:S04]  /*b0f0*/  LDGSTS.E [R0+0x400c], desc[UR18][R98.64], !P0 ;  /* 0x0400c00062007fae */ /* 0x000fe8000c121852 */
[----:B------:R-:W2:Y:S04]  /*b100*/  LDL.64 R100, [R1+0x640] ;  /* 0x0006400001647983 */ /* 0x000ea80000100a00 */
[----:B------:R-:W2:Y:S04]  /*b110*/  LDL.64 R136, [R1+0x690] ;  /* 0x0006900001887983 */ /* 0x000ea80000100a00 */
[----:B---3--:R-:W3:Y:S04]  /*b120*/  LDL.64 R98, [R1+0x668] ;  /* 0x0006680001627983 */ /* 0x008ee80000100a00 */
[----:B------:R-:W3:Y:S04]  /*b130*/  LDL.64 R138, [R1+0x6c0] ;  /* 0x0006c000018a7983 */ /* 0x000ee80000100a00 */
[----:B------:R-:W3:Y:S04]  /*b140*/  LDL.64 R140, [R1+0x6e8] ;  /* 0x0006e800018c7983 */ /* 0x000ee80000100a00 */
[----:B------:R-:W-:Y:S04]  /*b150*/  LDGSTS.E [R0+0x8000], desc[UR18][R110.64], !P3 ;  /* 0x080000006e007fae */ /* 0x000fe8000d921852 */
        /* <DEDUP_REMOVED lines=12> */
[----:B----4-:R-:W4:Y:S04]  /*b220*/  LDL.64 R32, [R1+0x800] ;  /* 0x0008000001207983 */ /* 0x010f280000100a00 */
[----:B------:R1:W-:Y:S04]  /*b230*/  LDGSTS.E [R0+0xc00c], desc[UR18][R28.64], !P6 ;  /* 0x0c00c0001c007fae */ /* 0x0003e8000f121852 */
[----:B------:R-:W4:Y:S04]  /*b240*/  LDL.64 R30, [R1+0x828] ;  /* 0x00082800011e7983 */ /* 0x000f280000100a00 */
[----:B------:R-:W0:Y:S04]  /*b250*/  LDGDEPBAR ;  /* 0x00000000000079af */ /* 0x000e280000000000 */
[----:B------:R-:W4:Y:S04]  /*b260*/  LDL.64 R28, [R1+0xc48] ;  /* 0x000c4800011c7983 */ /* 0x000f280000100a00 */
[----:B------:R-:W4:Y:S04]  /*b270*/  LDL.64 R116, [R1+0xc70] ;  /* 0x000c700001747983 */ /* 0x000f280000100a00 */
[----:B------:R-:W4:Y:S04]  /*b280*/  LDL.64 R114, [R1+0xc98] ;  /* 0x000c980001727983 */ /* 0x000f280000100a00 */
[----:B------:R-:W4:Y:S04]  /*b290*/  LDL.64 R112, [R1+0xcc8] ;  /* 0x000cc80001707983 */ /* 0x000f280000100a00 */
[----:B------:R-:W4:Y:S04]  /*b2a0*/  LDL.64 R110, [R1+0xcf0] ;  /* 0x000cf000016e7983 */ /* 0x000f280000100a00 */
[----:B------:R-:W4:Y:S04]  /*b2b0*/  LDL.64 R108, [R1+0xd18] ;  /* 0x000d1800016c7983 */ /* 0x000f280000100a00 */
[----:B------:R-:W4:Y:S04]  /*b2c0*/  LDL.64 R106, [R1+0xd48] ;  /* 0x000d4800016a7983 */ /* 0x000f280000100a00 */
[----:B------:R-:W4:Y:S01]  /*b2d0*/  LDL.64 R104, [R1+0xd78] ;  /* 0x000d780001687983 */ /* 0x000f220000100a00 */
[----:B--2---:R-:W-:-:S05]  /*b2e0*/  VIADD R9, R14, UR7 ;  /* 0x000000070e097c36 */ /* 0x004fca0008000000 */
[----:B------:R-:W-:Y:S04]  /*b2f0*/  LDGSTS.E [R9+0x20000], desc[UR18][R182.64], P4 ;  /* 0x20000000b6097fae */ /* 0x000fe8000a121852 */
        /* <DEDUP_REMOVED lines=8> */
[----:B------:R-:W2:Y:S04]  /*b380*/  LDL.64 R102, [R1+0xd90] ;  /* 0x000d900001667983 */ /* 0x000ea80000100a00 */
[----:B---3--:R-:W-:Y:S04]  /*b390*/  LDGSTS.E [R9+0x22400], desc[UR18][R98.64], P4 ;  /* 0x2240000062097fae */ /* 0x008fe8000a121852 */
[----:B------:R-:W3:Y:S04]  /*b3a0*/  LDL.64 R100, [R1+0xda0] ;  /* 0x000da00001647983 */ /* 0x000ee80000100a00 */
[----:B------:R-:W-:Y:S04]  /*b3b0*/  LDGSTS.E [R9+0x22800], desc[UR18][R136.64], P4 ;  /* 0x2280000088097fae */ /* 0x000fe8000a121852 */
        /* <DEDUP_REMOVED lines=17> */
[----:B----4-:R-:W-:Y:S04]  /*b4d0*/  LDGSTS.E [R9+0x24c00], desc[UR18][R32.64], P4 ;  /* 0x24c0000020097fae */ /* 0x010fe8000a121852 */
[----:B------:R-:W4:Y:S04]  /*b4e0*/  LDL.64 R34, [R1+0x770] ;  /* 0x0007700001227983 */ /* 0x000f280000100a00 */
[----:B------:R-:W-:Y:S04]  /*b4f0*/  LDGSTS.E [R9+0x25000], desc[UR18][R30.64], P4 ;  /* 0x250000001e097fae */ /* 0x000fe8000a121852 */
[----:B------:R-:W4:Y:S04]  /*b500*/  LDL.64 R32, [R1+0x7a0] ;  /* 0x0007a00001207983 */ /* 0x000f280000100a00 */
[----:B------:R-:W-:Y:S04]  /*b510*/  LDGSTS.E [R9+0x25400], desc[UR18][R28.64], P4 ;  /* 0x254000001c097fae */ /* 0x000fe8000a121852 */
[----:B------:R-:W4:Y:S01]  /*b520*/  LDL.64 R30, [R1+0x7c8] ;  /* 0x0007c800011e7983 */ /* 0x000f220000100a00 */
[----:B-1----:R-:W-:-:S03]  /*b530*/  LOP3.LUT R0, R14, 0x20, RZ, 0x3c, !PT ;  /* 0x000000200e007812 */ /* 0x002fc600078e3cff */
[----:B------:R-:W-:Y:S04]  /*b540*/  LDGSTS.E [R9+0x25800], desc[UR18][R116.64], P4 ;  /* 0x2580000074097fae */ /* 0x000fe8000a121852 */
[----:B------:R-:W4:Y:S04]  /*b550*/  LDL.64 R28, [R1+0x7e8] ;  /* 0x0007e800011c7983 */ /* 0x000f280000100a00 */
[----:B------:R-:W-:Y:S01]  /*b560*/  LDGSTS.E [R9+0x25c00], desc[UR18][R114.64], P4 ;  /* 0x25c0000072097fae */ /* 0x000fe2000a121852 */
[----:B------:R-:W-:-:S03]  /*b570*/  IADD3 R0, R0, UR7, RZ ;  /* 0x0000000700007c10 */ /* 0x000fc6000fffe0ff */
[----:B------:R-:W-:Y:S04]  /*b580*/  LDGSTS.E [R9+0x26000], desc[UR18][R112.64], P4 ;  /* 0x2600000070097fae */ /* 0x000fe8000a121852 */
[----:B------:R-:W-:Y:S04]  /*b590*/  LDGSTS.E [R9+0x26400], desc[UR18][R110.64], P4 ;  /* 0x264000006e097fae */ /* 0x000fe8000a121852 */
[----:B------:R-:W-:Y:S04]  /*b5a0*/  LDGSTS.E [R9+0x26800], desc[UR18][R108.64], P4 ;  /* 0x268000006c097fae */ /* 0x000fe8000a121852 */
[----:B------:R-:W-:Y:S04]  /*b5b0*/  LDGSTS.E [R9+0x26c00], desc[UR18][R106.64], P4 ;  /* 0x26c000006a097fae */ /* 0x000fe8000a121852 */
[----:B------:R-:W-:Y:S04]  /*b5c0*/  LDGSTS.E [R9+0x27000], desc[UR18][R104.64], P4 ;  /* 0x2700000068097fae */ /* 0x000fe8000a121852 */
[----:B--2---:R-:W-:Y:S04]  /*b5d0*/  LDGSTS.E [R9+0x27400], desc[UR18][R102.64], P4 ;  /* 0x2740000066097fae */ /* 0x004fe8000a121852 */
[----:B---3--:R-:W-:Y:S04]  /*b5e0*/  LDGSTS.E [R9+0x27800], desc[UR18][R100.64], P4 ;  /* 0x2780000064097fae */ /* 0x008fe8000a121852 */
[----:B------:R1:W-:Y:S04]  /*b5f0*/  LDGSTS.E [R9+0x27c00], desc[UR18][R98.64], P4 ;  /* 0x27c0000062097fae */ /* 0x0003e8000a121852 */
        /* <DEDUP_REMOVED lines=14> */
[----:B------:R-:W-:Y:S01]  /*b6e0*/  LDGSTS.E [R0+0x23900], desc[UR18][R150.64], P4 ;  /* 0x2390000096007fae */ /* 0x000fe2000a121852 */
[----:B-1----:R-:W-:-:S03]  /*b6f0*/  LOP3.LUT R9, R14, 0x40, RZ, 0x3c, !PT ;  /* 0x000000400e097812 */ /* 0x002fc600078e3cff */
[----:B----4-:R-:W-:Y:S04]  /*b700*/  LDGSTS.E [R0+0x23d00], desc[UR18][R34.64], P4 ;  /* 0x23d0000022007fae */ /* 0x010fe8000a121852 */
        /* <DEDUP_REMOVED lines=8> */
[----:B------:R-:W-:-:S03]  /*b790*/  VIADD R9, R9, UR7 ;  /* 0x0000000709097c36 */ /* 0x000fc60008000000 */
[----:B------:R-:W-:Y:S04]  /*b7a0*/  LDGSTS.E [R0+0x26100], desc[UR18][R210.64], P4 ;  /* 0x26100000d2007fae */ /* 0x000fe8000a121852 */
[----:B------:R-:W-:Y:S04]  /*b7b0*/  LDGSTS.E [R0+0x26500], desc[UR18][R202.64], P4 ;  /* 0x26500000ca007fae */ /* 0x000fe8000a121852 */
[----:B------:R-:W5:Y:S04]  /*b7c0*/  LDL.LU.64 R250, [R1+0xea0] ;  /* 0x000ea00001fa7983 */ /* 0x000f680000300a00 */
        /* <DEDUP_REMOVED lines=10> */
[----:B------:R1:W-:Y:S04]  /*b870*/  LDGSTS.E [R0+0x27d00], desc[UR18][R174.64], P4 ;  /* 0x27d00000ae007fae */ /* 0x0003e8000a121852 */
        /* <DEDUP_REMOVED lines=14> */
[----:B------:R-:W-:Y:S04]  /*b960*/  LDGSTS.E [R9+0x21e00], desc[UR18][R170.64], P4 ;  /* 0x21e00000aa097fae */ /* 0x000fe8000a121852 */
[----:B------:R-:W-:Y:S04]  /*b970*/  LDGSTS.E [R9+0x22200], desc[UR18][R168.64], P4 ;  /* 0x22200000a8097fae */ /* 0x000fe8000a121852 */
[----:B------:R-:W5:Y:S04]  /*b980*/  LDL.LU.64 R172, [R1+0xe38] ;  /* 0x000e380001ac7983 */ /* 0x000f680000300a00 */
[----:B------:R-:W5:Y:S04]  /*b990*/  LDL.LU.64 R170, [R1+0xe30] ;  /* 0x000e300001aa7983 */ /* 0x000f680000300a00 */
        /* <DEDUP_REMOVED lines=26> */
[----:B------:R-:W-:Y:S01]  /*bb40*/  LDGSTS.E [R9+0x25a00], desc[UR18][R6.64], P4 ;  /* 0x25a0000006097fae */ /* 0x000fe2000a121852 */
[----:B-1----:R-:W-:-:S03]  /*bb50*/  LOP3.LUT R0, R14, 0x60, RZ, 0x3c, !PT ;  /* 0x000000600e007812 */ /* 0x002fc600078e3cff */
[----:B------:R1:W-:Y:S04]  /*bb60*/  LDGSTS.E [R9+0x25e00], desc[UR18][R36.64], P4 ;  /* 0x25e0000024097fae */ /* 0x0003e8000a121852 */
[----:B------:R-:W5:Y:S04]  /*bb70*/  LDL.LU.64 R158, [R1+0xdc0] ;  /* 0x000dc000019e7983 */ /* 0x000f680000300a00 */
[----:B------:R-:W5:Y:S04]  /*bb80*/  LDL.LU.64 R6, [R1+0xdb8] ;  /* 0x000db80001067983 */ /* 0x000f680000300a00 */
[----:B------:R2:W-:Y:S04]  /*bb90*/  STL [R1+0x400], RZ ;  /* 0x000400ff01007387 */ /* 0x0005e80000100800 */
        /* <DEDUP_REMOVED lines=255> */
[----:B------:R2:W-:Y:S04]  /*cb90*/  STL [R1], RZ ;  /* 0x000000ff01007387 */ /* 0x0005e80000100800 */
        /* <DEDUP_REMOVED lines=102> */
[----:B------:R2:W-:Y:S01]  /*d200*/  STL [R1+0x19c], RZ ;  /* 0x00019cff01007387 */ /* 0x0005e20000100800 */
[----:B------:R-:W-:-:S03]  /*d210*/  VIADD R0, R0, UR7 ;  /* 0x0000000700007c36 */ /* 0x000fc60008000000 */
[----:B------:R3:W-:Y:S04]  /*d220*/  LDGSTS.E [R9+0x26200], desc[UR18][R38.64], P4 ;  /* 0x2620000026097fae */ /* 0x0007e8000a121852 */
[----:B------:R2:W-:Y:S04]  /*d230*/  STL [R1+0x1a0], RZ ;  /* 0x0001a0ff01007387 */ /* 0x0005e80000100800 */
        /* <DEDUP_REMOVED lines=14> */
[----:B------:R-:W-:Y:S04]  /*d320*/  LDGSTS.E [R0+0x20300], desc[UR18][R190.64], P4 ;  /* 0x20300000be007fae */ /* 0x000fe8000a121852 */
        /* <DEDUP_REMOVED lines=31> */
[----:B------:R2:W-:Y:S01]  /*d520*/  LDGSTS.E [R0+0x24300], desc[UR18][R74.64], P4 ;  /* 0x243000004a007fae */ /* 0x0005e2000a121852 */
[----:B------:R-:W-:-:S03]  /*d530*/  ISETP.GE.AND P0, PT, R252, 0x40, PT ;  /* 0x00000040fc00780c */ /* 0x000fc60003f06270 */
[----:B------:R2:W-:Y:S04]  /*d540*/  LDGSTS.E [R0+0x24700], desc[UR18][R76.64], P4 ;  /* 0x247000004c007fae */ /* 0x0005e8000a121852 */
        /* <DEDUP_REMOVED lines=13> */
[----:B------:R2:W-:Y:S01]  /*d620*/  LDGSTS.E [R0+0x27f00], desc[UR18][R134.64], P4 ;  /* 0x27f0000086007fae */ /* 0x0005e2000a121852 */
[----:B------:R-:W-:-:S03]  /*d630*/  CS2R R24, SRZ ;  /* 0x0000000000187805 */ /* 0x000fc6000001ff00 */
[----:B------:R-:W0:Y:S01]  /*d640*/  LDGDEPBAR ;  /* 0x00000000000079af */ /* 0x000e220000000000 */
[----:B------:R-:W-:Y:S02]  /*d650*/  CS2R R26, SRZ ;  /* 0x00000000001a7805 */ /* 0x000fe4000001ff00 */
[----:B------:R-:W-:Y:S02]  /*d660*/  CS2R R28, SRZ ;  /* 0x00000000001c7805 */ /* 0x000fe4000001ff00 */
[----:B------:R-:W-:Y:S02]  /*d670*/  CS2R R30, SRZ ;  /* 0x00000000001e7805 */ /* 0x000fe4000001ff00 */
[----:B------:R-:W-:Y:S02]  /*d680*/  CS2R R32, SRZ ;  /* 0x0000000000207805 */ /* 0x000fe4000001ff00 */
[----:B------:R-:W-:Y:S02]  /*d690*/  CS2R R34, SRZ ;  /* 0x0000000000227805 */ /* 0x000fe4000001ff00 */
[----:B-1----:R-:W-:-:S02]  /*d6a0*/  CS2R R36, SRZ ;  /* 0x0000000000247805 */ /* 0x002fc4000001ff00 */
[----:B---3--:R-:W-:Y:S02]  /*d6b0*/  CS2R R38, SRZ ;  /* 0x0000000000267805 */ /* 0x008fe4000001ff00 */
[----:B----4-:R-:W-:Y:S02]  /*d6c0*/  CS2R R40, SRZ ;  /* 0x0000000000287805 */ /* 0x010fe4000001ff00 */
[----:B--2---:R-:W-:Y:S02]  /*d6d0*/  CS2R R42, SRZ ;  /* 0x00000000002a7805 */ /* 0x004fe4000001ff00 */
[----:B------:R-:W-:Y:S02]  /*d6e0*/  CS2R R44, SRZ ;  /* 0x00000000002c7805 */ /* 0x000fe4000001ff00 */
[----:B------:R-:W-:Y:S02]  /*d6f0*/  CS2R R46, SRZ ;  /* 0x00000000002e7805 */ /* 0x000fe4000001ff00 */
[----:B------:R-:W-:-:S02]  /*d700*/  CS2R R48, SRZ ;  /* 0x0000000000307805 */ /* 0x000fc4000001ff00 */
[----:B------:R-:W-:Y:S02]  /*d710*/  CS2R R50, SRZ ;  /* 0x0000000000327805 */ /* 0x000fe4000001ff00 */
[----:B------:R-:W-:Y:S02]  /*d720*/  CS2R R52, SRZ ;  /* 0x0000000000347805 */ /* 0x000fe4000001ff00 */
[----:B------:R-:W-:Y:S02]  /*d730*/  CS2R R54, SRZ ;  /* 0x0000000000367805 */ /* 0x000fe4000001ff00 */
        /* <DEDUP_REMOVED lines=47> */
[----:B------:R-:W-:Y:S01]  /*da30*/  CS2R R150, SRZ ;  /* 0x0000000000967805 */ /* 0x000fe2000001ff00 */
[----:B------:R-:W-:Y:S06]  /*da40*/  @!P0 BRA `(.L_x_0) ;  /* 0x0000011c009c8947 */ /* 0x000fec0003800000 */
[----:B-----5:R-:W-:Y:S04]  /*da50*/  STL [R1+0x85c], R158 ;  /* 0x00085c9e01007387 */ /* 0x020fe80000100800 */
[----:B------:R-:W-:Y:S04]  /*da60*/  STL [R1+0x858], R159 ;  /* 0x0008589f01007387 */ /* 0x000fe80000100800 */
        /* <DEDUP_REMOVED lines=39> */
[----:B------:R-:W2:Y:S04]  /*dce0*/  LDL.LU.64 R134, [R1+0x760] ;  /* 0x0007600001867983 */ /* 0x000ea80000300a00 */
[----:B------:R-:W3:Y:S04]  /*dcf0*/  LDL.LU.64 R146, [R1+0x7b0] ;  /* 0x0007b00001927983 */ /* 0x000ee80000300a00 */
[----:B------:R-:W4:Y:S04]  /*dd00*/  LDL.LU.64 R128, [R1+0x708] ;  /* 0x0007080001807983 */ /* 0x000f280000300a00 */
[----:B------:R-:W2:Y:S04]  /*dd10*/  LDL.LU.64 R122, [R1+0x630] ;  /* 0x00063000017a7983 */ /* 0x000ea80000300a00 */
[----:B------:R-:W3:Y:S04]  /*dd20*/  LDL.LU.64 R142, [R1+0xc90] ;  /* 0x000c9000018e7983 */ /* 0x000ee80000300a00 */
[----:B------:R-:W3:Y:S04]  /*dd30*/  LDL.LU.64 R144, [R1+0x7f8] ;  /* 0x0007f80001907983 */ /* 0x000ee80000300a00 */
[----:B------:R-:W4:Y:S04]  /*dd40*/  LDL.LU.64 R118, [R1+0x6b0] ;  /* 0x0006b00001767983 */ /* 0x000f280000300a00 */
[----:B------:R-:W3:Y:S04]  /*dd50*/  LDL.LU.64 R140, [R1+0x840] ;  /* 0x00084000018c7983 */ /* 0x000ee80000300a00 */
        /* <DEDUP_REMOVED lines=8> */
[----:B------:R-:W2:Y:S04]  /*dde0*/  LDL.LU.64 R116, [R1+0x608] ;  /* 0x0006080001747983 */ /* 0x000ea80000300a00 */
[----:B------:R-:W3:Y:S04]  /*ddf0*/  LDL.LU.64 R148, [R1+0xc68] ;  /* 0x000c680001947983 */ /* 0x000ee80000300a00 */
[----:B------:R-:W-:Y:S04]  /*de00*/  STL [R1+0x8f8], R187 ;  /* 0x0008f8bb01007387 */ /* 0x000fe80000100800 */
[----:B------:R-:W-:Y:S04]  /*de10*/  STL [R1+0x904], R194 ;  /* 0x000904c201007387 */ /* 0x000fe80000100800 */
[----:B------:R-:W4:Y:S04]  /*de20*/  LDL.LU.64 R108, [R1+0x6b8] ;  /* 0x0006b800016c7983 */ /* 0x000f280000300a00 */
        /* <DEDUP_REMOVED lines=9> */
[----:B------:R-:W-:Y:S04]  /*dec0*/  STL [R1+0x920], R227 ;  /* 0x000920e301007387 */ /* 0x000fe80000100800 */
[----:B------:R-:W3:Y:S04]  /*ded0*/  LDL.LU.64 R106, [R1+0x638] ;  /* 0x00063800016a7983 */ /* 0x000ee80000300a00 */
[----:B------:R-:W4:Y:S04]  /*dee0*/  LDL.LU.64 R102, [R1+0x738] ;  /* 0x0007380001667983 */ /* 0x000f280000300a00 */
[----:B------:R-:W-:Y:S04]  /*def0*/  STL [R1+0x92c], R234 ;  /* 0x00092cea01007387 */ /* 0x000fe80000100800 */
[----:B------:R-:W-:Y:S04]  /*df00*/  STL [R1+0x928], R235 ;  /* 0x000928eb01007387 */ /* 0x000fe80000100800 */
[----:B------:R-:W4:Y:S04]  /*df10*/  LDL.LU.64 R112, [R1+0x658] ;  /* 0x0006580001707983 */ /* 0x000f280000300a00 */
[----:B------:R-:W-:Y:S04]  /*df20*/  STL [R1+0x934], R242 ;  /* 0x000934f201007387 */ /* 0x000fe80000100800 */
[----:B------:R-:W-:Y:S04]  /*df30*/  STL [R1+0x930], R243 ;  /* 0x000930f301007387 */ /* 0x000fe80000100800 */
[----:B------:R-:W4:Y:S04]  /*df40*/  LDL.LU.64 R104, [R1+0x678] ;  /* 0x0006780001687983 */ /* 0x000f280000300a00 */
[----:B------:R-:W-:Y:S04]  /*df50*/  STL [R1+0x93c], R250 ;  /* 0x00093cfa01007387 */ /* 0x000fe80000100800 */
[----:B------:R-:W-:Y:S04]  /*df60*/  STL [R1+0x938], R251 ;  /* 0x000938fb01007387 */ /* 0x000fe80000100800 */
[----:B------:R-:W4:Y:S01]  /*df70*/  LDL.LU.64 R114, [R1+0x698] ;  /* 0x0006980001727983 */ /* 0x000f220000300a00 */
[----:B--2---:R-:W-:-:S03]  /*df80*/  IMAD.MOV.U32 R0, RZ, RZ, R111 ;  /* 0x000000ffff007224 */ /* 0x004fc600078e006f */
[----:B------:R1:W-:Y:S04]  /*df90*/  STL [R1+0x944], R110 ;  /* 0x0009446e01007387 */ /* 0x0003e80000100800 */
[----:B------:R3:W-:Y:S04]  /*dfa0*/  STL [R1+0x940], R0 ;  /* 0x0009400001007387 */ /* 0x0007e80000100800 */
[----:B-1----:R-:W2:Y:S01]  /*dfb0*/  LDL.LU.64 R110, [R1+0x810] ;  /* 0x00081000016e7983 */ /* 0x002ea20000300a00 */
[----:B---3--:R-:W-:-:S03]  /*dfc0*/  IMAD.MOV.U32 R0, RZ, RZ, R107 ;  /* 0x000000ffff007224 */ /* 0x008fc600078e006b */
[----:B------:R1:W-:Y:S04]  /*dfd0*/  STL [R1+0x94c], R106 ;  /* 0x00094c6a01007387 */ /* 0x0003e80000100800 */
[----:B-1----:R-:W3:Y:S04]  /*dfe0*/  LDL.LU.64 R106, [R1+0x6d8] ;  /* 0x0006d800016a7983 */ /* 0x002ee80000300a00 */
[----:B------:R1:W-:Y:S04]  /*dff0*/  STL [R1+0x948], R0 ;  /* 0x0009480001007387 */ /* 0x0003e80000100800 */
[----:B----4-:R4:W-:Y:S01]  /*e000*/  STL [R1+0x954], R112 ;  /* 0x0009547001007387 */ /* 0x0109e20000100800 */
[----:B-1----:R-:W-:-:S03]  /*e010*/  IMAD.MOV.U32 R0, RZ, RZ, R113 ;  /* 0x000000ffff007224 */ /* 0x002fc600078e0071 */
[----:B----4-:R-:W4:Y:S04]  /*e020*/  LDL.LU.64 R112, [R1+0x6f8] ;  /* 0x0006f80001707983 */ /* 0x010f280000300a00 */
[----:B------:R1:W-:Y:S04]  /*e030*/  STL [R1+0x950], R0 ;  /* 0x0009500001007387 */ /* 0x0003e80000100800 */
[----:B------:R-:W-:Y:S04]  /*e040*/  STL [R1+0x95c], R104 ;  /* 0x00095c6801007387 */ /* 0x000fe80000100800 */
[----:B------:R-:W2:Y:S01]  /*e050*/  LDL.LU.64 R100, [R1+0x718] ;  /* 0x0007180001647983 */ /* 0x000ea20000300a00 */
[----:B-1----:R-:W-:-:S05]  /*e060*/  MOV R0, R105 ;  /* 0x0000006900007202 */ /* 0x002fca0000000f00 */
[----:B------:R1:W-:Y:S04]  /*e070*/  STL [R1+0x958], R0 ;  /* 0x0009580001007387 */ /* 0x0003e80000100800 */
[----:B------:R1:W-:Y:S02]  /*e080*/  STL [R1+0x964], R114 ;  /* 0x0009647201007387 */ /* 0x0003e40000100800 */
[----:B-1----:R-:W-:Y:S02]  /*e090*/  IMAD.MOV.U32 R0, RZ, RZ, R115 ;  /* 0x000000ffff007224 */ /* 0x002fe400078e0073 */
[----:B------:R-:W-:Y:S04]  /*e0a0*/  STL [R1+0x96c], R108 ;  /* 0x00096c6c01007387 */ /* 0x000fe80000100800 */
[----:B------:R1:W-:Y:S04]  /*e0b0*/  STL [R1+0x960], R0 ;  /* 0x0009600001007387 */ /* 0x0003e80000100800 */
[----:B------:R-:W2:Y:S04]  /*e0c0*/  LDL.LU.64 R104, [R1+0x758] ;  /* 0x0007580001687983 */ /* 0x000ea80000300a00 */
[----:B------:R-:W2:Y:S01]  /*e0d0*/  LDL.LU.64 R114, [R1+0x9d8] ;  /* 0x0009d80001727983 */ /* 0x000ea20000300a00 */
[----:B-1----:R-:W-:-:S03]  /*e0e0*/  IMAD.MOV.U32 R0, RZ, RZ, R109 ;  /* 0x000000ffff007224 */ /* 0x002fc600078e006d */
[----:B---3--:R-:W-:Y:S04]  /*e0f0*/  STL [R1+0x974], R106 ;  /* 0x0009746a01007387 */ /* 0x008fe80000100800 */
[----:B------:R1:W-:Y:S04]  /*e100*/  STL [R1+0x968], R0 ;  /* 0x0009680001007387 */ /* 0x0003e80000100800 */
[----:B------:R-:W3:Y:S01]  /*e110*/  LDL.LU.64 R108, [R1+0x778] ;  /* 0x00077800016c7983 */ /* 0x000ee20000300a00 */
[----:B-1----:R-:W-:-:S03]  /*e120*/  IMAD.MOV.U32 R0, RZ, RZ, R107 ;  /* 0x000000ffff007224 */ /* 0x002fc600078e006b */
[----:B----4-:R-:W-:Y:S04]  /*e130*/  STL [R1+0x97c], R112 ;  /* 0x00097c7001007387 */ /* 0x010fe80000100800 */
[----:B------:R1:W-:Y:S04]  /*e140*/  STL [R1+0x970], R0 ;  /* 0x0009700001007387 */ /* 0x0003e80000100800 */
[----:B------:R-:W4:Y:S01]  /*e150*/  LDL.LU.64 R106, [R1+0x798] ;  /* 0x00079800016a7983 */ /* 0x000f220000300a00 */
[----:B-1----:R-:W-:-:S03]  /*e160*/  IMAD.MOV.U32 R0, RZ, RZ, R113 ;  /* 0x000000ffff007224 */ /* 0x002fc600078e0071 */
[----:B--2---:R-:W-:Y:S04]  /*e170*/  STL [R1+0x984], R100 ;  /* 0x0009846401007387 */ /* 0x004fe80000100800 */
[----:B------:R1:W-:Y:S04]  /*e180*/  STL [R1+0x978], R0 ;  /* 0x0009780001007387 */ /* 0x0003e80000100800 */
[----:B------:R-:W2:Y:S01]  /*e190*/  LDL.LU.64 R112, [R1+0x7b8] ;  /* 0x0007b80001707983 */ /* 0x000ea20000300a00 */
[----:B-1----:R-:W-:-:S03]  /*e1a0*/  IMAD.MOV.U32 R0, RZ, RZ, R101 ;  /* 0x000000ffff007224 */ /* 0x002fc600078e0065 */
[----:B------:R-:W-:Y:S04]  /*e1b0*/  STL [R1+0x98c], R102 ;  /* 0x00098c6601007387 */ /* 0x000fe80000100800 */
[----:B------:R1:W-:Y:S04]  /*e1c0*/  STL [R1+0x980], R0 ;  /* 0x0009800001007387 */ /* 0x0003e80000100800 */
[----:B------:R-:W-:Y:S01]  /*e1d0*/  STL [R1+0x994], R104 ;  /* 0x0009946801007387 */ /* 0x000fe20000100800 */
[----:B-1----:R-:W-:-:S05]  /*e1e0*/  MOV R0, R103 ;  /* 0x0000006700007202 */ /* 0x002fca0000000f00 */
[----:B------:R1:W-:Y:S02]  /*e1f0*/  STL [R1+0x988], R0 ;  /* 0x0009880001007387 */ /* 0x0003e40000100800 */
[----:B-1----:R-:W-:Y:S02]  /*e200*/  IMAD.MOV.U32 R0, RZ, RZ, R105 ;  /* 0x000000ffff007224 */ /* 0x002fe400078e0069 */
[----:B------:R-:W2:Y:S04]  /*e210*/  LDL.LU.64 R104, [R1+0x9c0] ;  /* 0x0009c00001687983 */ /* 0x000ea80000300a00 */
[----:B------:R1:W-:Y:S04]  /*e220*/  STL [R1+0x990], R0 ;  /* 0x0009900001007387 */ /* 0x0003e80000100800 */
[----:B---3--:R3:W-:Y:S01]  /*e230*/  STL [R1+0x99c], R108 ;  /* 0x00099c6c01007387 */ /* 0x0087e20000100800 */
[----:B-1----:R-:W-:-:S03]  /*e240*/  IMAD.MOV.U32 R0, RZ, RZ, R109 ;  /* 0x000000ffff007224 */ /* 0x002fc600078e006d */
[----:B---3--:R-:W3:Y:S04]  /*e250*/  LDL.LU.64 R108, [R1+0x9c8] ;  /* 0x0009c800016c7983 */ /* 0x008ee80000300a00 */
[----:B------:R1:W-:Y:S04]  /*e260*/  STL [R1+0x998], R0 ;  /* 0x0009980001007387 */ /* 0x0003e80000100800 */
[----:B----4-:R4:W-:Y:S01]  /*e270*/  STL [R1+0x9a4], R106 ;  /* 0x0009a46a01007387 */ /* 0x0109e20000100800 */
[----:B-1----:R-:W-:-:S03]  /*e280*/  IMAD.MOV.U32 R0, RZ, RZ, R107 ;  /* 0x000000ffff007224 */ /* 0x002fc600078e006b */
[----:B----4-:R-:W4:Y:S04]  /*e290*/  LDL.LU.64 R106, [R1+0x9d0] ;  /* 0x0009d000016a7983 */ /* 0x010f280000300a00 */
[----:B------:R1:W-:Y:S04]  /*e2a0*/  STL [R1+0x9a0], R0 ;  /* 0x0009a00001007387 */ /* 0x0003e80000100800 */
[----:B--2---:R2:W-:Y:S01]  /*e2b0*/  STL [R1+0x9ac], R112 ;  /* 0x0009ac7001007387 */ /* 0x0045e20000100800 */
[----:B-1----:R-:W-:-:S03]  /*e2c0*/  IMAD.MOV.U32 R0, RZ, RZ, R113 ;  /* 0x000000ffff007224 */ /* 0x002fc600078e0071 */
[----:B------:R-:W-:Y:S04]  /*e2d0*/  STL [R1+0x9b4], R110 ;  /* 0x0009b46e01007387 */ /* 0x000fe80000100800 */
[----:B------:R1:W-:Y:S04]  /*e2e0*/  STL [R1+0x9a8], R0 ;  /* 0x0009a80001007387 */ /* 0x0003e80000100800 */
[----:B--2---:R-:W2:Y:S01]  /*e2f0*/  LDL.LU.64 R112, [R1+0xa20] ;  /* 0x000a200001707983 */ /* 0x004ea20000300a00 */
[----:B-1----:R-:W-:-:S03]  /*e300*/  IMAD.MOV.U32 R0, RZ, RZ, R111 ;  /* 0x000000ffff007224 */ /* 0x002fc600078e006f */
[----:B------:R-:W2:Y:S04]  /*e310*/  LDL.LU.64 R110, [R1+0x9e0] ;  /* 0x0009e000016e7983 */ /* 0x000ea80000300a00 */
[----:B------:R1:W-:Y:S04]  /*e320*/  STL [R1+0x9b0], R0 ;  /* 0x0009b00001007387 */ /* 0x0003e80000100800 */
[----:B------:R1:W-:Y:S02]  /*e330*/  STL [R1+0x9bc], R104 ;  /* 0x0009bc6801007387 */ /* 0x0003e40000100800 */
[----:B-1----:R-:W-:-:S02]  /*e340*/  MOV R0, R105 ;  /* 0x0000006900007202 */ /* 0x002fc40000000f00 */
        /* <DEDUP_REMOVED lines=10> */
[----:B------:R1:W-:Y:S02]  /*e3f0*/  STL [R1+0x9d4], R114 ;  /* 0x0009d47201007387 */ /* 0x0003e40000100800 */
[----:B-1----:R-:W-:-:S02]  /*e400*/  IMAD.MOV.U32 R0, RZ, RZ, R115 ;  /* 0x000000ffff007224 */ /* 0x002fc400078e0073 */
[----:B------:R-:W4:Y:S04]  /*e410*/  LDL.LU.64 R114, [R1+0xa00] ;  /* 0x000a000001727983 */ /* 0x000f280000300a00 */
[----:B------:R1:W-:Y:S04]  /*e420*/  STL [R1+0x9d0], R0 ;  /* 0x0009d00001007387 */ /* 0x0003e80000100800 */
[----:B--2---:R2:W-:Y:S01]  /*e430*/  STL [R1+0x9dc], R110 ;  /* 0x0009dc6e01007387 */ /* 0x0045e20000100800 */
[----:B-1----:R-:W-:-:S03]  /*e440*/  IMAD.MOV.U32 R0, RZ, RZ, R111 ;  /* 0x000000ffff007224 */ /* 0x002fc600078e006f */
[----:B--2---:R-:W2:Y:S04]  /*e450*/  LDL.LU.64 R110, [R1+0xa08] ;  /* 0x000a0800016e7983 */ /* 0x004ea80000300a00 */
[----:B------:R1:W-:Y:S04]  /*e460*/  STL [R1+0x9d8], R0 ;  /* 0x0009d80001007387 */ /* 0x0003e80000100800 */
[----:B------:R1:W-:Y:S02]  /*e470*/  STL [R1+0x9e4], R104 ;  /* 0x0009e46801007387 */ /* 0x0003e40000100800 */
[----:B-1----:R-:W-:-:S02]  /*e480*/  IMAD.MOV.U32 R0, RZ, RZ, R105 ;  /* 0x000000ffff007224 */ /* 0x002fc400078e0069 */
[----:B------:R-:W2:Y:S04]  /*e490*/  LDL.LU.64 R104, [R1+0xa10] ;  /* 0x000a100001687983 */ /* 0x000ea80000300a00 */
[----:B------:R1:W-:Y:S04]  /*e4a0*/  STL [R1+0x9e0], R0 ;  /* 0x0009e00001007387 */ /* 0x0003e80000100800 */
[----:B---3--:R3:W-:Y:S01]  /*e4b0*/  STL [R1+0x9ec], R108 ;  /* 0x0009ec6c01007387 */ /* 0x0087e20000100800 */
[----:B-1----:R-:W-:-:S03]  /*e4c0*/  MOV R0, R109 ;  /* 0x0000006d00007202 */ /* 0x002fc60000000f00 */
[----:B---3--:R-:W3:Y:S04]  /*e4d0*/  LDL.LU.64 R108, [R1+0xa18] ;  /* 0x000a1800016c7983 */ /* 0x008ee80000300a00 */
[----:B------:R1:W-:Y:S04]  /*e4e0*/  STL [R1+0x9e8], R0 ;  /* 0x0009e80001007387 */ /* 0x0003e80000100800 */
[----:B----4-:R4:W-:Y:S01]  /*e4f0*/  STL [R1+0x9f4], R106 ;  /* 0x0009f46a01007387 */ /* 0x0109e20000100800 */
[----:B-1----:R-:W-:-:S05]  /*e500*/  IMAD.MOV.U32 R0, RZ, RZ, R107 ;  /* 0x000000ffff007224 */ /* 0x002fca00078e006b */
[----:B------:R1:W-:Y:S04]  /*e510*/  STL [R1+0x9f0], R0 ;  /* 0x0009f00001007387 */ /* 0x0003e80000100800 */
[----:B----4-:R-:W4:Y:S04]  /*e520*/  LDL.LU.64 R106, [R1+0xa68] ;  /* 0x000a6800016a7983 */ /* 0x010f280000300a00 */
        /* <DEDUP_REMOVED lines=8> */
[----:B------:R-:W-:Y:S04]  /*e5b0*/  STL [R1+0xa0c], R104 ;  /* 0x000a0c6801007387 */ /* 0x000fe80000100800 */
[----:B------:R-:W2:Y:S01]  /*e5c0*/  LDL.LU.64 R102, [R1+0x850] ;  /* 0x0008500001667983 */ /* 0x000ea20000300a00 */
[----:B-1----:R-:W-:-:S05]  /*e5d0*/  IMAD.MOV.U32 R0, RZ, RZ, R105 ;  /* 0x000000ffff007224 */ /* 0x002fca00078e0069 */
[----:B------:R1:W-:Y:S04]  /*e5e0*/  STL [R1+0xa08], R0 ;  /* 0x000a080001007387 */ /* 0x0003e80000100800 */
[----:B---3--:R3:W-:Y:S01]  /*e5f0*/  STL [R1+0xa14], R108 ;  /* 0x000a146c01007387 */ /* 0x0087e20000100800 */
[----:B-1----:R-:W-:-:S03]  /*e600*/  IMAD.MOV.U32 R0, RZ, RZ, R109 ;  /* 0x000000ffff007224 */ /* 0x002fc600078e006d */
[----:B------:R-:W2:Y:S04]  /*e610*/  LDL.LU.64 R104, [R1+0xa40] ;  /* 0x000a400001687983 */ /* 0x000ea80000300a00 */
[----:B------:R1:W-:Y:S04]  /*e620*/  STL [R1+0xa10], R0 ;  /* 0x000a100001007387 */ /* 0x0003e80000100800 */
[----:B------:R4:W-:Y:S04]  /*e630*/  STL [R1+0xa1c], R112 ;  /* 0x000a1c7001007387 */ /* 0x0009e80000100800 */
[----:B---3--:R-:W3:Y:S01]  /*e640*/  LDL.LU.64 R108, [R1+0xa48] ;  /* 0x000a4800016c7983 */ /* 0x008ee20000300a00 */
[----:B-1----:R-:W-:-:S03]  /*e650*/  MOV R0, R113 ;  /* 0x0000007100007202 */ /* 0x002fc60000000f00 */
        /* <DEDUP_REMOVED lines=10> */
[----:B------:R-:W2:Y:S01]  /*e700*/  LDL.LU.64 R110, [R1+0xa60] ;  /* 0x000a6000016e7983 */ /* 0x000ea20000300a00 */
[----:B-1----:R-:W-:-:S03]  /*e710*/  IMAD.MOV.U32 R0, RZ, RZ, R103 ;  /* 0x000000ffff007224 */ /* 0x002fc600078e0067 */
[----:B------:R-:W-:Y:S04]  /*e720*/  STL [R1+0xa3c], R104 ;  /* 0x000a3c6801007387 */ /* 0x000fe80000100800 */
[----:B------:R1:W-:Y:S02]  /*e730*/  STL [R1+0xa30], R0 ;  /* 0x000a300001007387 */ /* 0x0003e40000100800 */
[----:B-1----:R-:W-:-:S05]  /*e740*/  IMAD.MOV.U32 R0, RZ, RZ, R105 ;  /* 0x000000ffff007224 */ /* 0x002fca00078e0069 */
[----:B------:R1:W-:Y:S04]  /*e750*/  STL [R1+0xa38], R0 ;  /* 0x000a380001007387 */ /* 0x0003e80000100800 */
[----:B---3--:R-:W-:Y:S04]  /*e760*/  STL [R1+0xa44], R108 ;  /* 0x000a446c01007387 */ /* 0x008fe80000100800 */
[----:B------:R-:W3:Y:S01]  /*e770*/  LDL.LU.64 R104, [R1+0xa70] ;  /* 0x000a700001687983 */ /* 0x000ee20000300a00 */
[----:B-1----:R-:W-:-:S05]  /*e780*/  IMAD.MOV.U32 R0, RZ, RZ, R109 ;  /* 0x000000ffff007224 */ /* 0x002fca00078e006d */
[----:B------:R1:W-:Y:S04]  /*e790*/  STL [R1+0xa40], R0 ;  /* 0x000a400001007387 */ /* 0x0003e80000100800 */
[----:B----4-:R4:W-:Y:S01]  /*e7a0*/  STL [R1+0xa4c], R112 ;  /* 0x000a4c7001007387 */ /* 0x0109e20000100800 */
[----:B-1----:R-:W-:-:S03]  /*e7b0*/  MOV R0, R113 ;  /* 0x0000007100007202 */ /* 0x002fc60000000f00 */
[----:B----4-:R-:W4:Y:S04]  /*e7c0*/  LDL.LU.64 R112, [R1+0xa78] ;  /* 0x000a780001707983 */ /* 0x010f280000300a00 */
[----:B------:R1:W-:Y:S04]  /*e7d0*/  STL [R1+0xa48], R0 ;  /* 0x000a480001007387 */ /* 0x0003e80000100800 */
[----:B--2---:R2:W-:Y:S01]  /*e7e0*/  STL [R1+0xa54], R114 ;  /* 0x000a547201007387 */ /* 0x0045e20000100800 */
[----:B-1----:R-:W-:-:S03]  /*e7f0*/  IMAD.MOV.U32 R0, RZ, RZ, R115 ;  /* 0x000000ffff007224 */ /* 0x002fc600078e0073 */
[----:B--2---:R-:W2:Y:S04]  /*e800*/  LDL.LU.64 R114, [R1+0xa80] ;  /* 0x000a800001727983 */ /* 0x004ea80000300a00 */
[----:B------:R1:W-:Y:S04]  /*e810*/  STL [R1+0xa50], R0 ;  /* 0x000a500001007387 */ /* 0x0003e80000100800 */
[----:B------:R1:W-:Y:S04]  /*e820*/  STL [R1+0xa5c], R110 ;  /* 0x000a5c6e01007387 */ /* 0x0003e80000100800 */
[----:B------:R-:W2:Y:S01]  /*e830*/  LDL.LU.64 R108, [R1+0xa88] ;  /* 0x000a8800016c7983 */ /* 0x000ea20000300a00 */
[----:B-1----:R-:W-:-:S05]  /*e840*/  IMAD.MOV.U32 R0, RZ, RZ, R111 ;  /* 0x000000ffff007224 */ /* 0x002fca00078e006f */
[----:B------:R1:W-:Y:S04]  /*e850*/  STL [R1+0xa58], R0 ;  /* 0x000a580001007387 */ /* 0x0003e80000100800 */
[----:B------:R3:W-:Y:S04]  /*e860*/  STL [R1+0xa64], R106 ;  /* 0x000a646a01007387 */ /* 0x0007e80000100800 */
        /* <DEDUP_REMOVED lines=13> */
[----:B-1----:R-:W-:-:S03]  /*e940*/  MOV R0, R115 ;  /* 0x0000007300007202 */ /* 0x002fc60000000f00 */
[----:B------:R-:W-:Y:S04]  /*e950*/  STL [R1+0xa84], R108 ;  /* 0x000a846c01007387 */ /* 0x000fe80000100800 */
[----:B------:R1:W-:Y:S04]  /*e960*/  STL [R1+0xa78], R0 ;  /* 0x000a780001007387 */ /* 0x0003e80000100800 */
[----:B------:R-:W2:Y:S01]  /*e970*/  LDL.LU.64 R114, [R1+0xaa8] ;  /* 0x000aa80001727983 */ /* 0x000ea20000300a00 */
[----:B-1----:R-:W-:-:S05]  /*e980*/  IMAD.MOV.U32 R0, RZ, RZ, R109 ;  /* 0x000000ffff007224 */ /* 0x002fca00078e006d */
[----:B------:R1:W-:Y:S04]  /*e990*/  STL [R1+0xa80], R0 ;  /* 0x000a800001007387 */ /* 0x0003e80000100800 */
[----:B------:R-:W2:Y:S04]  /*e9a0*/  LDL.LU.64 R108, [R1+0xab0] ;  /* 0x000ab000016c7983 */ /* 0x000ea80000300a00 */
[----:B------:R-:W2:Y:S04]  /*e9b0*/  LDL.LU.64 R102, [R1+0xaf0] ;  /* 0x000af00001667983 */ /* 0x000ea80000300a00 */
        /* <DEDUP_REMOVED lines=10> */
[----:B--2---:R-:W2:Y:S04]  /*ea60*/  LDL.LU.64 R112, [R1+0xac8] ;  /* 0x000ac80001707983 */ /* 0x004ea80000300a00 */
[----:B------:R1:W-:Y:S04]  /*ea70*/  STL [R1+0xa98], R0 ;  /* 0x000a980001007387 */ /* 0x0003e80000100800 */
[----:B------:R1:W-:Y:S02]  /*ea80*/  STL [R1+0xaa4], R114 ;  /* 0x000aa47201007387 */ /* 0x0003e40000100800 */
[----:B-1----:R-:W-:-:S05]  /*ea90*/  IMAD.MOV.U32 R0, RZ, RZ, R115 ;  /* 0x000000ffff007224 */ /* 0x002fca00078e0073 */
[----:B------:R1:W-:Y:S04]  /*eaa0*/  STL [R1+0xaa0], R0 ;  /* 0x000aa00001007387 */ /* 0x0003e80000100800 */
[----:B------:R-:W2:Y:S04]  /*eab0*/  LDL.LU.64 R114, [R1+0xb18] ;  /* 0x000b180001727983 */ /* 0x000ea80000300a00 */
        /* <DEDUP_REMOVED lines=8> */
[----:B----4-:R-:W-:Y:S01]  /*eb40*/  STL [R1+0xabc], R104 ;  /* 0x000abc6801007387 */ /* 0x010fe20000100800 */
[----:B-1----:R-:W-:-:S03]  /*eb50*/  IMAD.MOV.U32 R0, RZ, RZ, R105 ;  /* 0x000000ffff007224 */ /* 0x002fc600078e0069 */
[----:B------:R-:W4:Y:S04]  /*eb60*/  LDL.LU.64 R100, [R1+0xae8] ;  /* 0x000ae80001647983 */ /* 0x000f280000300a00 */
[----:B------:R2:W-:Y:S02]  /*eb70*/  STL [R1+0xab8], R0 ;  /* 0x000ab80001007387 */ /* 0x0005e40000100800 */
[----:B--2---:R-:W-:Y:S02]  /*eb80*/  IMAD.MOV.U32 R0, RZ, RZ, R113 ;  /* 0x000000ffff007224 */ /* 0x004fe400078e0071 */
[----:B------:R1:W-:Y:S04]  /*eb90*/  STL [R1+0xac4], R112 ;  /* 0x000ac47001007387 */ /* 0x0003e80000100800 */
[----:B------:R-:W-:Y:S04]  /*eba0*/  STL [R1+0xacc], R110 ;  /* 0x000acc6e01007387 */ /* 0x000fe80000100800 */
[----:B------:R2:W-:Y:S04]  /*ebb0*/  STL [R1+0xac0], R0 ;  /* 0x000ac00001007387 */ /* 0x0005e80000100800 */
[----:B------:R-:W4:Y:S04]  /*ebc0*/  LDL.LU.64 R104, [R1+0xaf8] ;  /* 0x000af80001687983 */ /* 0x000f280000300a00 */
[----:B-1----:R-:W4:Y:S01]  /*ebd0*/  LDL.LU.64 R112, [R1+0xb38] ;  /* 0x000b380001707983 */ /* 0x002f220000300a00 */
[----:B--2---:R-:W-:-:S03]  /*ebe0*/  IMAD.MOV.U32 R0, RZ, RZ, R111 ;  /* 0x000000ffff007224 */ /* 0x004fc600078e006f */
[----:B------:R-:W-:Y:S04]  /*ebf0*/  STL [R1+0xad4], R108 ;  /* 0x000ad46c01007387 */ /* 0x000fe80000100800 */
[----:B------:R1:W-:Y:S04]  /*ec00*/  STL [R1+0xac8], R0 ;  /* 0x000ac80001007387 */ /* 0x0003e80000100800 */
[----:B------:R-:W2:Y:S01]  /*ec10*/  LDL.LU.64 R110, [R1+0xb00] ;  /* 0x000b0000016e7983 */ /* 0x000ea20000300a00 */
[----:B-1----:R-:W-:-:S03]  /*ec20*/  IMAD.MOV.U32 R0, RZ, RZ, R109 ;  /* 0x000000ffff007224 */ /* 0x002fc600078e006d */
[----:B---3--:R-:W-:Y:S04]  /*ec30*/  STL [R1+0xadc], R106 ;  /* 0x000adc6a01007387 */ /* 0x008fe80000100800 */
[----:B------:R1:W-:Y:S04]  /*ec40*/  STL [R1+0xad0], R0 ;  /* 0x000ad00001007387 */ /* 0x0003e80000100800 */
[----:B------:R-:W3:Y:S01]  /*ec50*/  LDL.LU.64 R108, [R1+0xb08] ;  /* 0x000b0800016c7983 */ /* 0x000ee20000300a00 */
[----:B-1----:R-:W-:-:S03]  /*ec60*/  MOV R0, R107 ;  /* 0x0000006b00007202 */ /* 0x002fc60000000f00 */
[----:B----4-:R-:W-:Y:S04]  /*ec70*/  STL [R1+0xae4], R100 ;  /* 0x000ae46401007387 */ /* 0x010fe80000100800 */
[----:B------:R1:W-:Y:S04]  /*ec80*/  STL [R1+0xad8], R0 ;  /* 0x000ad80001007387 */ /* 0x0003e80000100800 */
[----:B------:R-:W4:Y:S01]  /*ec90*/  LDL.LU.64 R106, [R1+0xb10] ;  /* 0x000b1000016a7983 */ /* 0x000f220000300a00 */
[----:B-1----:R-:W-:-:S03]  /*eca0*/  IMAD.MOV.U32 R0, RZ, RZ, R101 ;  /* 0x000000ffff007224 */ /* 0x002fc600078e0065 */
[----:B------:R-:W-:Y:S04]  /*ecb0*/  STL [R1+0xaec], R102 ;  /* 0x000aec6601007387 */ /* 0x000fe80000100800 */
[----:B------:R1:W-:Y:S02]  /*ecc0*/  STL [R1+0xae0], R0 ;  /* 0x000ae00001007387 */ /* 0x0003e40000100800 */
[----:B-1----:R-:W-:Y:S02]  /*ecd0*/  IMAD.MOV.U32 R0, RZ, RZ, R103 ;  /* 0x000000ffff007224 */ /* 0x002fe400078e0067 */
[----:B------:R-:W-:Y:S04]  /*ece0*/  STL [R1+0xaf4], R104 ;  /* 0x000af46801007387 */ /* 0x000fe80000100800 */
        /* <DEDUP_REMOVED lines=8> */
[----:B---3--:R3:W-:Y:S01]  /*ed70*/  STL [R1+0xb04], R108 ;  /* 0x000b046c01007387 */ /* 0x0087e20000100800 */
[----:B-1----:R-:W-:-:S03]  /*ed80*/  IMAD.MOV.U32 R0, RZ, RZ, R109 ;  /* 0x000000ffff007224 */ /* 0x002fc600078e006d */
[----:B---3--:R-:W3:Y:S04]  /*ed90*/  LDL.LU.64 R108, [R1+0xb30] ;  /* 0x000b3000016c7983 */ /* 0x008ee80000300a00 */
[----:B------:R1:W-:Y:S04]  /*eda0*/  STL [R1+0xb00], R0 ;  /* 0x000b000001007387 */ /* 0x0003e80000100800 */
[----:B----4-:R4:W-:Y:S01]  /*edb0*/  STL [R1+0xb0c], R106 ;  /* 0x000b0c6a01007387 */ /* 0x0109e20000100800 */
[----:B-1----:R-:W-:-:S03]  /*edc0*/  MOV R0, R107 ;  /* 0x0000006b00007202 */ /* 0x002fc60000000f00 */
[----:B------:R-:W-:Y:S04]  /*edd0*/  STL [R1+0xb14], R114 ;  /* 0x000b147201007387 */ /* 0x000fe80000100800 */
[----:B------:R1:W-:Y:S04]  /*ede0*/  STL [R1+0xb08], R0 ;  /* 0x000b080001007387 */ /* 0x0003e80000100800 */
[----:B----4-:R-:W4:Y:S01]  /*edf0*/  LDL.LU.64 R106, [R1+0xb80] ;  /* 0x000b8000016a7983 */ /* 0x010f220000300a00 */
[----:B-1----:R-:W-:-:S03]  /*ee00*/  IMAD.MOV.U32 R0, RZ, RZ, R115 ;  /* 0x000000ffff007224 */ /* 0x002fc600078e0073 */
[----:B------:R-:W4:Y:S04]  /*ee10*/  LDL.LU.64 R114, [R1+0xb40] ;  /* 0x000b400001727983 */ /* 0x000f280000300a00 */
        /* <DEDUP_REMOVED lines=13> */
[----:B------:R1:W-:Y:S02]  /*eef0*/  STL [R1+0xb34], R112 ;  /* 0x000b347001007387 */ /* 0x0003e40000100800 */
[----:B-1----:R-:W-:-:S02]  /*ef00*/  IMAD.MOV.U32 R0, RZ, RZ, R113 ;  /* 0x000000ffff007224 */ /* 0x002fc400078e0071 */
[----:B------:R-:W3:Y:S04]  /*ef10*/  LDL.LU.64 R112, [R1+0xb60] ;  /* 0x000b600001707983 */ /* 0x000ee80000300a00 */
[----:B------:R1:W-:Y:S04]  /*ef20*/  STL [R1+0xb30], R0 ;  /* 0x000b300001007387 */ /* 0x0003e80000100800 */
[----:B----4-:R4:W-:Y:S01]  /*ef30*/  STL [R1+0xb3c], R114 ;  /* 0x000b3c7201007387 */ /* 0x0109e20000100800 */
[----:B-1----:R-:W-:-:S03]  /*ef40*/  MOV R0, R115 ;  /* 0x0000007300007202 */ /* 0x002fc60000000f00 */
        /* <DEDUP_REMOVED lines=9> */
[----:B------:R3:W-:Y:S02]  /*efe0*/  STL [R1+0xb48], R0 ;  /* 0x000b480001007387 */ /* 0x0007e40000100800 */
[----:B---3--:R-:W-:Y:S02]  /*eff0*/  IMAD.MOV.U32 R0, RZ, RZ, R109 ;  /* 0x000000ffff007224 */ /* 0x008fe400078e006d */
[----:B------:R1:W-:Y:S04]  /*f000*/  STL [R1+0xb54], R108 ;  /* 0x000b546c01007387 */ /* 0x0003e80000100800 */
[----:B------:R3:W-:Y:S04]  /*f010*/  STL [R1+0xb50], R0 ;  /* 0x000b500001007387 */ /* 0x0007e80000100800 */
[----:B-1----:R-:W2:Y:S04]  /*f020*/  LDL.LU.64 R108, [R1+0xbc8] ;  /* 0x000bc800016c7983 */ /* 0x002ea80000300a00 */
[----:B------:R1:W-:Y:S01]  /*f030*/  STL [R1+0xb5c], R112 ;  /* 0x000b5c7001007387 */ /* 0x0003e20000100800 */
[----:B---3--:R-:W-:-:S03]  /*f040*/  IMAD.MOV.U32 R0, RZ, RZ, R113 ;  /* 0x000000ffff007224 */ /* 0x008fc600078e0071 */
[----:B-1----:R-:W3:Y:S04]  /*f050*/  LDL.LU.64 R112, [R1+0xb88] ;  /* 0x000b880001707983 */ /* 0x002ee80000300a00 */
[----:B------:R1:W-:Y:S04]  /*f060*/  STL [R1+0xb58], R0 ;  /* 0x000b580001007387 */ /* 0x0003e80000100800 */
[----:B----4-:R4:W-:Y:S01]  /*f070*/  STL [R1+0xb64], R114 ;  /* 0x000b647201007387 */ /* 0x0109e20000100800 */
[----:B-1----:R-:W-:-:S03]  /*f080*/  IMAD.MOV.U32 R0, RZ, RZ, R115 ;  /* 0x000000ffff007224 */ /* 0x002fc600078e0073 */
[----:B----4-:R-:W4:Y:S04]  /*f090*/  LDL.LU.64 R114, [R1+0xb90] ;  /* 0x000b900001727983 */ /* 0x010f280000300a00 */
[----:B------:R1:W-:Y:S04]  /*f0a0*/  STL [R1+0xb60], R0 ;  /* 0x000b600001007387 */ /* 0x0003e80000100800 */
[----:B------:R-:W-:Y:S04]  /*f0b0*/  STL [R1+0xb6c], R104 ;  /* 0x000b6c6801007387 */ /* 0x000fe80000100800 */
[----:B------:R-:W4:Y:S01]  /*f0c0*/  LDL.LU.64 R102, [R1+0xb98] ;  /* 0x000b980001667983 */ /* 0x000f220000300a00 */
[----:B-1----:R-:W-:-:S05]  /*f0d0*/  MOV R0, R105 ;  /* 0x0000006900007202 */ /* 0x002fca0000000f00 */
[----:B------:R1:W-:Y:S04]  /*f0e0*/  STL [R1+0xb68], R0 ;  /* 0x000b680001007387 */ /* 0x0003e80000100800 */
[----:B--2---:R2:W-:Y:S01]  /*f0f0*/  STL [R1+0xb74], R110 ;  /* 0x000b746e01007387 */ /* 0x0045e20000100800 */
[----:B-1----:R-:W-:-:S03]  /*f100*/  IMAD.MOV.U32 R0, RZ, RZ, R111 ;  /* 0x000000ffff007224 */ /* 0x002fc600078e006f */
[----:B------:R-:W4:Y:S04]  /*f110*/  LDL.LU.64 R104, [R1+0xba0] ;  /* 0x000ba00001687983 */ /* 0x000f280000300a00 */
[----:B------:R1:W-:Y:S04]  /*f120*/  STL [R1+0xb70], R0 ;  /* 0x000b700001007387 */ /* 0x0003e80000100800 */
[----:B------:R3:W-:Y:S04]  /*f130*/  STL [R1+0xb7c], R106 ;  /* 0x000b7c6a01007387 */ /* 0x0007e80000100800 */
[----:B--2---:R-:W2:Y:S01]  /*f140*/  LDL.LU.64 R110, [R1+0xba8] ;  /* 0x000ba800016e7983 */ /* 0x004ea20000300a00 */
        /* <DEDUP_REMOVED lines=9> */
[----:B------:R-:W-:Y:S04]  /*f1e0*/  STL [R1+0xb94], R102 ;  /* 0x000b946601007387 */ /* 0x000fe80000100800 */
[----:B------:R1:W-:Y:S04]  /*f1f0*/  STL [R1+0xb88], R0 ;  /* 0x000b880001007387 */ /* 0x0003e80000100800 */
[----:B------:R-:W4:Y:S01]  /*f200*/  LDL.LU.64 R114, [R1+0xbc0] ;  /* 0x000bc00001727983 */ /* 0x000f220000300a00 */
[----:B-1----:R-:W-:-:S03]  /*f210*/  IMAD.MOV.U32 R0, RZ, RZ, R103 ;  /* 0x000000ffff007224 */ /* 0x002fc600078e0067 */
[----:B------:R-:W-:Y:S04]  /*f220*/  STL [R1+0xb9c], R104 ;  /* 0x000b9c6801007387 */ /* 0x000fe80000100800 */
[----:B------:R1:W-:Y:S02]  /*f230*/  STL [R1+0xb90], R0 ;  /* 0x000b900001007387 */ /* 0x0003e40000100800 */
[----:B-1----:R-:W-:-:S05]  /*f240*/  MOV R0, R105 ;  /* 0x0000006900007202 */ /* 0x002fca0000000f00 */
[----:B------:R1:W-:Y:S04]  /*f250*/  STL [R1+0xb98], R0 ;  /* 0x000b980001007387 */ /* 0x0003e80000100800 */
[----:B--2---:R2:W-:Y:S01]  /*f260*/  STL [R1+0xba4], R110 ;  /* 0x000ba46e01007387 */ /* 0x0045e20000100800 */
[----:B-1----:R-:W-:-:S03]  /*f270*/  IMAD.MOV.U32 R0, RZ, RZ, R111 ;  /* 0x000000ffff007224 */ /* 0x002fc600078e006f */
[----:B--2---:R-:W2:Y:S04]  /*f280*/  LDL.LU.64 R110, [R1+0xbd0] ;  /* 0x000bd000016e7983 */ /* 0x004ea80000300a00 */
[----:B------:R1:W-:Y:S04]  /*f290*/  STL [R1+0xba0], R0 ;  /* 0x000ba00001007387 */ /* 0x0003e80000100800 */
[----:B---3--:R-:W-:Y:S01]  /*f2a0*/  STL [R1+0xbac], R106 ;  /* 0x000bac6a01007387 */ /* 0x008fe20000100800 */
[----:B-1----:R-:W-:-:S03]  /*f2b0*/  IMAD.MOV.U32 R0, RZ, RZ, R107 ;  /* 0x000000ffff007224 */ /* 0x002fc600078e006b */
[----:B------:R-:W3:Y:S04]  /*f2c0*/  LDL.LU.64 R104, [R1+0xbd8] ;  /* 0x000bd80001687983 */ /* 0x000ee80000300a00 */
        /* <DEDUP_REMOVED lines=9> */
[----:B------:R2:W-:Y:S04]  /*f360*/  STL [R1+0xbc4], R108 ;  /* 0x000bc46c01007387 */ /* 0x0005e80000100800 */
[----:B------:R-:W4:Y:S01]  /*f370*/  LDL.LU.64 R106, [R1+0xbf0] ;  /* 0x000bf000016a7983 */ /* 0x000f220000300a00 */
[----:B-1----:R-:W-:-:S03]  /*f380*/  IMAD.MOV.U32 R0, RZ, RZ, R109 ;  /* 0x000000ffff007224 */ /* 0x002fc600078e006d */
[----:B--2---:R-:W-:Y:S04]  /*f390*/  STL [R1+0xbcc], R110 ;  /* 0x000bcc6e01007387 */ /* 0x004fe80000100800 */
[----:B------:R1:W-:Y:S04]  /*f3a0*/  STL [R1+0xbc0], R0 ;  /* 0x000bc00001007387 */ /* 0x0003e80000100800 */
[----:B------:R-:W2:Y:S01]  /*f3b0*/  LDL.LU.64 R108, [R1+0xbf8] ;  /* 0x000bf800016c7983 */ /* 0x000ea20000300a00 */
[----:B-1----:R-:W-:-:S03]  /*f3c0*/  MOV R0, R111 ;  /* 0x0000006f00007202 */ /* 0x002fc60000000f00 */
[----:B---3--:R-:W-:Y:S04]  /*f3d0*/  STL [R1+0xbd4], R104 ;  /* 0x000bd46801007387 */ /* 0x008fe80000100800 */
[----:B------:R1:W-:Y:S04]  /*f3e0*/  STL [R1+0xbc8], R0 ;  /* 0x000bc80001007387 */ /* 0x0003e80000100800 */
[----:B------:R-:W3:Y:S01]  /*f3f0*/  LDL.LU.64 R110, [R1+0xc00] ;  /* 0x000c0000016e7983 */ /* 0x000ee20000300a00 */
[----:B-1----:R-:W-:-:S03]  /*f400*/  IMAD.MOV.U32 R0, RZ, RZ, R105 ;  /* 0x000000ffff007224 */ /* 0x002fc600078e0069 */
[----:B----4-:R-:W-:Y:S04]  /*f410*/  STL [R1+0xbdc], R112 ;  /* 0x000bdc7001007387 */ /* 0x010fe80000100800 */
[----:B------:R1:W-:Y:S02]  /*f420*/  STL [R1+0xbd0], R0 ;  /* 0x000bd00001007387 */ /* 0x0003e40000100800 */
[----:B-1----:R-:W-:Y:S02]  /*f430*/  IMAD.MOV.U32 R0, RZ, RZ, R113 ;  /* 0x000000ffff007224 */ /* 0x002fe400078e0071 */
[----:B------:R-:W4:Y:S04]  /*f440*/  LDL.LU.64 R112, [R1+0xc08] ;  /* 0x000c080001707983 */ /* 0x000f280000300a00 */
[----:B------:R1:W-:Y:S04]  /*f450*/  STL [R1+0xbd8], R0 ;  /* 0x000bd80001007387 */ /* 0x0003e80000100800 */
[----:B------:R1:W-:Y:S02]  /*f460*/  STL [R1+0xbe4], R114 ;  /* 0x000be47201007387 */ /* 0x0003e40000100800 */
[----:B-1----:R-:W-:-:S05]  /*f470*/  IMAD.MOV.U32 R0, RZ, RZ, R115 ;  /* 0x000000ffff007224 */ /* 0x002fca00078e0073 */
[----:B------:R1:W-:Y:S04]  /*f480*/  STL [R1+0xbe0], R0 ;  /* 0x000be00001007387 */ /* 0x0003e80000100800 */
[----:B------:R-:W-:Y:S04]  /*f490*/  STL [R1+0xbec], R106 ;  /* 0x000bec6a01007387 */ /* 0x000fe80000100800 */
[----:B------:R-:W4:Y:S01]  /*f4a0*/  LDL.LU.64 R114, [R1+0xc10] ;  /* 0x000c100001727983 */ /* 0x000f220000300a00 */
[----:B-1----:R-:W-:-:S03]  /*f4b0*/  IMAD.MOV.U32 R0, RZ, RZ, R107 ;  /* 0x000000ffff007224 */ /* 0x002fc600078e006b */
[----:B--2---:R-:W-:Y:S04]  /*f4c0*/  STL [R1+0xbf4], R108 ;  /* 0x000bf46c01007387 */ /* 0x004fe80000100800 */
[----:B------:R1:W-:Y:S04]  /*f4d0*/  STL [R1+0xbe8], R0 ;  /* 0x000be80001007387 */ /* 0x0003e80000100800 */
[----:B------:R-:W2:Y:S01]  /*f4e0*/  LDL.LU.64 R102, [R1+0xc18] ;  /* 0x000c180001667983 */ /* 0x000ea20000300a00 */
[----:B-1----:R-:W-:-:S03]  /*f4f0*/  IMAD.MOV.U32 R0, RZ, RZ, R109 ;  /* 0x000000ffff007224 */ /* 0x002fc600078e006d */
[----:B---3--:R-:W-:Y:S04]  /*f500*/  STL [R1+0xbfc], R110 ;  /* 0x000bfc6e01007387 */ /* 0x008fe80000100800 */
[----:B------:R1:W-:Y:S04]  /*f510*/  STL [R1+0xbf0], R0 ;  /* 0x000bf00001007387 */ /* 0x0003e80000100800 */
[----:B------:R-:W3:Y:S04]  /*f520*/  LDL.LU.64 R104, [R1+0xc20] ;  /* 0x000c200001687983 */ /* 0x000ee80000300a00 */
[----:B------:R-:W3:Y:S01]  /*f530*/  LDL.LU.64 R106, [R1+0xc28] ;  /* 0x000c2800016a7983 */ /* 0x000ee20000300a00 */
[----:B-1----:R-:W-:-:S05]  /*f540*/  MOV R0, R111 ;  /* 0x0000006f00007202 */ /* 0x002fca0000000f00 */
[----:B------:R1:W-:Y:S04]  /*f550*/  STL [R1+0xbf8], R0 ;  /* 0x000bf80001007387 */ /* 0x0003e80000100800 */
[----:B----4-:R-:W-:Y:S01]  /*f560*/  STL [R1+0xc04], R112 ;  /* 0x000c047001007387 */ /* 0x010fe20000100800 */
[----:B-1----:R-:W-:-:S03]  /*f570*/  IMAD.MOV.U32 R0, RZ, RZ, R113 ;  /* 0x000000ffff007224 */ /* 0x002fc600078e0071 */
[----:B------:R-:W4:Y:S04]  /*f580*/  LDL.LU.64 R108, [R1+0xc30] ;  /* 0x000c3000016c7983 */ /* 0x000f280000300a00 */
[----:B------:R1:W-:Y:S04]  /*f590*/  STL [R1+0xc00], R0 ;  /* 0x000c000001007387 */ /* 0x0003e80000100800 */
[----:B------:R-:W4:Y:S01]  /*f5a0*/  LDL.LU.64 R110, [R1+0xc38] ;  /* 0x000c3800016e7983 */ /* 0x000f220000300a00 */
[----:B-1----:R-:W-:-:S03]  /*f5b0*/  IMAD.MOV.U32 R0, RZ, RZ, R115 ;  /* 0x000000ffff007224 */ /* 0x002fc600078e0073 */
[----:B------:R1:W-:Y:S04]  /*f5c0*/  STL [R1+0xc0c], R114 ;  /* 0x000c0c7201007387 */ /* 0x0003e80000100800 */
[----:B------:R-:W4:Y:S04]  /*f5d0*/  LDL.LU.64 R112, [R1+0xc40] ;  /* 0x000c400001707983 */ /* 0x000f280000300a00 */
[----:B--2---:R-:W-:Y:S04]  /*f5e0*/  STL [R1+0xc14], R102 ;  /* 0x000c146601007387 */ /* 0x004fe80000100800 */
[----:B------:R2:W-:Y:S04]  /*f5f0*/  STL [R1+0xc08], R0 ;  /* 0x000c080001007387 */ /* 0x0005e80000100800 */
[----:B-1----:R-:W4:Y:S01]  /*f600*/  LDL.LU.64 R114, [R1+0xdb0] ;  /* 0x000db00001727983 */ /* 0x002f220000300a00 */
[----:B--2---:R-:W-:-:S03]  /*f610*/  IMAD.MOV.U32 R0, RZ, RZ, R103 ;  /* 0x000000ffff007224 */ /* 0x004fc600078e0067 */
[----:B---3--:R-:W-:Y:S04]  /*f620*/  STL [R1+0xc1c], R104 ;  /* 0x000c1c6801007387 */ /* 0x008fe80000100800 */
[----:B------:R1:W-:Y:S04]  /*f630*/  STL [R1+0xc10], R0 ;  /* 0x000c100001007387 */ /* 0x0003e80000100800 */
[----:B------:R-:W-:Y:S01]  /*f640*/  STL [R1+0xc24], R106 ;  /* 0x000c246a01007387 */ /* 0x000fe20000100800 */
[----:B-1----:R-:W-:-:S05]  /*f650*/  IMAD.MOV.U32 R0, RZ, RZ, R105 ;  /* 0x000000ffff007224 */ /* 0x002fca00078e0069 */
[----:B------:R1:W-:Y:S02]  /*f660*/  STL [R1+0xc18], R0 ;  /* 0x000c180001007387 */ /* 0x0003e40000100800 */
[----:B-1----:R-:W-:Y:S02]  /*f670*/  IMAD.MOV.U32 R0, RZ, RZ, R107 ;  /* 0x000000ffff007224 */ /* 0x002fe400078e006b */
[----:B----4-:R-:W-:Y:S04]  /*f680*/  STL [R1+0xc2c], R108 ;  /* 0x000c2c6c01007387 */ /* 0x010fe80000100800 */
[----:B------:R1:W-:Y:S02]  /*f690*/  STL [R1+0xc20], R0 ;  /* 0x000c200001007387 */ /* 0x0003e40000100800 */
[----:B-1----:R-:W-:-:S05]  /*f6a0*/  MOV R0, R109 ;  /* 0x0000006d00007202 */ /* 0x002fca0000000f00 */
[----:B------:R1:W-:Y:S04]  /*f6b0*/  STL [R1+0xc28], R0 ;  /* 0x000c280001007387 */ /* 0x0003e80000100800 */
[----:B------:R-:W-:Y:S01]  /*f6c0*/  STL [R1+0xc34], R110 ;  /* 0x000c346e01007387 */ /* 0x000fe20000100800 */
[----:B-1----:R-:W-:Y:S02]  /*f6d0*/  IMAD.MOV.U32 R0, RZ, RZ, R111 ;  /* 0x000000ffff007224 */ /* 0x002fe400078e006f */
[----:B------:R-:W-:Y:S01]  /*f6e0*/  IMAD.MOV.U32 R9, RZ, RZ, R113 ;  /* 0x000000ffff097224 */ /* 0x000fe200078e0071 */
[----:B------:R1:W-:Y:S04]  /*f6f0*/  STL [R1+0xc3c], R112 ;  /* 0x000c3c7001007387 */ /* 0x0003e80000100800 */
[----:B------:R-:W-:Y:S01]  /*f700*/  STL [R1+0xc30], R0 ;  /* 0x000c300001007387 */ /* 0x000fe20000100800 */
[----:B------:R-:W-:-:S03]  /*f710*/  IMAD.MOV.U32 R12, RZ, RZ, R115 ;  /* 0x000000ffff0c7224 */ /* 0x000fc600078e0073 */
[----:B------:R2:W-:Y:S04]  /*f720*/  STL [R1+0xc44], R114 ;  /* 0x000c447201007387 */ /* 0x0005e80000100800 */
[----:B------:R3:W-:Y:S04]  /*f730*/  STL [R1+0xc38], R9 ;  /* 0x000c380901007387 */ /* 0x0007e80000100800 */
[----:B------:R-:W-:Y:S04]  /*f740*/  STL [R1+0xc40], R12 ;  /* 0x000c400c01007387 */ /* 0x000fe80000100800 */
[----:B------:R-:W-:Y:S04]  /*f750*/  STL [R1+0x854], R4 ;  /* 0x0008540401007387 */ /* 0x000fe80000100800 */
[----:B------:R-:W-:Y:S04]  /*f760*/  STL [R1+0x84c], R5 ;  /* 0x00084c0501007387 */ /* 0x000fe80000100800 */
[----:B------:R-:W-:Y:S04]  /*f770*/  STL [R1+0x850], R2 ;  /* 0x0008500201007387 */ /* 0x000fe80000100800 */
[----:B------:R-:W4:Y:S04]  /*f780*/  LDL.LU.64 R108, [R1+0x600] ;  /* 0x00060000016c7983 */ /* 0x000f280000300a00 */
[----:B-1----:R-:W3:Y:S04]  /*f790*/  LDL.LU.64 R112, [R1+0x610] ;  /* 0x0006100001707983 */ /* 0x002ee80000300a00 */
[----:B------:R-:W3:Y:S04]  /*f7a0*/  LDL.LU.64 R110, [R1+0x620] ;  /* 0x00062000016e7983 */ /* 0x000ee80000300a00 */
[----:B--2---:R-:W2:Y:S01]  /*f7b0*/  LDL.LU.64 R114, [R1+0x628] ;  /* 0x0006280001727983 */ /* 0x004ea20000300a00 */
[----:B------:R-:W-:Y:S01]  /*f7c0*/  IMAD.MOV.U32 R155, RZ, RZ, R196 ;  /* 0x000000ffff9b7224 */ /* 0x000fe200078e00c4 */
[----:B------:R-:W-:Y:S01]  /*f7d0*/  MOV R154, R197 ;  /* 0x000000c5009a7202 */ /* 0x000fe20000000f00 */
[----:B------:R-:W-:-:S02]  /*f7e0*/  IMAD.MOV.U32 R157, RZ, RZ, R198 ;  /* 0x000000ffff9d7224 */ /* 0x000fc400078e00c6 */
[----:B------:R-:W-:Y:S02]  /*f7f0*/  IMAD.MOV.U32 R156, RZ, RZ, R199 ;  /* 0x000000ffff9c7224 */ /* 0x000fe400078e00c7 */
[----:B------:R-:W-:Y:S02]  /*f800*/  IMAD.MOV.U32 R199, RZ, RZ, R116 ;  /* 0x000000ffffc77224 */ /* 0x000fe400078e0074 */
[----:B------:R-:W-:Y:S02]  /*f810*/  IMAD.MOV.U32 R198, RZ, RZ, R117 ;  /* 0x000000ffffc67224 */ /* 0x000fe400078e0075 */
[----:B------:R-:W-:Y:S02]  /*f820*/  IMAD.MOV.U32 R159, RZ, RZ, R200 ;  /* 0x000000ffff9f7224 */ /* 0x000fe400078e00c8 */
[----:B------:R-:W-:Y:S01]  /*f830*/  IMAD.MOV.U32 R158, RZ, RZ, R201 ;  /* 0x000000ffff9e7224 */ /* 0x000fe200078e00c9 */
[----:B------:R-:W-:Y:S01]  /*f840*/  MOV R160, R205 ;  /* 0x000000cd00a07202 */ /* 0x000fe20000000f00 */
[----:B------:R-:W-:-:S02]  /*f850*/  IMAD.MOV.U32 R161, RZ, RZ, R204 ;  /* 0x000000ffffa17224 */ /* 0x000fc400078e00cc */
[----:B----4-:R-:W-:Y:S01]  /*f860*/  IMAD.MOV.U32 R197, RZ, RZ, R108 ;  /* 0x000000ffffc57224 */ /* 0x010fe200078e006c */
[----:B------:R-:W-:Y:S02]  /*f870*/  MOV R196, R109 ;  /* 0x0000006d00c47202 */ /* 0x000fe40000000f00 */
[----:B------:R-:W4:Y:S04]  /*f880*/  LDL.LU.64 R108, [R1+0x640] ;  /* 0x00064000016c7983 */ /* 0x000f280000300a00 */
[----:B------:R-:W4:Y:S01]  /*f890*/  LDL.LU.64 R116, [R1+0x648] ;  /* 0x0006480001747983 */ /* 0x000f220000300a00 */
[----:B---3--:R-:W-:Y:S02]  /*f8a0*/  IMAD.MOV.U32 R201, RZ, RZ, R112 ;  /* 0x000000ffffc97224 */ /* 0x008fe400078e0070 */
[----:B------:R-:W-:-:S02]  /*f8b0*/  IMAD.MOV.U32 R200, RZ, RZ, R113 ;  /* 0x000000ffffc87224 */ /* 0x000fc400078e0071 */
[----:B------:R-:W3:Y:S01]  /*f8c0*/  LDL.LU.64 R112, [R1+0x650] ;  /* 0x0006500001707983 */ /* 0x000ee20000300a00 */
[----:B------:R-:W-:Y:S01]  /*f8d0*/  IMAD.MOV.U32 R203, RZ, RZ, R110 ;  /* 0x000000ffffcb7224 */ /* 0x000fe200078e006e */
[----:B------:R-:W-:Y:S01]  /*f8e0*/  MOV R202, R111 ;  /* 0x0000006f00ca7202 */ /* 0x000fe20000000f00 */
[----:B--2---:R-:W-:Y:S01]  /*f8f0*/  IMAD.MOV.U32 R205, RZ, RZ, R114 ;  /* 0x000000ffffcd7224 */ /* 0x004fe200078e0072 */
[----:B------:R-:W2:Y:S01]  /*f900*/  LDL.LU.64 R110, [R1+0x668] ;  /* 0x00066800016e7983 */ /* 0x000ea20000300a00 */
[----:B------:R-:W-:Y:S02]  /*f910*/  IMAD.MOV.U32 R204, RZ, RZ, R115 ;  /* 0x000000ffffcc7224 */ /* 0x000fe400078e0073 */
[----:B------:R-:W-:Y:S02]  /*f920*/  IMAD.MOV.U32 R114, RZ, RZ, R118 ;  /* 0x000000ffff727224 */ /* 0x000fe400078e0076 */
[----:B------:R-:W-:Y:S02]  /*f930*/  IMAD.MOV.U32 R115, RZ, RZ, R119 ;  /* 0x000000ffff737224 */ /* 0x000fe400078e0077 */
[----:B------:R-:W2:Y:S01]  /*f940*/  LDL.LU.64 R118, [R1+0x670] ;  /* 0x0006700001767983 */ /* 0x000ea20000300a00 */
[----:B------:R-:W-:Y:S01]  /*f950*/  IMAD.MOV.U32 R163, RZ, RZ, R206 ;  /* 0x000000ffffa37224 */ /* 0x000fe200078e00ce */
[----:B------:R-:W-:Y:S01]  /*f960*/  MOV R206, R123 ;  /* 0x0000007b00ce7202 */ /* 0x000fe20000000f00 */
[----:B------:R-:W-:-:S02]  /*f970*/  IMAD.MOV.U32 R162, RZ, RZ, R207 ;  /* 0x000000ffffa27224 */ /* 0x000fc400078e00cf */
[----:B------:R-:W-:Y:S02]  /*f980*/  IMAD.MOV.U32 R207, RZ, RZ, R122 ;  /* 0x000000ffffcf7224 */ /* 0x000fe400078e007a */
[----:B------:R-:W2:Y:S01]  /*f990*/  LDL.LU.64 R122, [R1+0x680] ;  /* 0x00068000017a7983 */ /* 0x000ea20000300a00 */
[----:B------:R-:W-:Y:S01]  /*f9a0*/  IMAD.MOV.U32 R167, RZ, RZ, R212 ;  /* 0x000000ffffa77224 */ /* 0x000fe200078e00d4 */
[----:B------:R-:W-:Y:S01]  /*f9b0*/  MOV R166, R213 ;  /* 0x000000d500a67202 */ /* 0x000fe20000000f00 */
[----:B------:R-:W-:Y:S02]  /*f9c0*/  IMAD.MOV.U32 R169, RZ, RZ, R214 ;  /* 0x000000ffffa97224 */ /* 0x000fe400078e00d6 */
[----:B------:R-:W-:Y:S02]  /*f9d0*/  IMAD.MOV.U32 R168, RZ, RZ, R215 ;  /* 0x000000ffffa87224 */ /* 0x000fe400078e00d7 */
[----:B------:R-:W-:Y:S02]  /*f9e0*/  IMAD.MOV.U32 R215, RZ, RZ, R126 ;  /* 0x000000ffffd77224 */ /* 0x000fe400078e007e */
[----:B------:R-:W-:-:S02]  /*f9f0*/  IMAD.MOV.U32 R214, RZ, RZ, R127 ;  /* 0x000000ffffd67224 */ /* 0x000fc400078e007f */
[----:B----4-:R-:W-:Y:S02]  /*fa00*/  IMAD.MOV.U32 R211, RZ, RZ, R116 ;  /* 0x000000ffffd37224 */ /* 0x010fe400078e0074 */
[----:B------:R-:W-:Y:S02]  /*fa10*/  IMAD.MOV.U32 R210, RZ, RZ, R117 ;  /* 0x000000ffffd27224 */ /* 0x000fe400078e0075 */
[----:B------:R-:W4:Y:S01]  /*fa20*/  LDL.LU.64 R116, [R1+0x690] ;  /* 0x0006900001747983 */ /* 0x000f220000300a00 */
[----:B---3--:R-:W-:Y:S01]  /*fa30*/  IMAD.MOV.U32 R213, RZ, RZ, R112 ;  /* 0x000000ffffd57224 */ /* 0x008fe200078e0070 */
[----:B------:R-:W-:Y:S02]  /*fa40*/  MOV R212, R113 ;  /* 0x0000007100d47202 */ /* 0x000fe40000000f00 */
[----:B------:R-:W3:Y:S04]  /*fa50*/  LDL.LU.64 R112, [R1+0x6a0] ;  /* 0x0006a00001707983 */ /* 0x000ee80000300a00 */
[----:B------:R-:W3:Y:S01]  /*fa60*/  LDL.LU.64 R126, [R1+0x6a8] ;  /* 0x0006a800017e7983 */ /* 0x000ee20000300a00 */
[----:B--2---:R-:W-:Y:S01]  /*fa70*/  IMAD.MOV.U32 R219, RZ, RZ, R118 ;  /* 0x000000ffffdb7224 */ /* 0x004fe200078e0076 */
[----:B------:R-:W-:-:S02]  /*fa80*/  MOV R218, R119 ;  /* 0x0000007700da7202 */ /* 0x000fc40000000f00 */
[----:B------:R-:W2:Y:S01]  /*fa90*/  LDL.LU.64 R118, [R1+0x6c0] ;  /* 0x0006c00001767983 */ /* 0x000ea20000300a00 */
[----:B------:R-:W-:Y:S01]  /*faa0*/  IMAD.MOV.U32 R173, RZ, RZ, R220 ;  /* 0x000000ffffad7224 */ /* 0x000fe200078e00dc */
[----:B------:R-:W-:Y:S01]  /*fab0*/  MOV R172, R221 ;  /* 0x000000dd00ac7202 */ /* 0x000fe20000000f00 */
[----:B------:R-:W-:Y:S02]  /*fac0*/  IMAD.MOV.U32 R221, RZ, RZ, R122 ;  /* 0x000000ffffdd7224 */ /* 0x000fe400078e007a */
[----:B------:R-:W-:Y:S02]  /*fad0*/  IMAD.MOV.U32 R220, RZ, RZ, R123 ;  /* 0x000000ffffdc7224 */ /* 0x000fe400078e007b */
[----:B------:R-:W2:Y:S01]  /*fae0*/  LDL.LU.64 R122, [R1+0x6c8] ;  /* 0x0006c800017a7983 */ /* 0x000ea20000300a00 */
[----:B------:R-:W-:Y:S02]  /*faf0*/  IMAD.MOV.U32 R175, RZ, RZ, R222 ;  /* 0x000000ffffaf7224 */ /* 0x000fe400078e00de */
[----:B------:R-:W-:-:S02]  /*fb00*/  IMAD.MOV.U32 R174, RZ, RZ, R223 ;  /* 0x000000ffffae7224 */ /* 0x000fc400078e00df */
[----:B------:R-:W-:Y:S02]  /*fb10*/  IMAD.MOV.U32 R223, RZ, RZ, R130 ;  /* 0x000000ffffdf7224 */ /* 0x000fe400078e0082 */
[----:B------:R-:W-:Y:S02]  /*fb20*/  IMAD.MOV.U32 R222, RZ, RZ, R131 ;  /* 0x000000ffffde7224 */ /* 0x000fe400078e0083 */
[----:B------:R-:W2:Y:S01]  /*fb30*/  LDL.LU.64 R130, [R1+0x6d0] ;  /* 0x0006d00001827983 */ /* 0x000ea20000300a00 */
[----:B------:R-:W-:Y:S02]  /*fb40*/  IMAD.MOV.U32 R177, RZ, RZ, R224 ;  /* 0x000000ffffb17224 */ /* 0x000fe400078e00e0 */
[----:B------:R-:W-:Y:S01]  /*fb50*/  IMAD.MOV.U32 R176, RZ, RZ, R225 ;  /* 0x000000ffffb07224 */ /* 0x000fe200078e00e1 */
[----:B------:R-:W-:Y:S01]  /*fb60*/  MOV R178, R229 ;  /* 0x000000e500b27202 */ /* 0x000fe20000000f00 */
[----:B------:R-:W-:Y:S02]  /*fb70*/  IMAD.MOV.U32 R179, RZ, RZ, R228 ;  /* 0x000000ffffb37224 */ /* 0x000fe400078e00e4 */
[----:B------:R-:W-:-:S02]  /*fb80*/  IMAD.MOV.U32 R17, RZ, RZ, R182 ;  /* 0x000000ffff117224 */ /* 0x000fc400078e00b6 */
[----:B------:R-:W-:Y:S02]  /*fb90*/  IMAD.MOV.U32 R16, RZ, RZ, R183 ;  /* 0x000000ffff107224 */ /* 0x000fe400078e00b7 */
[----:B------:R-:W-:Y:S02]  /*fba0*/  IMAD.MOV.U32 R181, RZ, RZ, R230 ;  /* 0x000000ffffb57224 */ /* 0x000fe400078e00e6 */
[----:B------:R-:W-:Y:S02]  /*fbb0*/  IMAD.MOV.U32 R180, RZ, RZ, R231 ;  /* 0x000000ffffb47224 */ /* 0x000fe400078e00e7 */
[----:B------:R-:W-:Y:S02]  /*fbc0*/  IMAD.MOV.U32 R183, RZ, RZ, R232 ;  /* 0x000000ffffb77224 */ /* 0x000fe400078e00e8 */
[----:B------:R-:W-:Y:S02]  /*fbd0*/  IMAD.MOV.U32 R182, RZ, RZ, R233 ;  /* 0x000000ffffb67224 */ /* 0x000fe400078e00e9 */
[----:B------:R-:W-:-:S02]  /*fbe0*/  IMAD.MOV.U32 R231, RZ, RZ, R114 ;  /* 0x000000ffffe77224 */ /* 0x000fc400078e0072 */
[----:B------:R-:W-:Y:S02]  /*fbf0*/  IMAD.MOV.U32 R230, RZ, RZ, R115 ;  /* 0x000000ffffe67224 */ /* 0x000fe400078e0073 */
[----:B----4-:R-:W-:Y:S01]  /*fc00*/  IMAD.MOV.U32 R225, RZ, RZ, R116 ;  /* 0x000000ffffe17224 */ /* 0x010fe200078e0074 */
[----:B------:R-:W-:Y:S01]  /*fc10*/  MOV R224, R117 ;  /* 0x0000007500e07202 */ /* 0x000fe20000000f00 */
[----:B------:R-:W-:Y:S02]  /*fc20*/  IMAD.MOV.U32 R116, RZ, RZ, R120 ;  /* 0x000000ffff747224 */ /* 0x000fe400078e0078 */
[----:B------:R-:W-:Y:S02]  /*fc30*/  IMAD.MOV.U32 R117, RZ, RZ, R121 ;  /* 0x000000ffff757224 */ /* 0x000fe400078e0079 */
[----:B------:R-:W-:Y:S02]  /*fc40*/  IMAD.MOV.U32 R120, RZ, RZ, R124 ;  /* 0x000000ffff787224 */ /* 0x000fe400078e007c */
[----:B------:R-:W-:-:S02]  /*fc50*/  IMAD.MOV.U32 R121, RZ, RZ, R125 ;  /* 0x000000ffff797224 */ /* 0x000fc400078e007d */
[----:B------:R-:W4:Y:S01]  /*fc60*/  LDL.LU.64 R124, [R1+0x6e8] ;  /* 0x0006e800017c7983 */ /* 0x000f220000300a00 */
[----:B---3--:R-:W-:Y:S02]  /*fc70*/  IMAD.MOV.U32 R229, RZ, RZ, R126 ;  /* 0x000000ffffe57224 */ /* 0x008fe400078e007e */
[----:B------:R-:W-:Y:S02]  /*fc80*/  IMAD.MOV.U32 R228, RZ, RZ, R127 ;  /* 0x000000ffffe47224 */ /* 0x000fe400078e007f */
[----:B------:R-:W3:Y:S01]  /*fc90*/  LDL.LU.64 R126, [R1+0x6f0] ;  /* 0x0006f000017e7983 */ /* 0x000ee20000300a00 */
[----:B--2---:R-:W-:Y:S01]  /*fca0*/  IMAD.MOV.U32 R233, RZ, RZ, R118 ;  /* 0x000000ffffe97224 */ /* 0x004fe200078e0076 */
[----:B------:R-:W-:Y:S02]  /*fcb0*/  MOV R232, R119 ;  /* 0x0000007700e87202 */ /* 0x000fe40000000f00 */
[----:B------:R-:W2:Y:S04]  /*fcc0*/  LDL.LU.64 R114, [R1+0x700] ;  /* 0x0007000001727983 */ /* 0x000ea80000300a00 */
[----:B------:R-:W2:Y:S01]  /*fcd0*/  LDL.LU.64 R118, [R1+0x710] ;  /* 0x0007100001767983 */ /* 0x000ea20000300a00 */
        /* <DEDUP_REMOVED lines=9> */
[----:B------:R-:W2:Y:S01]  /*fd70*/  LDL.LU.64 R130, [R1+0x728] ;  /* 0x0007280001827983 */ /* 0x000ea20000300a00 */
[----:B------:R-:W-:Y:S01]  /*fd80*/  IMAD.MOV.U32 R21, RZ, RZ, R188 ;  /* 0x000000ffff157224 */ /* 0x000fe200078e00bc */
[----:B------:R-:W-:Y:S01]  /*fd90*/  MOV R20, R189 ;  /* 0x000000bd00147202 */ /* 0x000fe20000000f00 */
[----:B------:R-:W-:Y:S02]  /*fda0*/  IMAD.MOV.U32 R189, RZ, RZ, R240 ;  /* 0x000000ffffbd7224 */ /* 0x000fe400078e00f0 */
        /* <DEDUP_REMOVED lines=12> */
[----:B------:R-:W-:Y:S02]  /*fe70*/  IMAD.MOV.U32 R194, RZ, RZ, R249 ;  /* 0x000000ffffc27224 */ /* 0x000fe400078e00f9 */
[----:B----4-:R-:W-:Y:S02]  /*fe80*/  IMAD.MOV.U32 R241, RZ, RZ, R124 ;  /* 0x000000fffff17224 */ /* 0x010fe400078e007c */
[----:B------:R-:W-:Y:S02]  /*fe90*/  IMAD.MOV.U32 R240, RZ, RZ, R125 ;  /* 0x000000fffff07224 */ /* 0x000fe400078e007d */
[----:B------:R-:W4:Y:S04]  /*fea0*/  LDL.LU.64 R124, [R1+0x740] ;  /* 0x00074000017c7983 */ /* 0x000f280000300a00 */
[----:B------:R-:W4:Y:S01]  /*feb0*/  LDL.LU.64 R116, [R1+0x748] ;  /* 0x0007480001747983 */ /* 0x000f220000300a00 */
[----:B---3--:R-:W-:-:S02]  /*fec0*/  IMAD.MOV.U32 R243, RZ, RZ, R126 ;  /* 0x000000fffff37224 */ /* 0x008fc400078e007e */
[----:B------:R-:W-:Y:S02]  /*fed0*/  IMAD.MOV.U32 R242, RZ, RZ, R127 ;  /* 0x000000fffff27224 */ /* 0x000fe400078e007f */
[----:B------:R-:W3:Y:S04]  /*fee0*/  LDL.LU.64 R126, [R1+0x750] ;  /* 0x00075000017e7983 */ /* 0x000ee80000300a00 */
[----:B------:R-:W3:Y:S01]  /*fef0*/  LDL.LU.64 R128, [R1+0x768] ;  /* 0x0007680001807983 */ /* 0x000ee20000300a00 */
[----:B--2---:R-:W-:Y:S02]  /*ff00*/  IMAD.MOV.U32 R249, RZ, RZ, R118 ;  /* 0x000000fffff97224 */ /* 0x004fe400078e0076 */
[----:B------:R-:W-:Y:S02]  /*ff10*/  IMAD.MOV.U32 R248, RZ, RZ, R119 ;  /* 0x000000fffff87224 */ /* 0x000fe400078e0077 */
[----:B------:R-:W2:Y:S01]  /*ff20*/  LDL.LU.64 R118, [R1+0x770] ;  /* 0x0007700001767983 */ /* 0x000ea20000300a00 */
[----:B------:R-:W-:Y:S01]  /*ff30*/  IMAD.MOV.U32 R251, RZ, RZ, R122 ;  /* 0x000000fffffb7224 */ /* 0x000fe200078e007a */
[----:B------:R-:W-:-:S02]  /*ff40*/  MOV R250, R123 ;  /* 0x0000007b00fa7202 */ /* 0x000fc40000000f00 */
[----:B------:R-:W2:Y:S01]  /*ff50*/  LDL.LU.64 R122, [R1+0x780] ;  /* 0x00078000017a7983 */ /* 0x000ea20000300a00 */
[----:B------:R-:W-:-:S03]  /*ff60*/  SHF.R.S32.HI R0, RZ, 0x1f, R252 ;  /* 0x0000001fff007819 */ /* 0x000fc600000114fc */
[----:B------:R1:W-:Y:S01]  /*ff70*/  STL [R1+0x600], R130 ;  /* 0x0006008201007387 */ /* 0x0003e20000100800 */
[----:B------:R-:W-:Y:S01]  /*ff80*/  LEA.HI R9, R0, R252, RZ, 0x6 ;  /* 0x000000fc00097211 */ /* 0x000fe200078f30ff */
[----:B------:R-:W-:Y:S02]  /*ff90*/  IMAD.MOV.U32 R252, RZ, RZ, R131 ;  /* 0x000000fffffc7224 */ /* 0x000fe400078e0083 */
[----:B------:R4:W-:Y:S01]  /*ffa0*/  STL [R1+0x608], R120 ;  /* 0x0006087801007387 */ /* 0x0009e20000100800 */
[----:B-1----:R-:W-:Y:S02]  /*ffb0*/  IMAD.MOV.U32 R130, RZ, RZ, R132 ;  /* 0x000000ffff827224 */ /* 0x002fe400078e0084 */
[----:B------:R-:W-:Y:S02]  /*ffc0*/  IMAD.MOV.U32 R131, RZ, RZ, R133 ;  /* 0x000000ffff837224 */ /* 0x000fe400078e0085 */
[----:B------:R-:W2:Y:S01]  /*ffd0*/  LDL.LU.64 R132, [R1+0x790] ;  /* 0x0007900001847983 */ /* 0x000ea20000300a00 */
[----:B------:R-:W-:-:S05]  /*ffe0*/  IMAD.MOV.U32 R0, RZ, RZ, R121 ;  /* 0x000000ffff007224 */ /* 0x000fca00078e0079 */
[----:B------:R1:W-:Y:S04]  /*fff0*/  STL [R1+0x604], R0 ;  /* 0x0006040001007387 */ /* 0x0003e80000100800 */
[----:B----4-:R4:W-:Y:S04]  /*10000*/  STL [R1+0x610], R124 ;  /* 0x0006107c01007387 */ /* 0x0109e80000100800 */
[----:B------:R-:W2:Y:S01]  /*10010*/  LDL.LU.64 R120, [R1+0x7a0] ;  /* 0x0007a00001787983 */ /* 0x000ea20000300a00 */
[----:B-1----:R-:W-:-:S05]  /*10020*/  IMAD.MOV.U32 R0, RZ, RZ, R125 ;  /* 0x000000ffff007224 */ /* 0x002fca00078e007d */
[----:B------:R1:W-:Y:S04]  /*10030*/  STL [R1+0x60c], R0 ;  /* 0x00060c0001007387 */ /* 0x0003e80000100800 */
[----:B------:R-:W-:Y:S04]  /*10040*/  STL [R1+0x618], R116 ;  /* 0x0006187401007387 */ /* 0x000fe80000100800 */
[----:B----4-:R-:W4:Y:S01]  /*10050*/  LDL.LU.64 R124, [R1+0x7a8] ;  /* 0x0007a800017c7983 */ /* 0x010f220000300a00 */
[----:B-1----:R-:W-:-:S05]  /*10060*/  MOV R0, R117 ;  /* 0x0000007500007202 */ /* 0x002fca0000000f00 */
[----:B------:R1:W-:Y:S04]  /*10070*/  STL [R1+0x614], R0 ;  /* 0x0006140001007387 */ /* 0x0003e80000100800 */
[----:B---3--:R-:W-:Y:S01]  /*10080*/  STL [R1+0x620], R126 ;  /* 0x0006207e01007387 */ /* 0x008fe20000100800 */
[----:B-1----:R-:W-:-:S03]  /*10090*/  IMAD.MOV.U32 R0, RZ, RZ, R127 ;  /* 0x000000ffff007224 */ /* 0x002fc600078e007f */
[----:B------:R-:W-:Y:S04]  /*100a0*/  STL [R1+0x628], R134 ;  /* 0x0006288601007387 */ /* 0x000fe80000100800 */
[----:B------:R1:W-:Y:S02]  /*100b0*/  STL [R1+0x61c], R0 ;  /* 0x00061c0001007387 */ /* 0x0003e40000100800 */
[----:B-1----:R-:W-:Y:S02]  /*100c0*/  IMAD.MOV.U32 R0, RZ, RZ, R135 ;  /* 0x000000ffff007224 */ /* 0x002fe400078e0087 */
[----:B------:R-:W3:Y:S04]  /*100d0*/  LDL.LU.64 R134, [R1+0x7c0] ;  /* 0x0007c00001867983 */ /* 0x000ee80000300a00 */
[----:B------:R1:W-:Y:S04]  /*100e0*/  STL [R1+0x624], R0 ;  /* 0x0006240001007387 */ /* 0x0003e80000100800 */
[----:B------:R2:W-:Y:S04]  /*100f0*/  STL [R1+0x630], R128 ;  /* 0x0006308001007387 */ /* 0x0005e80000100800 */
[----:B------:R-:W3:Y:S01]  /*10100*/  LDL.LU.64 R126, [R1+0x7c8] ;  /* 0x0007c800017e7983 */ /* 0x000ee20000300a00 */
[----:B-1----:R-:W-:-:S05]  /*10110*/  IMAD.MOV.U32 R0, RZ, RZ, R129 ;  /* 0x000000ffff007224 */ /* 0x002fca00078e0081 */
[----:B------:R1:W-:Y:S04]  /*10120*/  STL [R1+0x62c], R0 ;  /* 0x00062c0001007387 */ /* 0x0003e80000100800 */
[----:B--2---:R-:W-:Y:S04]  /*10130*/  STL [R1+0x638], R118 ;  /* 0x0006387601007387 */ /* 0x004fe80000100800 */
[----:B------:R-:W2:Y:S01]  /*10140*/  LDL.LU.64 R128, [R1+0x7d0] ;  /* 0x0007d00001807983 */ /* 0x000ea20000300a00 */
[----:B-1----:R-:W-:-:S03]  /*10150*/  IMAD.MOV.U32 R0, RZ, RZ, R119 ;  /* 0x000000ffff007224 */ /* 0x002fc600078e0077 */
[----:B------:R-:W-:Y:S04]  /*10160*/  STL [R1+0x640], R122 ;  /* 0x0006407a01007387 */ /* 0x000fe80000100800 */
[----:B------:R1:W-:Y:S02]  /*10170*/  STL [R1+0x634], R0 ;  /* 0x0006340001007387 */ /* 0x0003e40000100800 */
[----:B-1----:R-:W-:-:S05]  /*10180*/  IMAD.MOV.U32 R0, RZ, RZ, R123 ;  /* 0x000000ffff007224 */ /* 0x002fca00078e007b */
[----:B------:R1:W-:Y:S04]  /*10190*/  STL [R1+0x63c], R0 ;  /* 0x00063c0001007387 */ /* 0x0003e80000100800 */
[----:B------:R1:W-:Y:S04]  /*101a0*/  STL [R1+0x648], R130 ;  /* 0x0006488201007387 */ /* 0x0003e80000100800 */
[----:B------:R-:W2:Y:S01]  /*101b0*/  LDL.LU.64 R122, [R1+0x7e0] ;  /* 0x0007e000017a7983 */ /* 0x000ea20000300a00 */
[----:B-1----:R-:W-:-:S05]  /*101c0*/  MOV R0, R131 ;  /* 0x0000008300007202 */ /* 0x002fca0000000f00 */
[----:B------:R1:W-:Y:S04]  /*101d0*/  STL [R1+0x644], R0 ;  /* 0x0006440001007387 */ /* 0x0003e80000100800 */
[----:B------:R1:W-:Y:S04]  /*101e0*/  STL [R1+0x650], R132 ;  /* 0x0006508401007387 */ /* 0x0003e80000100800 */
[----:B------:R-:W2:Y:S01]  /*101f0*/  LDL.LU.64 R130, [R1+0x7e8] ;  /* 0x0007e80001827983 */ /* 0x000ea20000300a00 */
[----:B-1----:R-:W-:-:S03]  /*10200*/  IMAD.MOV.U32 R0, RZ, RZ, R133 ;  /* 0x000000ffff007224 */ /* 0x002fc600078e0085 */
[----:B------:R-:W-:Y:S04]  /*10210*/  STL [R1+0x658], R120 ;  /* 0x0006587801007387 */ /* 0x000fe80000100800 */
[----:B------:R1:W-:Y:S04]  /*10220*/  STL [R1+0x64c], R0 ;  /* 0x00064c0001007387 */ /* 0x0003e80000100800 */
[----:B------:R-:W2:Y:S01]  /*10230*/  LDL.LU.64 R132, [R1+0x7f0] ;  /* 0x0007f00001847983 */ /* 0x000ea20000300a00 */
[----:B-1----:R-:W-:-:S05]  /*10240*/  IMAD.MOV.U32 R0, RZ, RZ, R121 ;  /* 0x000000ffff007224 */ /* 0x002fca00078e0079 */
[----:B------:R1:W-:Y:S04]  /*10250*/  STL [R1+0x654], R0 ;  /* 0x0006540001007387 */ /* 0x0003e80000100800 */
[----:B----4-:R4:W-:Y:S01]  /*10260*/  STL [R1+0x660], R124 ;  /* 0x0006607c01007387 */ /* 0x0109e20000100800 */
[----:B-1----:R-:W-:-:S03]  /*10270*/  IMAD.MOV.U32 R0, RZ, RZ, R125 ;  /* 0x000000ffff007224 */ /* 0x002fc600078e007d */
[----:B------:R1:W-:Y:S04]  /*10280*/  STL [R1+0x668], R146 ;  /* 0x0006689201007387 */ /* 0x0003e80000100800 */
[----:B------:R1:W-:Y:S04]  /*10290*/  STL [R1+0x65c], R0 ;  /* 0x00065c0001007387 */ /* 0x0003e80000100800 */
[----:B----4-:R-:W4:Y:S01]  /*102a0*/  LDL.LU.64 R124, [R1+0x800] ;  /* 0x00080000017c7983 */ /* 0x010f220000300a00 */
[----:B-1----:R-:W-:Y:S02]  /*102b0*/  IMAD.MOV.U32 R146, RZ, RZ, R148 ;  /* 0x000000ffff927224 */ /* 0x002fe400078e0094 */
[----:B------:R-:W-:Y:S01]  /*102c0*/  IMAD.MOV.U32 R0, RZ, RZ, R147 ;  /* 0x000000ffff007224 */ /* 0x000fe200078e0093 */
[----:B------:R-:W-:-:S02]  /*102d0*/  MOV R147, R149 ;  /* 0x0000009500937202 */ /* 0x000fc40000000f00 */
[----:B------:R-:W4:Y:S04]  /*102e0*/  LDL.LU.64 R148, [R1+0x808] ;  /* 0x0008080001947983 */ /* 0x000f280000300a00 */
[----:B------:R1:W-:Y:S04]  /*102f0*/  STL [R1+0x664], R0 ;  /* 0x0006640001007387 */ /* 0x0003e80000100800 */
[----:B---3--:R3:W-:Y:S01]  /*10300*/  STL [R1+0x670], R134 ;  /* 0x0006708601007387 */ /* 0x0087e20000100800 */
[----:B-1----:R-:W-:-:S03]  /*10310*/  IMAD.MOV.U32 R0, RZ, RZ, R135 ;  /* 0x000000ffff007224 */ /* 0x002fc600078e0087 */
[----:B---3--:R-:W3:Y:S04]  /*10320*/  LDL.LU.64 R134, [R1+0x818] ;  /* 0x0008180001867983 */ /* 0x008ee80000300a00 */
[----:B------:R1:W-:Y:S04]  /*10330*/  STL [R1+0x66c], R0 ;  /* 0x00066c0001007387 */ /* 0x0003e80000100800 */
[----:B------:R2:W-:Y:S01]  /*10340*/  STL [R1+0x678], R126 ;  /* 0x0006787e01007387 */ /* 0x0005e20000100800 */
[----:B-1----:R-:W-:-:S05]  /*10350*/  IMAD.MOV.U32 R0, RZ, RZ, R127 ;  /* 0x000000ffff007224 */ /* 0x002fca00078e007f */
[----:B------:R1:W-:Y:S04]  /*10360*/  STL [R1+0x674], R0 ;  /* 0x0006740001007387 */ /* 0x0003e80000100800 */
[----:B--2---:R2:W-:Y:S04]  /*10370*/  STL [R1+0x680], R128 ;  /* 0x0006808001007387 */ /* 0x0045e80000100800 */
[----:B------:R-:W3:Y:S01]  /*10380*/  LDL.LU.64 R126, [R1+0x828] ;  /* 0x00082800017e7983 */ /* 0x000ee20000300a00 */
[----:B-1----:R-:W-:-:S03]  /*10390*/  IMAD.MOV.U32 R0, RZ, RZ, R129 ;  /* 0x000000ffff007224 */ /* 0x002fc600078e0081 */
[----:B--2---:R-:W2:Y:S04]  /*103a0*/  LDL.LU.64 R128, [R1+0x830] ;  /* 0x0008300001807983 */ /* 0x004ea80000300a00 */
[----:B------:R1:W-:Y:S04]  /*103b0*/  STL [R1+0x67c], R0 ;  /* 0x00067c0001007387 */ /* 0x0003e80000100800 */
[----:B------:R1:W-:Y:S02]  /*103c0*/  STL [R1+0x688], R138 ;  /* 0x0006888a01007387 */ /* 0x0003e40000100800 */
[----:B-1----:R-:W-:-:S02]  /*103d0*/  IMAD.MOV.U32 R0, RZ, RZ, R139 ;  /* 0x000000ffff007224 */ /* 0x002fc400078e008b */
[----:B------:R-:W2:Y:S04]  /*103e0*/  LDL.LU.64 R138, [R1+0x838] ;  /* 0x00083800018a7983 */ /* 0x000ea80000300a00 */
[----:B------:R1:W-:Y:S04]  /*103f0*/  STL [R1+0x684], R0 ;  /* 0x0006840001007387 */ /* 0x0003e80000100800 */
[----:B------:R-:W-:Y:S01]  /*10400*/  STL [R1+0x690], R122 ;  /* 0x0006907a01007387 */ /* 0x000fe20000100800 */
[----:B-1----:R-:W-:-:S05]  /*10410*/  IMAD.MOV.U32 R0, RZ, RZ, R123 ;  /* 0x000000ffff007224 */ /* 0x002fca00078e007b */
[----:B------:R1:W-:Y:S04]  /*10420*/  STL [R1+0x68c], R0 ;  /* 0x00068c0001007387 */ /* 0x0003e80000100800 */
[----:B------:R1:W-:Y:S02]  /*10430*/  STL [R1+0x698], R130 ;  /* 0x0006988201007387 */ /* 0x0003e40000100800 */
[----:B-1----:R-:W-:Y:S02]  /*10440*/  MOV R0, R131 ;  /* 0x0000008300007202 */ /* 0x002fe40000000f00 */
[----:B------:R-:W2:Y:S04]  /*10450*/  LDL.LU.64 R130, [R1+0xc48] ;  /* 0x000c480001827983 */ /* 0x000ea80000300a00 */
[----:B------:R1:W-:Y:S04]  /*10460*/  STL [R1+0x694], R0 ;  /* 0x0006940001007387 */ /* 0x0003e80000100800 */
[----:B------:R1:W-:Y:S02]  /*10470*/  STL [R1+0x6a0], R132 ;  /* 0x0006a08401007387 */ /* 0x0003e40000100800 */
[----:B-1----:R-:W-:-:S02]  /*10480*/  IMAD.MOV.U32 R0, RZ, RZ, R133 ;  /* 0x000000ffff007224 */ /* 0x002fc400078e0085 */
[----:B------:R-:W-:Y:S02]  /*10490*/  IMAD.MOV.U32 R132, RZ, RZ, R142 ;  /* 0x000000ffff847224 */ /* 0x000fe400078e008e */
[----:B------:R-:W-:Y:S02]  /*104a0*/  IMAD.MOV.U32 R133, RZ, RZ, R143 ;  /* 0x000000ffff857224 */ /* 0x000fe400078e008f */
[----:B------:R-:W2:Y:S04]  /*104b0*/  LDL.LU.64 R142, [R1+0xc58] ;  /* 0x000c5800018e7983 */ /* 0x000ea80000300a00 */
[----:B------:R1:W-:Y:S04]  /*104c0*/  STL [R1+0x69c], R0 ;  /* 0x00069c0001007387 */ /* 0x0003e80000100800 */
[----:B------:R1:W-:Y:S02]  /*104d0*/  STL [R1+0x6a8], R144 ;  /* 0x0006a89001007387 */ /* 0x0003e40000100800 */
[----:B-1----:R-:W-:-:S02]  /*104e0*/  IMAD.MOV.U32 R0, RZ, RZ, R145 ;  /* 0x000000ffff007224 */ /* 0x002fc400078e0091 */
[----:B------:R-:W2:Y:S04]  /*104f0*/  LDL.LU.64 R144, [R1+0xc60] ;  /* 0x000c600001907983 */ /* 0x000ea80000300a00 */
[----:B------:R1:W-:Y:S04]  /*10500*/  STL [R1+0x6a4], R0 ;  /* 0x0006a40001007387 */ /* 0x0003e80000100800 */
[----:B----4-:R-:W-:Y:S01]  /*10510*/  STL [R1+0x6b0], R124 ;  /* 0x0006b07c01007387 */ /* 0x010fe20000100800 */
[----:B-1----:R-:W-:-:S05]  /*10520*/  IMAD.MOV.U32 R0, RZ, RZ, R125 ;  /* 0x000000ffff007224 */ /* 0x002fca00078e007d */
[----:B------:R1:W-:Y:S04]  /*10530*/  STL [R1+0x6ac], R0 ;  /* 0x0006ac0001007387 */ /* 0x0003e80000100800 */
[----:B------:R4:W-:Y:S01]  /*10540*/  STL [R1+0x6b8], R148 ;  /* 0x0006b89401007387 */ /* 0x0009e20000100800 */
[----:B-1----:R-:W-:-:S03]  /*10550*/  MOV R0, R149 ;  /* 0x0000009500007202 */ /* 0x002fc60000000f00 */
[----:B----4-:R-:W4:Y:S04]  /*10560*/  LDL.LU.64 R148, [R1+0xc70] ;  /* 0x000c700001947983 */ /* 0x010f280000300a00 */
[----:B------:R1:W-:Y:S04]  /*10570*/  STL [R1+0x6b4], R0 ;  /* 0x0006b40001007387 */ /* 0x0003e80000100800 */
[----:B---3--:R3:W-:Y:S01]  /*10580*/  STL [R1+0x6c0], R134 ;  /* 0x0006c08601007387 */ /* 0x0087e20000100800 */
[----:B-1----:R-:W-:-:S03]  /*10590*/  IMAD.MOV.U32 R0, RZ, RZ, R135 ;  /* 0x000000ffff007224 */ /* 0x002fc600078e0087 */
[----:B---3--:R-:W3:Y:S04]  /*105a0*/  LDL.LU.64 R134, [R1+0xc78] ;  /* 0x000c780001867983 */ /* 0x008ee80000300a00 */
[----:B------:R1:W-:Y:S04]  /*105b0*/  STL [R1+0x6bc], R0 ;  /* 0x0006bc0001007387 */ /* 0x0003e80000100800 */
[----:B------:R1:W-:Y:S02]  /*105c0*/  STL [R1+0x6c8], R150 ;  /* 0x0006c89601007387 */ /* 0x0003e40000100800 */
[----:B-1----:R-:W-:-:S02]  /*105d0*/  IMAD.MOV.U32 R0, RZ, RZ, R151 ;  /* 0x000000ffff007224 */ /* 0x002fc400078e0097 */
[----:B------:R-:W-:Y:S04]  /*105e0*/  STL [R1+0x6d0], R126 ;  /* 0x0006d07e01007387 */ /* 0x000fe80000100800 */
[----:B------:R1:W-:Y:S04]  /*105f0*/  STL [R1+0x6c4], R0 ;  /* 0x0006c40001007387 */ /* 0x0003e80000100800 */
[----:B------:R-:W3:Y:S01]  /*10600*/  LDL.LU.64 R150, [R1+0xc80] ;  /* 0x000c800001967983 */ /* 0x000ee20000300a00 */
[----:B-1----:R-:W-:-:S03]  /*10610*/  IMAD.MOV.U32 R0, RZ, RZ, R127 ;  /* 0x000000ffff007224 */ /* 0x002fc600078e007f */
[----:B--2---:R-:W-:Y:S04]  /*10620*/  STL [R1+0x6d8], R128 ;  /* 0x0006d88001007387 */ /* 0x004fe80000100800 */
[----:B------:R1:W-:Y:S04]  /*10630*/  STL [R1+0x6cc], R0 ;  /* 0x0006cc0001007387 */ /* 0x0003e80000100800 */
[----:B------:R-:W-:Y:S01]  /*10640*/  STL [R1+0x6e0], R138 ;  /* 0x0006e08a01007387 */ /* 0x000fe20000100800 */
[----:B-1----:R-:W-:-:S05]  /*10650*/  IMAD.MOV.U32 R0, RZ, RZ, R129 ;  /* 0x000000ffff007224 */ /* 0x002fca00078e0081 */
[----:B------:R1:W-:Y:S04]  /*10660*/  STL [R1+0x6d4], R0 ;  /* 0x0006d40001007387 */ /* 0x0003e80000100800 */
[----:B------:R-:W2:Y:S01]  /*10670*/  LDL.LU.64 R126, [R1+0xc98] ;  /* 0x000c9800017e7983 */ /* 0x000ea20000300a00 */
[----:B-1----:R-:W-:-:S03]  /*10680*/  IMAD.MOV.U32 R0, RZ, RZ, R139 ;  /* 0x000000ffff007224 */ /* 0x002fc600078e008b */
[----:B------:R-:W-:Y:S04]  /*10690*/  STL [R1+0x6e8], R140 ;  /* 0x0006e88c01007387 */ /* 0x000fe80000100800 */
[----:B------:R1:W-:Y:S04]  /*106a0*/  STL [R1+0x6dc], R0 ;  /* 0x0006dc0001007387 */ /* 0x0003e80000100800 */
[----:B------:R-:W2:Y:S01]  /*106b0*/  LDL.LU.64 R138, [R1+0xcb0] ;  /* 0x000cb000018a7983 */ /* 0x000ea20000300a00 */
[----:B-1----:R-:W-:-:S03]  /*106c0*/  MOV R0, R141 ;  /* 0x0000008d00007202 */ /* 0x002fc60000000f00 */
[----:B------:R-:W-:Y:S04]  /*106d0*/  STL [R1+0x6f0], R130 ;  /* 0x0006f08201007387 */ /* 0x000fe80000100800 */
[----:B------:R1:W-:Y:S04]  /*106e0*/  STL [R1+0x6e4], R0 ;  /* 0x0006e40001007387 */ /* 0x0003e80000100800 */
[----:B------:R-:W2:Y:S01]  /*106f0*/  LDL.LU.64 R140, [R1+0xca8] ;  /* 0x000ca800018c7983 */ /* 0x000ea20000300a00 */
[----:B-1----:R-:W-:-:S05]  /*10700*/  IMAD.MOV.U32 R0, RZ, RZ, R131 ;  /* 0x000000ffff007224 */ /* 0x002fca00078e0083 */
[----:B------:R1:W-:Y:S01]  /*10710*/  STL [R1+0x6ec], R0 ;  /* 0x0006ec0001007387 */ /* 0x0003e20000100800 */
[----:B------:R-:W-:Y:S02]  /*10720*/  IMAD.MOV.U32 R128, RZ, RZ, R132 ;  /* 0x000000ffff807224 */ /* 0x000fe400078e0084 */
[----:B------:R-:W-:Y:S01]  /*10730*/  IMAD.MOV.U32 R129, RZ, RZ, R133 ;  /* 0x000000ffff817224 */ /* 0x000fe200078e0085 */
[----:B------:R1:W-:Y:S02]  /*10740*/  STL [R1+0x6f8], R142 ;  /* 0x0006f88e01007387 */ /* 0x0003e40000100800 */
[----:B-1----:R-:W-:Y:S02]  /*10750*/  IMAD.MOV.U32 R0, RZ, RZ, R143 ;  /* 0x000000ffff007224 */ /* 0x002fe400078e008f */
[----:B------:R-:W2:Y:S04]  /*10760*/  LDL.LU.64 R142, [R1+0xcc8] ;  /* 0x000cc800018e7983 */ /* 0x000ea80000300a00 */
[----:B------:R1:W-:Y:S04]  /*10770*/  STL [R1+0x6f4], R0 ;  /* 0x0006f40001007387 */ /* 0x0003e80000100800 */
[----:B------:R1:W-:Y:S02]  /*10780*/  STL [R1+0x700], R144 ;  /* 0x0007009001007387 */ /* 0x0003e40000100800 */
[----:B-1----:R-:W-:-:S02]  /*10790*/  IMAD.MOV.U32 R0, RZ, RZ, R145 ;  /* 0x000000ffff007224 */ /* 0x002fc400078e0091 */
[----:B------:R-:W2:Y:S04]  /*107a0*/  LDL.LU.64 R144, [R1+0xcd8] ;  /* 0x000cd80001907983 */ /* 0x000ea80000300a00 */
[----:B------:R1:W-:Y:S04]  /*107b0*/  STL [R1+0x6fc], R0 ;  /* 0x0006fc0001007387 */ /* 0x0003e80000100800 */
[----:B------:R4:W-:Y:S04]  /*107c0*/  STL [R1+0x708], R146 ;  /* 0x0007089201007387 */ /* 0x0009e80000100800 */
[----:B------:R-:W2:Y:S01]  /*107d0*/  LDL.LU.64 R130, [R1+0xcc0] ;  /* 0x000cc00001827983 */ /* 0x000ea20000300a00 */
[----:B-1----:R-:W-:-:S03]  /*107e0*/  MOV R0, R147 ;  /* 0x0000009300007202 */ /* 0x002fc60000000f00 */
[----:B----4-:R-:W-:Y:S04]  /*107f0*/  STL [R1+0x710], R148 ;  /* 0x0007109401007387 */ /* 0x010fe80000100800 */
[----:B------:R1:W-:Y:S04]  /*10800*/  STL [R1+0x704], R0 ;  /* 0x0007040001007387 */ /* 0x0003e80000100800 */
[----:B------:R-:W4:Y:S01]  /*10810*/  LDL.LU.64 R146, [R1+0xca0] ;  /* 0x000ca00001927983 */ /* 0x000f220000300a00 */
[----:B-1----:R-:W-:-:S03]  /*10820*/  IMAD.MOV.U32 R0, RZ, RZ, R149 ;  /* 0x000000ffff007224 */ /* 0x002fc600078e0095 */
[----:B---3--:R-:W-:Y:S04]  /*10830*/  STL [R1+0x718], R134 ;  /* 0x0007188601007387 */ /* 0x008fe80000100800 */
[----:B------:R1:W-:Y:S04]  /*10840*/  STL [R1+0x70c], R0 ;  /* 0x00070c0001007387 */ /* 0x0003e80000100800 */
[----:B------:R-:W3:Y:S04]  /*10850*/  LDL.LU.64 R148, [R1+0xcf0] ;  /* 0x000cf00001947983 */ /* 0x000ee80000300a00 */
[----:B------:R-:W3:Y:S01]  /*10860*/  LDL.LU.64 R132, [R1+0xd00] ;  /* 0x000d000001847983 */ /* 0x000ee20000300a00 */
[----:B-1----:R-:W-:-:S05]  /*10870*/  IMAD.MOV.U32 R0, RZ, RZ, R135 ;  /* 0x000000ffff007224 */ /* 0x002fca00078e0087 */
[----:B------:R1:W-:Y:S04]  /*10880*/  STL [R1+0x714], R0 ;  /* 0x0007140001007387 */ /* 0x0003e80000100800 */
        /* <DEDUP_REMOVED lines=13> */
[----:B-1----:R-:W-:Y:S02]  /*10960*/  MOV R0, R139 ;  /* 0x0000008b00007202 */ /* 0x002fe40000000f00 */
[----:B------:R-:W2:Y:S04]  /*10970*/  LDL.LU.64 R138, [R1+0xd28] ;  /* 0x000d2800018a7983 */ /* 0x000ea80000300a00 */
[----:B------:R1:W-:Y:S04]  /*10980*/  STL [R1+0x734], R0 ;  /* 0x0007340001007387 */ /* 0x0003e80000100800 */
[----:B------:R1:W-:Y:S02]  /*10990*/  STL [R1+0x740], R140 ;  /* 0x0007408c01007387 */ /* 0x0003e40000100800 */
[----:B-1----:R-:W-:-:S02]  /*109a0*/  IMAD.MOV.U32 R0, RZ, RZ, R141 ;  /* 0x000000ffff007224 */ /* 0x002fc400078e008d */
[----:B------:R-:W-:Y:S04]  /*109b0*/  STL [R1+0x748], R128 ;  /* 0x0007488001007387 */ /* 0x000fe80000100800 */
[----:B------:R1:W-:Y:S04]  /*109c0*/  STL [R1+0x73c], R0 ;  /* 0x00073c0001007387 */ /* 0x0003e80000100800 */
[----:B------:R-:W2:Y:S01]  /*109d0*/  LDL.LU.64 R140, [R1+0xce8] ;  /* 0x000ce800018c7983 */ /* 0x000ea20000300a00 */
[----:B-1----:R-:W-:-:S03]  /*109e0*/  IMAD.MOV.U32 R0, RZ, RZ, R129 ;  /* 0x000000ffff007224 */ /* 0x002fc600078e0081 */
[----:B------:R-:W-:Y:S04]  /*109f0*/  STL [R1+0x750], R142 ;  /* 0x0007508e01007387 */ /* 0x000fe80000100800 */
[----:B------:R1:W-:Y:S02]  /*10a00*/  STL [R1+0x744], R0 ;  /* 0x0007440001007387 */ /* 0x0003e40000100800 */
[----:B-1----:R-:W-:Y:S02]  /*10a10*/  IMAD.MOV.U32 R0, RZ, RZ, R143 ;  /* 0x000000ffff007224 */ /* 0x002fe400078e008f */
        /* <DEDUP_REMOVED lines=8> */
[----:B----4-:R-:W-:Y:S04]  /*10aa0*/  STL [R1+0x768], R146 ;  /* 0x0007689201007387 */ /* 0x010fe80000100800 */
[----:B------:R1:W-:Y:S02]  /*10ab0*/  STL [R1+0x75c], R0 ;  /* 0x00075c0001007387 */ /* 0x0003e40000100800 */
[----:B-1----:R-:W-:Y:S02]  /*10ac0*/  MOV R0, R147 ;  /* 0x0000009300007202 */ /* 0x002fe40000000f00 */
[----:B------:R-:W4:Y:S04]  /*10ad0*/  LDL.LU.64 R146, [R1+0xd68] ;  /* 0x000d680001927983 */ /* 0x000f280000300a00 */
[----:B------:R1:W-:Y:S04]  /*10ae0*/  STL [R1+0x764], R0 ;  /* 0x0007640001007387 */ /* 0x0003e80000100800 */
[----:B---3--:R3:W-:Y:S01]  /*10af0*/  STL [R1+0x770], R148 ;  /* 0x0007709401007387 */ /* 0x0087e20000100800 */
[----:B-1----:R-:W-:-:S03]  /*10b00*/  IMAD.MOV.U32 R0, RZ, RZ, R149 ;  /* 0x000000ffff007224 */ /* 0x002fc600078e0095 */
[----:B------:R-:W-:Y:S04]  /*10b10*/  STL [R1+0x778], R132 ;  /* 0x0007788401007387 */ /* 0x000fe80000100800 */
[----:B------:R1:W-:Y:S04]  /*10b20*/  STL [R1+0x76c], R0 ;  /* 0x00076c0001007387 */ /* 0x0003e80000100800 */
[----:B---3--:R-:W3:Y:S01]  /*10b30*/  LDL.LU.64 R148, [R1+0xd08] ;  /* 0x000d080001947983 */ /* 0x008ee20000300a00 */
[----:B-1----:R-:W-:-:S03]  /*10b40*/  IMAD.MOV.U32 R0, RZ, RZ, R133 ;  /* 0x000000ffff007224 */ /* 0x002fc600078e0085 */
[----:B------:R-:W-:Y:S04]  /*10b50*/  STL [R1+0x780], R150 ;  /* 0x0007809601007387 */ /* 0x000fe80000100800 */
[----:B------:R1:W-:Y:S02]  /*10b60*/  STL [R1+0x774], R0 ;  /* 0x0007740001007387 */ /* 0x0003e40000100800 */
[----:B-1----:R-:W-:Y:S02]  /*10b70*/  IMAD.MOV.U32 R0, RZ, RZ, R151 ;  /* 0x000000ffff007224 */ /* 0x002fe400078e0097 */
[----:B------:R-:W3:Y:S04]  /*10b80*/  LDL.LU.64 R150, [R1+0xcf8] ;  /* 0x000cf80001967983 */ /* 0x000ee80000300a00 */
[----:B------:R1:W-:Y:S04]  /*10b90*/  STL [R1+0x77c], R0 ;  /* 0x00077c0001007387 */ /* 0x0003e80000100800 */
[----:B------:R-:W-:Y:S01]  /*10ba0*/  STL [R1+0x788], R134 ;  /* 0x0007888601007387 */ /* 0x000fe20000100800 */
[----:B-1----:R-:W-:-:S03]  /*10bb0*/  IMAD.MOV.U32 R0, RZ, RZ, R135 ;  /* 0x000000ffff007224 */ /* 0x002fc600078e0087 */
[----:B--2---:R-:W-:Y:S04]  /*10bc0*/  STL [R1+0x790], R136 ;  /* 0x0007908801007387 */ /* 0x004fe80000100800 */
[----:B------:R1:W-:Y:S04]  /*10bd0*/  STL [R1+0x784], R0 ;  /* 0x0007840001007387 */ /* 0x0003e80000100800 */
[----:B------:R-:W2:Y:S04]  /*10be0*/  LDL.LU.64 R120, [R1+0xd78] ;  /* 0x000d780001787983 */ /* 0x000ea80000300a00 */
[----:B------:R-:W2:Y:S01]  /*10bf0*/  LDL.LU.64 R122, [R1+0xd70] ;  /* 0x000d7000017a7983 */ /* 0x000ea20000300a00 */
[----:B-1----:R-:W-:-:S05]  /*10c00*/  IMAD.MOV.U32 R0, RZ, RZ, R137 ;  /* 0x000000ffff007224 */ /* 0x002fca00078e0089 */
[----:B------:R1:W-:Y:S04]  /*10c10*/  STL [R1+0x78c], R0 ;  /* 0x00078c0001007387 */ /* 0x0003e80000100800 */
[----:B------:R-:W-:Y:S04]  /*10c20*/  STL [R1+0x798], R138 ;  /* 0x0007988a01007387 */ /* 0x000fe80000100800 */
[----:B------:R-:W2:Y:S01]  /*10c30*/  LDL.LU.64 R124, [R1+0xd20] ;  /* 0x000d2000017c7983 */ /* 0x000ea20000300a00 */
[----:B-1----:R-:W-:-:S03]  /*10c40*/  MOV R0, R139 ;  /* 0x0000008b00007202 */ /* 0x002fc60000000f00 */
[----:B------:R-:W2:Y:S04]  /*10c50*/  LDL.LU.64 R126, [R1+0xd10] ;  /* 0x000d1000017e7983 */ /* 0x000ea80000300a00 */
[----:B------:R1:W-:Y:S04]  /*10c60*/  STL [R1+0x794], R0 ;  /* 0x0007940001007387 */ /* 0x0003e80000100800 */
[----:B------:R-:W-:Y:S04]  /*10c70*/  STL [R1+0x7a0], R140 ;  /* 0x0007a08c01007387 */ /* 0x000fe80000100800 */
[----:B------:R-:W2:Y:S01]  /*10c80*/  LDL.LU.64 R128, [R1+0xd90] ;  /* 0x000d900001807983 */ /* 0x000ea20000300a00 */
[----:B-1----:R-:W-:-:S03]  /*10c90*/  IMAD.MOV.U32 R0, RZ, RZ, R141 ;  /* 0x000000ffff007224 */ /* 0x002fc600078e008d */
        /* <DEDUP_REMOVED lines=12> */
[----:B----4-:R-:W-:Y:S04]  /*10d60*/  STL [R1+0x7b8], R146 ;  /* 0x0007b89201007387 */ /* 0x010fe80000100800 */
[----:B------:R-:W4:Y:S01]  /*10d70*/  LDL.LU.64 R140, [R1+0xd50] ;  /* 0x000d5000018c7983 */ /* 0x000f220000300a00 */
[----:B-1----:R-:W-:-:S03]  /*10d80*/  IMAD.MOV.U32 R0, RZ, RZ, R147 ;  /* 0x000000ffff007224 */ /* 0x002fc600078e0093 */
[----:B------:R-:W4:Y:S04]  /*10d90*/  LDL.LU.64 R142, [R1+0xd40] ;  /* 0x000d4000018e7983 */ /* 0x000f280000300a00 */
[----:B------:R1:W-:Y:S04]  /*10da0*/  STL [R1+0x7b4], R0 ;  /* 0x0007b40001007387 */ /* 0x0003e80000100800 */
[----:B---3--:R3:W-:Y:S04]  /*10db0*/  STL [R1+0x7c0], R148 ;  /* 0x0007c09401007387 */ /* 0x0087e80000100800 */
[----:B------:R-:W4:Y:S01]  /*10dc0*/  LDL.LU.64 R144, [R1+0xda8] ;  /* 0x000da80001907983 */ /* 0x000f220000300a00 */
[----:B-1----:R-:W-:-:S03]  /*10dd0*/  IMAD.MOV.U32 R0, RZ, RZ, R149 ;  /* 0x000000ffff007224 */ /* 0x002fc600078e0095 */
[----:B------:R-:W4:Y:S04]  /*10de0*/  LDL.LU.64 R146, [R1+0xd98] ;  /* 0x000d980001927983 */ /* 0x000f280000300a00 */
[----:B------:R1:W-:Y:S04]  /*10df0*/  STL [R1+0x7bc], R0 ;  /* 0x0007bc0001007387 */ /* 0x0003e80000100800 */
[----:B------:R1:W-:Y:S04]  /*10e00*/  STL [R1+0x7c8], R150 ;  /* 0x0007c89601007387 */ /* 0x0003e80000100800 */
[----:B---3--:R-:W3:Y:S01]  /*10e10*/  LDL.LU.64 R148, [R1+0xd60] ;  /* 0x000d600001947983 */ /* 0x008ee20000300a00 */
[----:B-1----:R-:W-:-:S03]  /*10e20*/  MOV R0, R151 ;  /* 0x0000009700007202 */ /* 0x002fc60000000f00 */
[----:B------:R-:W3:Y:S04]  /*10e30*/  LDL.LU.64 R150, [R1+0xd58] ;  /* 0x000d580001967983 */ /* 0x000ee80000300a00 */
[----:B------:R1:W-:Y:S04]  /*10e40*/  STL [R1+0x7c4], R0 ;  /* 0x0007c40001007387 */ /* 0x0003e80000100800 */
[----:B--2---:R-:W-:Y:S01]  /*10e50*/  STL [R1+0x7d0], R120 ;  /* 0x0007d07801007387 */ /* 0x004fe20000100800 */
[----:B-1----:R-:W-:-:S03]  /*10e60*/  IMAD.MOV.U32 R0, RZ, RZ, R121 ;  /* 0x000000ffff007224 */ /* 0x002fc600078e0079 */
[----:B------:R-:W-:Y:S04]  /*10e70*/  STL [R1+0x7d8], R122 ;  /* 0x0007d87a01007387 */ /* 0x000fe80000100800 */
[----:B------:R1:W-:Y:S02]  /*10e80*/  STL [R1+0x7cc], R0 ;  /* 0x0007cc0001007387 */ /* 0x0003e40000100800 */
[----:B-1----:R-:W-:Y:S02]  /*10e90*/  IMAD.MOV.U32 R0, RZ, RZ, R123 ;  /* 0x000000ffff007224 */ /* 0x002fe400078e007b */
[----:B------:R-:W-:Y:S04]  /*10ea0*/  STL [R1+0x7e0], R124 ;  /* 0x0007e07c01007387 */ /* 0x000fe80000100800 */
[----:B------:R1:W-:Y:S04]  /*10eb0*/  STL [R1+0x7d4], R0 ;  /* 0x0007d40001007387 */ /* 0x0003e80000100800 */
[----:B------:R-:W-:Y:S01]  /*10ec0*/  STL [R1+0x7e8], R126 ;  /* 0x0007e87e01007387 */ /* 0x000fe20000100800 */
[----:B-1----:R-:W-:-:S05]  /*10ed0*/  IMAD.MOV.U32 R0, RZ, RZ, R125 ;  /* 0x000000ffff007224 */ /* 0x002fca00078e007d */
[----:B------:R1:W-:Y:S04]  /*10ee0*/  STL [R1+0x7dc], R0 ;  /* 0x0007dc0001007387 */ /* 0x0003e80000100800 */
[----:B------:R-:W-:Y:S01]  /*10ef0*/  STL [R1+0x7f0], R128 ;  /* 0x0007f08001007387 */ /* 0x000fe20000100800 */
[----:B-1----:R-:W-:-:S05]  /*10f00*/  IMAD.MOV.U32 R0, RZ, RZ, R127 ;  /* 0x000000ffff007224 */ /* 0x002fca00078e007f */
[----:B------:R1:W-:Y:S04]  /*10f10*/  STL [R1+0x7e4], R0 ;  /* 0x0007e40001007387 */ /* 0x0003e80000100800 */
[----:B------:R-:W-:Y:S01]  /*10f20*/  STL [R1+0x7f8], R130 ;  /* 0x0007f88201007387 */ /* 0x000fe20000100800 */
[----:B-1----:R-:W-:-:S05]  /*10f30*/  IMAD.MOV.U32 R0, RZ, RZ, R129 ;  /* 0x000000ffff007224 */ /* 0x002fca00078e0081 */
[----:B------:R1:W-:Y:S02]  /*10f40*/  STL [R1+0x7ec], R0 ;  /* 0x0007ec0001007387 */ /* 0x0003e40000100800 */
[----:B-1----:R-:W-:Y:S02]  /*10f50*/  MOV R0, R131 ;  /* 0x0000008300007202 */ /* 0x002fe40000000f00 */
        /* <DEDUP_REMOVED lines=10> */
[----:B------:R1:W-:Y:S04]  /*11000*/  STL [R1+0x80c], R0 ;  /* 0x00080c0001007387 */ /* 0x0003e80000100800 */
[----:B----4-:R-:W-:Y:S01]  /*11010*/  STL [R1+0x820], R140 ;  /* 0x0008208c01007387 */ /* 0x010fe20000100800 */
[----:B-1----:R-:W-:-:S05]  /*11020*/  IMAD.MOV.U32 R0, RZ, RZ, R139 ;  /* 0x000000ffff007224 */ /* 0x002fca00078e008b */
[----:B------:R1:W-:Y:S04]  /*11030*/  STL [R1+0x814], R0 ;  /* 0x0008140001007387 */ /* 0x0003e80000100800 */
[----:B------:R-:W-:Y:S01]  /*11040*/  STL [R1+0x828], R142 ;  /* 0x0008288e01007387 */ /* 0x000fe20000100800 */
[----:B-1----:R-:W-:-:S05]  /*11050*/  IMAD.MOV.U32 R0, RZ, RZ, R141 ;  /* 0x000000ffff007224 */ /* 0x002fca00078e008d */
[----:B------:R1:W-:Y:S04]  /*11060*/  STL [R1+0x81c], R0 ;  /* 0x00081c0001007387 */ /* 0x0003e80000100800 */
[----:B------:R-:W-:Y:S01]  /*11070*/  STL [R1+0x830], R144 ;  /* 0x0008309001007387 */ /* 0x000fe20000100800 */
[----:B-1----:R-:W-:-:S05]  /*11080*/  MOV R0, R143 ;  /* 0x0000008f00007202 */ /* 0x002fca0000000f00 */
[----:B------:R1:W-:Y:S04]  /*11090*/  STL [R1+0x824], R0 ;  /* 0x0008240001007387 */ /* 0x0003e80000100800 */
[----:B------:R-:W-:Y:S01]  /*110a0*/  STL [R1+0x838], R146 ;  /* 0x0008389201007387 */ /* 0x000fe20000100800 */
[----:B-1----:R-:W-:-:S05]  /*110b0*/  IMAD.MOV.U32 R0, RZ, RZ, R145 ;  /* 0x000000ffff007224 */ /* 0x002fca00078e0091 */
[----:B------:R1:W-:Y:S04]  /*110c0*/  STL [R1+0x82c], R0 ;  /* 0x00082c0001007387 */ /* 0x0003e80000100800 */
[----:B---3--:R-:W-:Y:S01]  /*110d0*/  STL [R1+0x840], R148 ;  /* 0x0008409401007387 */ /* 0x008fe20000100800 */
[----:B-1----:R-:W-:-:S05]  /*110e0*/  IMAD.MOV.U32 R0, RZ, RZ, R147 ;  /* 0x000000ffff007224 */ /* 0x002fca00078e0093 */
[----:B------:R1:W-:Y:S04]  /*110f0*/  STL [R1+0x834], R0 ;  /* 0x0008340001007387 */ /* 0x0003e80000100800 */
[----:B------:R-:W-:Y:S01]  /*11100*/  STL [R1+0x848], R150 ;  /* 0x0008489601007387 */ /* 0x000fe20000100800 */
[----:B-1----:R-:W-:-:S05]  /*11110*/  IMAD.MOV.U32 R0, RZ, RZ, R149 ;  /* 0x000000ffff007224 */ /* 0x002fca00078e0095 */
[----:B------:R1:W-:Y:S02]  /*11120*/  STL [R1+0x83c], R0 ;  /* 0x00083c0001007387 */ /* 0x0003e40000100800 */
[----:B-1----:R-:W-:-:S05]  /*11130*/  IMAD.MOV.U32 R0, RZ, RZ, R151 ;  /* 0x000000ffff007224 */ /* 0x002fca00078e0097 */
[----:B------:R1:W-:Y:S04]  /*11140*/  STL [R1+0x844], R0 ;  /* 0x0008440001007387 */ /* 0x0003e80000100800 */
        /* <DEDUP_REMOVED lines=376> */
[----:B------:R-:W-:-:S03]  /*128d0*/  SHF.R.S32.HI R9, RZ, 0x6, R9 ;  /* 0x00000006ff097819 */ /* 0x000fc60000011409 */
        /* <DEDUP_REMOVED lines=8> */
[----:B------:R2:W-:Y:S01]  /*12960*/  STL [R1+0xc4c], R9 ;  /* 0x000c4c0901007387 */ /* 0x0005e20000100800 */
[----:B------:R-:W-:-:S02]  /*12970*/  IMAD.SHL.U32 R11, R11, 0x40, RZ ;  /* 0x000000400b0b7824 */ /* 0x000fc400078e00ff */
[----:B------:R-:W-:Y:S01]  /*12980*/  IMAD.SHL.U32 R10, R10, 0x40, RZ ;  /* 0x000000400a0a7824 */ /* 0x000fe200078e00ff */
[----:B------:R-:W-:Y:S01]  /*12990*/  MOV R15, R3 ;  /* 0x00000003000f7202 */ /* 0x000fe20000000f00 */
[----:B------:R-:W-:Y:S01]  /*129a0*/  IMAD.MOV.U32 R23, RZ, RZ, R190 ;  /* 0x000000ffff177224 */ /* 0x000fe200078e00be */
[----:B------:R-:W-:Y:S01]  /*129b0*/  SHF.R.S32.HI R3, RZ, 0x1f, R11 ;  /* 0x0000001fff037819 */ /* 0x000fe2000001140b */
[----:B------:R-:W-:Y:S01]  /*129c0*/  IMAD.MOV.U32 R22, RZ, RZ, R191 ;  /* 0x000000ffff167224 */ /* 0x000fe200078e00bf */
[----:B-1----:R-:W-:Y:S01]  /*129d0*/  SHF.R.S32.HI R0, RZ, 0x1f, R10 ;  /* 0x0000001fff007819 */ /* 0x002fe2000001140a */
[----:B------:R-:W-:Y:S01]  /*129e0*/  IMAD.MOV.U32 R165, RZ, RZ, R208 ;  /* 0x000000ffffa57224 */ /* 0x000fe200078e00d0 */
[----:B------:R-:W-:Y:S01]  /*129f0*/  MOV R190, R245 ;  /* 0x000000f500be7202 */ /* 0x000fe20000000f00 */
[----:B------:R-:W-:Y:S01]  /*12a00*/  IMAD.MOV.U32 R164, RZ, RZ, R209 ;  /* 0x000000ffffa47224 */ /* 0x000fe200078e00d1 */
[----:B------:R-:W-:Y:S01]  /*12a10*/  MOV R226, R113 ;  /* 0x0000007100e27202 */ /* 0x000fe20000000f00 */
[----:B------:R-:W-:-:S02]  /*12a20*/  IMAD.MOV.U32 R171, RZ, RZ, R216 ;  /* 0x000000ffffab7224 */ /* 0x000fc400078e00d8 */
[----:B------:R-:W-:Y:S02]  /*12a30*/  IMAD.MOV.U32 R170, RZ, RZ, R217 ;  /* 0x000000ffffaa7224 */ /* 0x000fe400078e00d9 */
[----:B------:R-:W-:Y:S01]  /*12a40*/  IMAD.MOV.U32 R191, RZ, RZ, R244 ;  /* 0x000000ffffbf7224 */ /* 0x000fe200078e00f4 */
[----:B------:R-:W-:Y:S01]  /*12a50*/  MOV R244, R115 ;  /* 0x0000007300f47202 */ /* 0x000fe20000000f00 */
[----:B------:R-:W-:Y:S01]  /*12a60*/  IMAD.MOV.U32 R209, RZ, RZ, R108 ;  /* 0x000000ffffd17224 */ /* 0x000fe200078e006c */
[----:B------:R-:W-:Y:S01]  /*12a70*/  CS2R R24, SRZ ;  /* 0x0000000000187805 */ /* 0x000fe2000001ff00 */
        /* <DEDUP_REMOVED lines=10> */
[----:B------:R-:W-:Y:S01]  /*12b20*/  IMAD.MOV.U32 R5, RZ, RZ, RZ ;  /* 0x000000ffff057224 */ /* 0x000fe200078e00ff */
        /* <DEDUP_REMOVED lines=29> */
[C---:B------:R-:W-:Y:S01]  /*12d00*/  SHF.L.U64.HI R0, R10.reuse, 0x2, R0 ;  /* 0x000000020a007819 */ /* 0x040fe20000010200 */
[----:B------:R-:W-:Y:S01]  /*12d10*/  IMAD.SHL.U32 R4, R11, 0x4, RZ ;  /* 0x000000040b047824 */ /* 0x000fe200078e00ff */
[----:B------:R-:W-:-:S02]  /*12d20*/  SHF.L.U32 R2, R10, 0x2, RZ ;  /* 0x000000020a027819 */ /* 0x000fc400000006ff */
[----:B------:R-:W-:Y:S02]  /*12d30*/  CS2R R94, SRZ ;  /* 0x00000000005e7805 */ /* 0x000fe4000001ff00 */
[----:B------:R-:W-:Y:S02]  /*12d40*/  SHF.L.U64.HI R3, R11, 0x2, R3 ;  /* 0x000000020b037819 */ /* 0x000fe40000010203 */
        /* <DEDUP_REMOVED lines=27> */
[----:B------:R-:W-:Y:S01]  /*12f00*/  CS2R R150, SRZ ;  /* 0x0000000000967805 */ /* 0x000fe2000001ff00 */
[----:B------:R-:W-:Y:S01]  /*12f10*/  UMOV UR16, 0xffffffff ;  /* 0xffffffff00107882 */ /* 0x000fe20000000000 */
[----:B--2---:R-:W-:-:S05]  /*12f20*/  UMOV UR4, URZ ;  /* 0x0000003f00047c82 */ /* 0x004fca0008000000 */
.L_x_1:
[----:B------:R-:W-:Y:S01]  /*12f30*/  STL.64 [R1+0xfe0], R234 ;  /* 0x000fe0ea01007387 */ /* 0x000fe20000100a00 */
[----:B------:R-:W-:Y:S01]  /*12f40*/  UIADD3 UR16, UR16, 0x1, URZ ;  /* 0x0000000110107890 */ /* 0x000fe2000fffe03f */
[----:B------:R-:W-:-:S04]  /*12f50*/  DEPBAR.LE SB0, 0x0 ;  /* 0x000080000000791a */ /* 0x000fc80000000000 */
[----:B------:R-:W-:Y:S04]  /*12f60*/  STL.64 [R1+0xfd8], R232 ;  /* 0x000fd8e801007387 */ /* 0x000fe80000100a00 */
        /* <DEDUP_REMOVED lines=40> */
[----:B-----5:R-:W-:Y:S04]  /*131f0*/  STL.64 [R1+0xe90], R150 ;  /* 0x000e909601007387 */ /* 0x020fe80000100a00 */
        /* <DEDUP_REMOVED lines=20> */
[----:B------:R1:W-:Y:S04]  /*13340*/  STL.64 [R1+0xde8], R108 ;  /* 0x000de86c01007387 */ /* 0x0003e80000100a00 */
[----:B-1----:R-:W2:Y:S04]  /*13350*/  LDL.LU.64 R108, [R1+0x400] ;  /* 0x00040000016c7983 */ /* 0x002ea80000300a00 */
[----:B------:R-:W2:Y:S04]  /*13360*/  LDL.LU.64 R110, [R1+0x408] ;  /* 0x00040800016e7983 */ /* 0x000ea80000300a00 */
        /* <DEDUP_REMOVED lines=61> */
[----:B------:R-:W2:Y:S01]  /*13740*/  LDL.LU.64 R234, [R1+0x5f8] ;  /* 0x0005f80001ea7983 */ /* 0x000ea20000300a00 */
[----:B------:R-:W-:Y:S01]  /*13750*/  UISETP.GT.AND UP0, UPT, UR16, 0x1, UPT ;  /* 0x000000011000788c */ /* 0x000fe2000bf04270 */
[----:B------:R-:W-:Y:S01]  /*13760*/  UMOV UR9, 0x40000040 ;  /* 0x4000004000097882 */ /* 0x000fe20000000000 */
[----:B------:R-:W-:Y:S02]  /*13770*/  BAR.SYNC.DEFER_BLOCKING 0x0 ;  /* 0x0000000000007b1d */ /* 0x000fe40000010000 */
[----:B------:R-:W-:-:S04]  /*13780*/  USEL UR16, UR16, URZ, !UP0 ;  /* 0x0000003f10107287 */ /* 0x000fc8000c000000 */
[----:B------:R-:W-:Y:S01]  /*13790*/  ULEA UR5, UR16, UR7, 0x10 ;  /* 0x0000000710057291 */ /* 0x000fe2000f8e803f */
[----:B------:R-:W-:Y:S01]  /*137a0*/  UMOV UR11, 0x40000040 ;  /* 0x40000040000b7882 */ /* 0x000fe20000000000 */
[----:B------:R-:W-:Y:S02]  /*137b0*/  STL [R1+0xde0], R238 ;  /* 0x000de0ee01007387 */ /* 0x000fe40000100800 */
[----:B------:R-:W-:Y:S02]  /*137c0*/  UIADD3 UR6, UR5, 0x20000, URZ ;  /* 0x0002000005067890 */ /* 0x000fe4000fffe03f */
[----:B------:R-:W-:Y:S01]  /*137d0*/  USHF.R.U32.HI UR8, URZ, 0x4, UR5 ;  /* 0x000000043f087899 */ /* 0x000fe20008011605 */
[----:B------:R-:W-:Y:S01]  /*137e0*/  STL [R1+0xddc], R247 ;  /* 0x000ddcf701007387 */ /* 0x000fe20000100800 */
[----:B------:R-:W-:Y:S02]  /*137f0*/  USHF.R.U32.HI UR6, URZ, 0x4, UR6 ;  /* 0x000000043f067899 */ /* 0x000fe40008011606 */
[----:B------:R-:W-:Y:S01]  /*13800*/  USGXT.U32 UR8, UR8, 0xe ;  /* 0x0000000e0808789a */ /* 0x000fe20008000000 */
[----:B------:R-:W-:Y:S01]  /*13810*/  STL [R1+0xdd8], R246 ;  /* 0x000dd8f601007387 */ /* 0x000fe20000100800 */
[----:B------:R-:W-:-:S02]  /*13820*/  USGXT.U32 UR10, UR6, 0xe ;  /* 0x0000000e060a789a */ /* 0x000fc40008000000 */
[----:B------:R-:W-:Y:S01]  /*13830*/  UIADD3 UR12, UP0, UR8, 0x2, URZ ;  /* 0x00000002080c7890 */ /* 0x000fe2000ff1e03f */
[----:B------:R-:W-:Y:S01]  /*13840*/  STL [R1+0xdc0], R8 ;  /* 0x000dc00801007387 */ /* 0x000fe20000100800 */
[----:B------:R-:W-:Y:S01]  /*13850*/  UIADD3 UR14, UP1, UR10, 0x2, URZ ;  /* 0x000000020a0e7890 */ /* 0x000fe2000ff3e03f */
[----:B------:R-:W-:Y:S01]  /*13860*/  UMOV UR5, URZ ;  /* 0x0000003f00057c82 */ /* 0x000fe20008000000 */
[----:B------:R-:W-:Y:S01]  /*13870*/  UMOV UR6, URZ ;  /* 0x0000003f00067c82 */ /* 0x000fe20008000000 */
[----:B------:R-:W-:Y:S01]  /*13880*/  UIADD3.X UR13, UR5, 0x40000040, URZ, UP0, !UPT ;  /* 0x40000040050d7890 */ /* 0x000fe200087fe43f */
[----:B------:R-:W-:Y:S01]  /*13890*/  STL [R1+0xdbc], R7 ;  /* 0x000dbc0701007387 */ /* 0x000fe20000100800 */
[----:B------:R-:W-:Y:S02]  /*138a0*/  UIADD3.X UR15, UR6, 0x40000040, URZ, UP1, !UPT ;  /* 0x40000040060f7890 */ /* 0x000fe40008ffe43f */
[----:B------:R-:W-:Y:S01]  /*138b0*/  UIADD3.64 UR40, UR12, 0x2, URZ ;  /* 0x000000020c287897 */ /* 0x000fe2000fffe03f */
[----:B------:R-:W-:Y:S01]  /*138c0*/  STL [R1+0xdb8], R6 ;  /* 0x000db80601007387 */ /* 0x000fe20000100800 */
[----:B------:R-:W-:-:S02]  /*138d0*/  UIADD3.64 UR42, UR14, 0x2, URZ ;  /* 0x000000020e2a7897 */ /* 0x000fc4000fffe03f */
[----:B------:R-:W-:Y:S02]  /*138e0*/  UIADD3.64 UR36, UR12, 0x4, URZ ;  /* 0x000000040c247897 */ /* 0x000fe4000fffe03f */
[----:B------:R-:W-:Y:S02]  /*138f0*/  UIADD3.64 UR38, UR14, 0x4, URZ ;  /* 0x000000040e267897 */ /* 0x000fe4000fffe03f */
[----:B------:R-:W-:Y:S02]  /*13900*/  UIADD3.64 UR32, UR12, 0x7fe, URZ ;  /* 0x000007fe0c207897 */ /* 0x000fe4000fffe03f */
[----:B------:R-:W-:Y:S02]  /*13910*/  UIADD3.64 UR34, UR14, 0x7fe, URZ ;  /* 0x000007fe0e227897 */ /* 0x000fe4000fffe03f */
[----:B------:R-:W-:Y:S02]  /*13920*/  UIADD3.64 UR28, UR12, 0x800, URZ ;  /* 0x000008000c1c7897 */ /* 0x000fe4000fffe03f */
[----:B------:R-:W-:-:S02]  /*13930*/  UIADD3.64 UR30, UR14, 0x800, URZ ;  /* 0x000008000e1e7897 */ /* 0x000fc4000fffe03f */
[----:B------:R-:W-:Y:S02]  /*13940*/  UIADD3.64 UR24, UR12, 0x802, URZ ;  /* 0x000008020c187897 */ /* 0x000fe4000fffe03f */
[----:B------:R-:W-:Y:S02]  /*13950*/  UIADD3.64 UR26, UR14, 0x802, URZ ;  /* 0x000008020e1a7897 */ /* 0x000fe4000fffe03f */
[----:B------:R-:W-:Y:S02]  /*13960*/  UIADD3.64 UR20, UR12, 0x804, URZ ;  /* 0x000008040c147897 */ /* 0x000fe4000fffe03f */
[----:B------:R-:W-:Y:S01]  /*13970*/  UIADD3.64 UR22, UR14, 0x804, URZ ;  /* 0x000008040e167897 */ /* 0x000fe2000fffe03f */
[----:B--2---:R-:W-:-:S06]  /*13980*/  WARPGROUP.ARRIVE ;  /* 0x00000000000079c5 */ /* 0x004fcc0000000000 */
[----:B------:R-:W-:Y:S03]  /*13990*/  HGMMA.64x256x8.F32.TF32 R108, gdesc[UR8], R108, gsb0 ;  /* 0x07e00000086c79f0 */ /* 0x000fe6000800286c */
[----:B------:R-:W-:Y:S02]  /*139a0*/  WARPGROUP.DEPBAR.LE gsb0, 0x0 ;  /* 0x00008000000079c5 */ /* 0x000fe40000010000 */
[----:B------:R-:W-:-:S15]  /*139b0*/  WARPGROUP.ARRIVE ;  /* 0x00000000000079c5 */ /* 0x000fde0000000000 */
[----:B------:R-:W-:-:S08]  /*139c0*/  NOP ;  /* 0x0000000000007918 */ /* 0x000fd00000000000 */
        /* <DEDUP_REMOVED lines=26> */
[----:B------:R1:W-:Y:S04]  /*13b70*/  STL.64 [R1+0x400], R108 ;  /* 0x0004006c01007387 */ /* 0x0003e80000100a00 */
[----:B------:R2:W-:Y:S04]  /*13b80*/  STL.64 [R1+0x408], R110 ;  /* 0x0004086e01007387 */ /* 0x0005e80000100a00 */
[----:B------:R3:W-:Y:S04]  /*13b90*/  STL.64 [R1+0x410], R112 ;  /* 0x0004107001007387 */ /* 0x0007e80000100a00 */
[----:B----4-:R4:W-:Y:S04]  /*13ba0*/  STL.64 [R1+0x418], R114 ;  /* 0x0004187201007387 */ /* 0x0109e80000100a00 */
[----:B------:R4:W-:Y:S04]  /*13bb0*/  STL.64 [R1+0x420], R116 ;  /* 0x0004207401007387 */ /* 0x0009e80000100a00 */
        /* <DEDUP_REMOVED lines=59> */
[----:B-1----:R-:W4:Y:S04]  /*13f70*/  LDL.LU.64 R108, [R1] ;  /* 0x00000000016c7983 */ /* 0x002f280000300a00 */
[----:B--2---:R-:W2:Y:S04]  /*13f80*/  LDL.LU.64 R110, [R1+0x8] ;  /* 0x00000800016e7983 */ /* 0x004ea80000300a00 */
[----:B---3--:R-:W3:Y:S04]  /*13f90*/  LDL.LU.64 R112, [R1+0x10] ;  /* 0x0000100001707983 */ /* 0x008ee80000300a00 */
[----:B----4-:R-:W4:Y:S04]  /*13fa0*/  LDL.LU.64 R114, [R1+0x18] ;  /* 0x0000180001727983 */ /* 0x010f280000300a00 */
[----:B------:R-:W2:Y:S04]  /*13fb0*/  LDL.LU.64 R116, [R1+0x20] ;  /* 0x0000200001747983 */ /* 0x000ea80000300a00 */
[----:B------:R-:W3:Y:S04]  /*13fc0*/  LDL.LU.64 R118, [R1+0x28] ;  /* 0x0000280001767983 */ /* 0x000ee80000300a00 */
[----:B------:R-:W4:Y:S04]  /*13fd0*/  LDL.LU.64 R120, [R1+0x30] ;  /* 0x0000300001787983 */ /* 0x000f280000300a00 */
        /* <DEDUP_REMOVED lines=15> */
[----:B----4-:R-:W-:Y:S04]  /*140d0*/  STL.64 [R1+0x11e0], R150 ;  /* 0x0011e09601007387 */ /* 0x010fe80000100a00 */
[----:B---3--:R-:W-:Y:S04]  /*140e0*/  STL.64 [R1+0x11d8], R148 ;  /* 0x0011d89401007387 */ /* 0x008fe80000100a00 */
[----:B--2---:R-:W-:Y:S04]  /*140f0*/  STL.64 [R1+0x11d0], R146 ;  /* 0x0011d09201007387 */ /* 0x004fe80000100a00 */
        /* <DEDUP_REMOVED lines=125> */
[----:B------:R-:W-:-:S02]  /*148d0*/  UIADD3.64 UR8, UR12, 0x1fe, URZ ;  /* 0x000001fe0c087897 */ /* 0x000fc4000fffe03f */
[----:B------:R-:W-:Y:S01]  /*148e0*/  UIADD3.64 UR44, UR12, 0x200, URZ ;  /* 0x000002000c2c7897 */ /* 0x000fe2000fffe03f */
[----:B------:R-:W3:Y:S01]  /*148f0*/  LDL.LU.64 R152, [R1+0xb0] ;  /* 0x0000b00001987983 */ /* 0x000ee20000300a00 */
[----:B------:R-:W-:Y:S01]  /*14900*/  UMOV UR46, UR14 ;  /* 0x0000000e002e7c82 */ /* 0x000fe20008000000 */
[----:B------:R-:W-:Y:S01]  /*14910*/  UMOV UR47, UR15 ;  /* 0x0000000f002f7c82 */ /* 0x000fe20008000000 */
[----:B------:R-:W-:Y:S01]  /*14920*/  UIADD3.64 UR40, UR12, 0x202, URZ ;  /* 0x000002020c287897 */ /* 0x000fe2000fffe03f */
[----:B------:R-:W3:Y:S01]  /*14930*/  LDL.LU.64 R154, [R1+0xb8] ;  /* 0x0000b800019a7983 */ /* 0x000ee20000300a00 */
[----:B------:R-:W-:Y:S02]  /*14940*/  UIADD3.64 UR36, UR12, 0x204, URZ ;  /* 0x000002040c247897 */ /* 0x000fe4000fffe03f */
[----:B------:R-:W-:Y:S01]  /*14950*/  UIADD3.64 UR32, UR12, 0x9fe, URZ ;  /* 0x000009fe0c207897 */ /* 0x000fe2000fffe03f */
[----:B------:R-:W3:Y:S01]  /*14960*/  LDL.LU.64 R156, [R1+0xc0] ;  /* 0x0000c000019c7983 */ /* 0x000ee20000300a00 */
[----:B------:R-:W-:-:S02]  /*14970*/  UIADD3.64 UR28, UR12, 0xa00, URZ ;  /* 0x00000a000c1c7897 */ /* 0x000fc4000fffe03f */
[----:B------:R-:W-:Y:S01]  /*14980*/  UIADD3.64 UR24, UR12, 0xa02, URZ ;  /* 0x00000a020c187897 */ /* 0x000fe2000fffe03f */
[----:B------:R-:W3:Y:S01]  /*14990*/  LDL.LU.64 R158, [R1+0xc8] ;  /* 0x0000c800019e7983 */ /* 0x000ee20000300a00 */
[----:B------:R-:W-:-:S03]  /*149a0*/  UIADD3.64 UR20, UR12, 0xa04, URZ ;  /* 0x00000a040c147897 */ /* 0x000fc6000fffe03f */
        /* <DEDUP_REMOVED lines=37> */
[----:B------:R-:W3:Y:S01]  /*14c00*/  LDL.LU.64 R234, [R1+0x1f8] ;  /* 0x0001f80001ea7983 */ /* 0x000ee20000300a00 */
        /* <DEDUP_REMOVED lines=95> */
[----:B-1----:R-:W3:Y:S04]  /*15200*/  LDL.LU.64 R150, [R1+0x11e0] ;  /* 0x0011e00001967983 */ /* 0x002ee80000300a00 */
        /* <DEDUP_REMOVED lines=21> */
[----:B------:R-:W-:-:S02]  /*15360*/  UIADD3.64 UR8, UR12, 0x3fe, URZ ;  /* 0x000003fe0c087897 */ /* 0x000fc4000fffe03f */
[----:B------:R-:W-:Y:S01]  /*15370*/  UIADD3.64 UR44, UR12, 0x400, URZ ;  /* 0x000004000c2c7897 */ /* 0x000fe2000fffe03f */
[----:B------:R-:W2:Y:S01]  /*15380*/  LDL.LU.64 R106, [R1+0x1130] ;  /* 0x00113000016a7983 */ /* 0x000ea20000300a00 */
[----:B------:R-:W-:Y:S01]  /*15390*/  UMOV UR46, UR14 ;  /* 0x0000000e002e7c82 */ /* 0x000fe20008000000 */
[----:B------:R-:W-:Y:S01]  /*153a0*/  UMOV UR47, UR15 ;  /* 0x0000000f002f7c82 */ /* 0x000fe20008000000 */
[----:B------:R-:W-:Y:S01]  /*153b0*/  UIADD3.64 UR40, UR12, 0x402, URZ ;  /* 0x000004020c287897 */ /* 0x000fe2000fffe03f */
[----:B------:R-:W2:Y:S01]  /*153c0*/  LDL.LU.64 R104, [R1+0x1128] ;  /* 0x0011280001687983 */ /* 0x000ea20000300a00 */
[----:B------:R-:W-:Y:S02]  /*153d0*/  UIADD3.64 UR36, UR12, 0x404, URZ ;  /* 0x000004040c247897 */ /* 0x000fe4000fffe03f */
[----:B------:R-:W-:Y:S01]  /*153e0*/  UIADD3.64 UR32, UR12, 0xbfe, URZ ;  /* 0x00000bfe0c207897 */ /* 0x000fe2000fffe03f */
[----:B------:R-:W2:Y:S01]  /*153f0*/  LDL.LU.64 R102, [R1+0x1120] ;  /* 0x0011200001667983 */ /* 0x000ea20000300a00 */
[----:B------:R-:W-:-:S02]  /*15400*/  UIADD3.64 UR28, UR12, 0xc00, URZ ;  /* 0x00000c000c1c7897 */ /* 0x000fc4000fffe03f */
[----:B------:R-:W-:Y:S01]  /*15410*/  UIADD3.64 UR24, UR12, 0xc02, URZ ;  /* 0x00000c020c187897 */ /* 0x000fe2000fffe03f */
[----:B------:R-:W2:Y:S01]  /*15420*/  LDL.LU.64 R100, [R1+0x1118] ;  /* 0x0011180001647983 */ /* 0x000ea20000300a00 */
[----:B------:R-:W-:-:S03]  /*15430*/  UIADD3.64 UR20, UR12, 0xc04, URZ ;  /* 0x00000c040c147897 */ /* 0x000fc6000fffe03f */
        /* <DEDUP_REMOVED lines=38> */
[----:B---3--:R-:W-:-:S06]  /*156a0*/  WARPGROUP.ARRIVE ;  /* 0x00000000000079c5 */ /* 0x008fcc0000000000 */
        /* <DEDUP_REMOVED lines=30> */
[----:B------:R-:W-:Y:S04]  /*15890*/  STL.64 [R1], R108 ;  /* 0x0000006c01007387 */ /* 0x000fe80000100a00 */
        /* <DEDUP_REMOVED lines=64> */
[----:B------:R-:W4:Y:S04]  /*15ca0*/  LDL.LU.64 R232, [R1+0xfd8] ;  /* 0x000fd80001e87983 */ /* 0x000f280000300a00 */
[----:B------:R-:W3:Y:S04]  /*15cb0*/  LDL.LU.64 R230, [R1+0xfd0] ;  /* 0x000fd00001e67983 */ /* 0x000ee80000300a00 */
[----:B------:R-:W3:Y:S04]  /*15cc0*/  LDL.LU.64 R228, [R1+0xfc8] ;  /* 0x000fc80001e47983 */ /* 0x000ee80000300a00 */
[----:B------:R-:W3:Y:S04]  /*15cd0*/  LDL.LU.64 R226, [R1+0xfc0] ;  /* 0x000fc00001e27983 */ /* 0x000ee80000300a00 */
        /* <DEDUP_REMOVED lines=61> */
[----:B------:R-:W3:Y:S01]  /*160b0*/  LDL.LU R12, [R1+0x84c] ;  /* 0x00084c00010c7983 */ /* 0x000ee20000300800 */
[----:B------:R-:W-:Y:S02]  /*160c0*/  UIADD3.64 UR36, UR12, 0x604, URZ ;  /* 0x000006040c247897 */ /* 0x000fe4000fffe03f */
[----:B------:R-:W-:Y:S01]  /*160d0*/  UIADD3.64 UR32, UR12, 0xdfe, URZ ;  /* 0x00000dfe0c207897 */ /* 0x000fe2000fffe03f */
[----:B------:R-:W4:Y:S01]  /*160e0*/  LDL.LU R11, [R1+0x854] ;  /* 0x00085400010b7983 */ /* 0x000f220000300800 */
[----:B------:R-:W-:Y:S02]  /*160f0*/  UIADD3.64 UR28, UR12, 0xe00, URZ ;  /* 0x00000e000c1c7897 */ /* 0x000fe4000fffe03f */
[----:B------:R-:W-:Y:S01]  /*16100*/  UIADD3.64 UR24, UR12, 0xe02, URZ ;  /* 0x00000e020c187897 */ /* 0x000fe2000fffe03f */
[----:B------:R-:W3:Y:S01]  /*16110*/  LDL R7, [R1+0xc4c] ;  /* 0x000c4c0001077983 */ /* 0x000ee20000100800 */
[----:B------:R-:W-:Y:S01]  /*16120*/  VIADD R6, R5, 0x1 ;  /* 0x0000000105067836 */ /* 0x000fe20000000000 */
[----:B------:R-:W-:Y:S01]  /*16130*/  UIADD3 UR4, UR4, 0x1, URZ ;  /* 0x0000000104047890 */ /* 0x000fe2000fffe03f */
[----:B------:R-:W1:Y:S03]  /*16140*/  S2R R246, SR_TID.X ;  /* 0x0000000000f67919 */ /* 0x000e660000002100 */
[----:B------:R-:W-:Y:S01]  /*16150*/  UISETP.GT.AND UP0, UPT, UR4, 0x1, UPT ;  /* 0x000000010400788c */ /* 0x000fe2000bf04270 */
[----:B------:R-:W1:Y:S03]  /*16160*/  S2R R13, SR_TID.X ;  /* 0x00000000000d7919 */ /* 0x000e660000002100 */
[----:B------:R-:W-:-:S04]  /*16170*/  USEL UR4, UR4, URZ, !UP0 ;  /* 0x0000003f04047287 */ /* 0x000fc8000c000000 */
[----:B------:R-:W-:Y:S01]  /*16180*/  ULEA UR5, UR4, UR7, 0x10 ;  /* 0x0000000704057291 */ /* 0x000fe2000f8e803f */
[----:B-1----:R-:W-:Y:S01]  /*16190*/  IMAD.SHL.U32 R10, R246, 0x10, RZ ;  /* 0x00000010f60a7824 */ /* 0x002fe200078e00ff */
[----:B------:R-:W-:-:S04]  /*161a0*/  LOP3.LUT R8, R13, 0x7f, RZ, 0xc0, !PT ;  /* 0x0000007f0d087812 */ /* 0x000fc800078ec0ff */
[----:B------:R-:W-:-:S05]  /*161b0*/  LOP3.LUT R10, R10, 0x70, RZ, 0xc0, !PT ;  /* 0x000000700a0a7812 */ /* 0x000fca00078ec0ff */
[----:B------:R-:W-:Y:S01]  /*161c0*/  IMAD R10, R8, 0x80, R10 ;  /* 0x00000080080a7824 */ /* 0x000fe200078e020a */
[----:B--2---:R-:W-:-:S06]  /*161d0*/  WARPGROUP.ARRIVE ;  /* 0x00000000000079c5 */ /* 0x004fcc0000000000 */
[----:B------:R-:W-:Y:S01]  /*161e0*/  HGMMA.64x256x8.F32.TF32 R24, gdesc[UR8], R24, gsb0 ;  /* 0x07e00000081879f0 */ /* 0x000fe20008002818 */
[----:B------:R-:W-:Y:S01]  /*161f0*/  UIADD3.64 UR8, UR12, 0x600, URZ ;  /* 0x000006000c087897 */ /* 0x000fe2000fffe03f */
[----:B------:R-:W-:Y:S01]  /*16200*/  UMOV UR10, UR14 ;  /* 0x0000000e000a7c82 */ /* 0x000fe20008000000 */
[----:B------:R-:W-:Y:S01]  /*16210*/  UMOV UR11, UR15 ;  /* 0x0000000f000b7c82 */ /* 0x000fe20008000000 */
[----:B------:R-:W-:Y:S01]  /*16220*/  UIADD3.64 UR12, UR12, 0xe04, URZ ;  /* 0x00000e040c0c7897 */ /* 0x000fe2000fffe03f */
[----:B---3--:R-:W-:Y:S01]  /*16230*/  VIADD R9, R7, 0xffffffff ;  /* 0xffffffff07097836 */ /* 0x008fe20000000000 */
[----:B------:R1:W-:Y:S01]  /*16240*/  STL [R1+0xdc4], R7 ;  /* 0x000dc40701007387 */ /* 0x0003e20000100800 */
[----:B------:R-:W-:Y:S02]  /*16250*/  WARPGROUP.DEPBAR.LE gsb0, 0x0 ;  /* 0x00008000000079c5 */ /* 0x000fe40000010000 */
[----:B------:R-:W-:Y:S01]  /*16260*/  WARPGROUP.ARRIVE ;  /* 0x00000000000079c5 */ /* 0x000fe20000000000 */
[----:B------:R-:W-:Y:S01]  /*16270*/  UMOV UR14, UR22 ;  /* 0x00000016000e7c82 */ /* 0x000fe20008000000 */
[----:B------:R-:W-:Y:S01]  /*16280*/  UMOV UR15, UR23 ;  /* 0x00000017000f7c82 */ /* 0x000fe20008000000 */
[----:B-1----:R-:W1:Y:S01]  /*16290*/  LDC R7, c[0x0][0x230] ;  /* 0x00008c00ff077b82 */ /* 0x002e620000000800 */
[----:B------:R-:W-:Y:S01]  /*162a0*/  ISETP.GE.AND P0, PT, R5, R9, PT ;  /* 0x000000090500720c */ /* 0x000fe20003f06270 */
[----:B------:R-:W2:-:S14]  /*162b0*/  LDL.LU R238, [R1+0x858] ;  /* 0x0008580001ee7983 */ /* 0x000e9c0000300800 */
[----:B------:R-:W-:Y:S01]  /*162c0*/  HGMMA.64x256x8.F32.TF32 R24, gdesc[UR8], R24, gsb0 ;  /* 0x07e00000081879f0 */ /* 0x000fe20008002818 */
[----:B-1----:R-:W-:-:S05]  /*162d0*/  IMAD R5, R6, -0x40, R7 ;  /* 0xffffffc006057824 */ /* 0x002fca00078e0207 */
[----:B------:R-:W-:-:S04]  /*162e0*/  ISETP.GT.AND P1, PT, R5, RZ, PT ;  /* 0x000000ff0500720c */ /* 0x000fc80003f24270 */
[----:B------:R-:W-:Y:S02]  /*162f0*/  SEL R9, RZ, 0x4, !P1 ;  /* 0x00000004ff097807 */ /* 0x000fe40004800000 */
[----:B----4-:R-:W-:Y:S02]  /*16300*/  IADD3 R11, P1, R11, R2, RZ ;  /* 0x000000020b0b7210 */ /* 0x010fe40007f3e0ff */
[----:B------:R-:W-:Y:S01]  /*16310*/  SEL R9, R9, RZ, !P0 ;  /* 0x000000ff09097207 */ /* 0x000fe20004000000 */
[----:B------:R-:W-:Y:S02]  /*16320*/  WARPGROUP.DEPBAR.LE gsb0, 0x0 ;  /* 0x00008000000079c5 */ /* 0x000fe40000010000 */
[----:B------:R-:W-:Y:S01]  /*16330*/  WARPGROUP.ARRIVE ;  /* 0x00000000000079c5 */ /* 0x000fe20000000000 */
[----:B------:R-:W-:Y:S01]  /*16340*/  IADD3.X R12, R12, R0, RZ, P1, !PT ;  /* 0x000000000c0c7210 */ /* 0x000fe20000ffe4ff */
[----:B------:R-:W-:Y:S01]  /*16350*/  STL [R1+0x854], R11 ;  /* 0x0008540b01007387 */ /* 0x000fe20000100800 */
[----:B------:R-:W-:-:S08]  /*16360*/  ISETP.NE.U32.AND P2, PT, R9, RZ, PT ;  /* 0x000000ff0900720c */ /* 0x000fd00003f45070 */
[----:B------:R-:W-:Y:S01]  /*16370*/  HGMMA.64x256x8.F32.TF32 R24, gdesc[UR40], R24, gsb0 ;  /* 0x07e00000281879f0 */ /* 0x000fe20008002818 */
[----:B------:R-:W3:Y:S02]  /*16380*/  LDL.LU R8, [R1+0x85c] ;  /* 0x00085c0001087983 */ /* 0x000ee40000300800 */
        /* <DEDUP_REMOVED lines=15> */
[----:B------:R-:W-:Y:S01]  /*16480*/  HGMMA.64x256x8.F32.TF32 R24, gdesc[UR24], R24, gsb0 ;  /* 0x07e00000181879f0 */ /* 0x000fe20008002818 */
[----:B------:R-:W-:Y:S02]  /*16490*/  STL [R1+0x84c], R12 ;  /* 0x00084c0c01007387 */ /* 0x000fe40000100800 */
[----:B------:R-:W-:Y:S02]  /*164a0*/  WARPGROUP.DEPBAR.LE gsb0, 0x0 ;  /* 0x00008000000079c5 */ /* 0x000fe40000010000 */
[----:B------:R-:W-:-:S15]  /*164b0*/  WARPGROUP.ARRIVE ;  /* 0x00000000000079c5 */ /* 0x000fde0000000000 */
[----:B------:R-:W-:-:S08]  /*164c0*/  NOP ;  /* 0x0000000000007918 */ /* 0x000fd00000000000 */
[----:B------:R-:W-:Y:S03]  /*164d0*/  HGMMA.64x256x8.F32.TF32 R24, gdesc[UR12], R24, gsb0 ;  /* 0x07e000000c1879f0 */ /* 0x000fe60008002818 */
[----:B------:R-:W-:Y:S02]  /*164e0*/  WARPGROUP.DEPBAR.LE gsb0, 0x0 ;  /* 0x00008000000079c5 */ /* 0x000fe40000010000 */
[----:B------:R1:W-:Y:S04]  /*164f0*/  STL [R1+0xdd4], R148 ;  /* 0x000dd49401007387 */ /* 0x0003e80000100800 */
[----:B-1----:R-:W4:Y:S01]  /*16500*/  LDL.LU R148, [R1+0x850] ;  /* 0x0008500001947983 */ /* 0x002f220000300800 */
[----:B------:R-:W-:Y:S01]  /*16510*/  BAR.SYNC.DEFER_BLOCKING 0x0 ;  /* 0x0000000000007b1d */ /* 0x000fe20000010000 */
[----:B------:R-:W-:Y:S01]  /*16520*/  ISETP.GT.AND P1, PT, R5, 0x1, PT ;  /* 0x000000010500780c */ /* 0x000fe20003f24270 */
[----:B------:R-:W-:-:S02]  /*16530*/  IMAD.MOV.U32 R13, RZ, RZ, R12 ;  /* 0x000000ffff0d7224 */ /* 0x000fc400078e000c */
[----:B------:R-:W-:Y:S01]  /*16540*/  IMAD.MOV.U32 R12, RZ, RZ, R11 ;  /* 0x000000ffff0c7224 */ /* 0x000fe200078e000b */
[----:B------:R-:W-:Y:S01]  /*16550*/  SEL R11, RZ, 0x4, !P1 ;  /* 0x00000004ff0b7807 */ /* 0x000fe20004800000 */
[----:B------:R-:W-:-:S03]  /*16560*/  VIADD R9, R10, UR5 ;  /* 0x000000050a097c36 */ /* 0x000fc60008000000 */
[----:B------:R-:W-:Y:S02]  /*16570*/  SEL R11, R11, RZ, !P0 ;  /* 0x000000ff0b0b7207 */ /* 0x000fe40004000000 */
[----:B---3--:R-:W-:Y:S01]  /*16580*/  IADD3 R8, P4, R8, R2, RZ ;  /* 0x0000000208087210 */ /* 0x008fe20007f9e0ff */
[----:B------:R-:W-:Y:S01]  /*16590*/  STL [R1+0xdd0], R149 ;  /* 0x000dd09501007387 */ /* 0x000fe20000100800 */
[----:B------:R-:W-:-:S03]  /*165a0*/  ISETP.NE.U32.AND P1, PT, R11, RZ, PT ;  /* 0x000000ff0b00720c */ /* 0x000fc60003f25070 */
[----:B------:R-:W-:Y:S01]  /*165b0*/  STL [R1+0xdcc], R150 ;  /* 0x000dcc9601007387 */ /* 0x000fe20000100800 */
[----:B--2---:R-:W-:-:S03]  /*165c0*/  IMAD.X R238, R238, 0x1, R0, P4 ;  /* 0x00000001eeee7824 */ /* 0x004fc600020e0600 */
[----:B------:R1:W-:Y:S04]  /*165d0*/  STL [R1+0xdc8], R151 ;  /* 0x000dc89701007387 */ /* 0x0003e80000100800 */
[----:B------:R-:W-:Y:S01]  /*165e0*/  @!PT LDS RZ, [RZ] ;  /* 0x00000000fffff984 */ /* 0x000fe20000000800 */
[----:B------:R-:W-:Y:S01]  /*165f0*/  @!PT LDS RZ, [RZ] ;  /* 0x00000000fffff984 */ /* 0x000fe20000000800 */
[----:B------:R-:W-:Y:S01]  /*16600*/  @!PT LDS RZ, [RZ] ;  /* 0x00000000fffff984 */ /* 0x000fe20000000800 */
[----:B------:R2:W-:Y:S04]  /*16610*/  LDGSTS.E [R9], desc[UR18][R12.64], P2 ;  /* 0x000000000c097fae */ /* 0x0005e80009121852 */
[----:B------:R-:W3:Y:S04]  /*16620*/  LDL.LU R247, [R1+0x864] ;  /* 0x0008640001f77983 */ /* 0x000ee80000300800 */
[----:B-1----:R-:W3:Y:S04]  /*16630*/  LDL.LU R151, [R1+0x868] ;  /* 0x0008680001977983 */ /* 0x002ee80000300800 */
[----:B------:R-:W3:Y:S01]  /*16640*/  LDL.LU R149, [R1+0x86c] ;  /* 0x00086c0001957983 */ /* 0x000ee20000300800 */
[----:B----4-:R-:W-:-:S05]  /*16650*/  IADD3 R148, P3, R148, R2, RZ ;  /* 0x0000000294947210 */ /* 0x010fca0007f7e0ff */
[----:B------:R-:W-:Y:S01]  /*16660*/  IMAD.X R15, R15, 0x1, R0, P3 ;  /* 0x000000010f0f7824 */ /* 0x000fe200018e0600 */
[----:B--2---:R-:W-:-:S03]  /*16670*/  MOV R12, R148 ;  /* 0x00000094000c7202 */ /* 0x004fc60000000f00 */
[----:B------:R-:W-:Y:S01]  /*16680*/  IMAD.MOV.U32 R13, RZ, RZ, R15 ;  /* 0x000000ffff0d7224 */ /* 0x000fe200078e000f */
[----:B------:R-:W-:Y:S04]  /*16690*/  STL [R1+0x850], R148 ;  /* 0x0008509401007387 */ /* 0x000fe80000100800 */
[----:B------:R1:W-:Y:S04]  /*166a0*/  LDGSTS.E [R9+0x4000], desc[UR18][R12.64], P2 ;  /* 0x040000000c097fae */ /* 0x0003e80009121852 */
[----:B------:R-:W-:Y:S04]  /*166b0*/  STL [R1+0x85c], R8 ;  /* 0x00085c0801007387 */ /* 0x000fe80000100800 */
[----:B------:R2:W-:Y:S01]  /*166c0*/  STL [R1+0x858], R238 ;  /* 0x000858ee01007387 */ /* 0x0005e20000100800 */
[----:B-1----:R-:W-:-:S02]  /*166d0*/  IMAD.MOV.U32 R12, RZ, RZ, R8 ;  /* 0x000000ffff0c7224 */ /* 0x002fc400078e0008 */
[----:B------:R-:W-:Y:S02]  /*166e0*/  IMAD.MOV.U32 R13, RZ, RZ, R238 ;  /* 0x000000ffff0d7224 */ /* 0x000fe400078e00ee */
[----:B--2---:R-:W2:Y:S04]  /*166f0*/  LDL.LU R238, [R1+0x870] ;  /* 0x0008700001ee7983 */ /* 0x004ea80000300800 */
[----:B------:R-:W4:Y:S04]  /*16700*/  LDL.LU R150, [R1+0x874] ;  /* 0x0008740001967983 */ /* 0x000f280000300800 */
[----:B------:R-:W2:Y:S04]  /*16710*/  LDL.LU R148, [R1+0x878] ;  /* 0x0008780001947983 */ /* 0x000ea80000300800 */
[----:B------:R-:W2:Y:S04]  /*16720*/  LDL.LU R8, [R1+0x87c] ;  /* 0x00087c0001087983 */ /* 0x000ea80000300800 */
[----:B------:R1:W-:Y:S04]  /*16730*/  LDGSTS.E [R9+0x4], desc[UR18][R12.64], P1 ;  /* 0x000040000c097fae */ /* 0x0003e80008921852 */
[----:B------:R-:W4:Y:S01]  /*16740*/  LDL.LU R13, [R1+0x860] ;  /* 0x00086000010d7983 */ /* 0x000f220000300800 */
[----:B------:R-:W-:-:S02]  /*16750*/  ISETP.GT.AND P2, PT, R5, 0x2, PT ;  /* 0x000000020500780c */ /* 0x000fc40003f44270 */
[-C--:B---3--:R-:W-:Y:S02]  /*16760*/  IADD3 R247, P3, R247, R2.reuse, RZ ;  /* 0x00000002f7f77210 */ /* 0x088fe40007f7e0ff */
[----:B------:R-:W-:Y:S02]  /*16770*/  SEL R11, RZ, 0x4, !P2 ;  /* 0x00000004ff0b7807 */ /* 0x000fe40005000000 */
[----:B-1----:R-:W-:Y:S02]  /*16780*/  MOV R12, R247 ;  /* 0x000000f7000c7202 */ /* 0x002fe40000000f00 */
[----:B------:R-:W-:Y:S02]  /*16790*/  SEL R11, R11, RZ, !P0 ;  /* 0x000000ff0b0b7207 */ /* 0x000fe40004000000 */
[----:B------:R-:W-:Y:S02]  /*167a0*/  IADD3 R149, P4, R149, R2, RZ ;  /* 0x0000000295957210 */ /* 0x000fe40007f9e0ff */
[----:B------:R-:W-:Y:S01]  /*167b0*/  ISETP.NE.U32.AND P2, PT, R11, RZ, PT ;  /* 0x000000ff0b00720c */ /* 0x000fe20003f45070 */
[----:B------:R-:W-:Y:S02]  /*167c0*/  STL [R1+0x864], R247 ;  /* 0x000864f701007387 */ /* 0x000fe40000100800 */
[----:B------:R-:W-:-:S02]  /*167d0*/  IMAD.X R151, R151, 0x1, R0, P4 ;  /* 0x0000000197977824 */ /* 0x000fc400020e0600 */
[----:B----4-:R-:W-:-:S05]  /*167e0*/  IMAD.X R13, R13, 0x1, R0, P3 ;  /* 0x000000010d0d7824 */ /* 0x010fca00018e0600 */
[----:B------:R1:W-:Y:S01]  /*167f0*/  LDGSTS.E [R9+0x4004], desc[UR18][R12.64], P1 ;  /* 0x040040000c097fae */ /* 0x0003e20008921852 */
[----:B------:R-:W-:Y:S02]  /*16800*/  ISETP.GT.AND P1, PT, R5, 0x3, PT ;  /* 0x000000030500780c */ /* 0x000fe40003f24270 */
[-C--:B------:R-:W-:Y:S02]  /*16810*/  IADD3 R150, P3, R150, R2.reuse, RZ ;  /* 0x0000000296967210 */ /* 0x080fe40007f7e0ff */
[----:B------:R-:W-:Y:S01]  /*16820*/  SEL R11, RZ, 0x4, !P1 ;  /* 0x00000004ff0b7807 */ /* 0x000fe20004800000 */
[----:B------:R3:W-:Y:S02]  /*16830*/  STL [R1+0x860], R13 ;  /* 0x0008600d01007387 */ /* 0x0007e40000100800 */
[--C-:B--2---:R-:W-:Y:S01]  /*16840*/  IMAD.X R238, R238, 0x1, R0.reuse, P3 ;  /* 0x00000001eeee7824 */ /* 0x104fe200018e0600 */
[----:B------:R-:W-:Y:S01]  /*16850*/  SEL R11, R11, RZ, !P0 ;  /* 0x000000ff0b0b7207 */ /* 0x000fe20004000000 */
[----:B-1----:R-:W-:Y:S01]  /*16860*/  IMAD.MOV.U32 R12, RZ, RZ, R149 ;  /* 0x000000ffff0c7224 */ /* 0x002fe200078e0095 */
[----:B------:R-:W-:Y:S01]  /*16870*/  IADD3 R8, P4, R8, R2, RZ ;  /* 0x0000000208087210 */ /* 0x000fe20007f9e0ff */
[----:B---3--:R-:W-:Y:S01]  /*16880*/  IMAD.MOV.U32 R13, RZ, RZ, R151 ;  /* 0x000000ffff0d7224 */ /* 0x008fe200078e0097 */
[----:B------:R-:W-:Y:S01]  /*16890*/  ISETP.NE.U32.AND P1, PT, R11, RZ, PT ;  /* 0x000000ff0b00720c */ /* 0x000fe20003f25070 */
[----:B------:R-:W-:Y:S02]  /*168a0*/  STL [R1+0x86c], R149 ;  /* 0x00086c9501007387 */ /* 0x000fe40000100800 */
[----:B------:R-:W-:-:S02]  /*168b0*/  IMAD.X R148, R148, 0x1, R0, P4 ;  /* 0x0000000194947824 */ /* 0x000fc400020e0600 */
[----:B------:R1:W-:Y:S04]  /*168c0*/  LDGSTS.E [R9+0x8], desc[UR18][R12.64], P2 ;  /* 0x000080000c097fae */ /* 0x0003e80009121852 */
[----:B------:R2:W-:Y:S04]  /*168d0*/  STL [R1+0x868], R151 ;  /* 0x0008689701007387 */ /* 0x0005e80000100800 */
[----:B------:R-:W3:Y:S01]  /*168e0*/  LDL.LU R247, [R1+0x884] ;  /* 0x0008840001f77983 */ /* 0x000ee20000300800 */
[----:B-1----:R-:W-:Y:S01]  /*168f0*/  IMAD.MOV.U32 R12, RZ, RZ, R150 ;  /* 0x000000ffff0c7224 */ /* 0x002fe200078e0096 */
[----:B------:R-:W-:-:S02]  /*16900*/  MOV R13, R238 ;  /* 0x000000ee000d7202 */ /* 0x000fc40000000f00 */
[----:B--2---:R-:W2:Y:S04]  /*16910*/  LDL.LU R151, [R1+0xa48] ;  /* 0x000a480001977983 */ /* 0x004ea80000300800 */
[----:B------:R-:W4:Y:S04]  /*16920*/  LDL.LU R149, [R1+0xa4c] ;  /* 0x000a4c0001957983 */ /* 0x000f280000300800 */
[----:B------:R-:W-:Y:S04]  /*16930*/  STL [R1+0x874], R150 ;  /* 0x0008749601007387 */ /* 0x000fe80000100800 */
[----:B------:R1:W-:Y:S04]  /*16940*/  STL [R1+0x870], R238 ;  /* 0x000870ee01007387 */ /* 0x0003e80000100800 */
[----:B------:R1:W-:Y:S04]  /*16950*/  LDGSTS.E [R9+0x4008], desc[UR18][R12.64], P2 ;  /* 0x040080000c097fae */ /* 0x0003e80009121852 */
[----:B------:R-:W-:Y:S04]  /*16960*/  STL [R1+0x87c], R8 ;  /* 0x00087c0801007387 */ /* 0x000fe80000100800 */
[----:B------:R1:W-:Y:S02]  /*16970*/  STL [R1+0x878], R148 ;  /* 0x0008789401007387 */ /* 0x0003e40000100800 */
[----:B-1----:R-:W-:-:S02]  /*16980*/  IMAD.MOV.U32 R12, RZ, RZ, R8 ;  /* 0x000000ffff0c7224 */ /* 0x002fc400078e0008 */
[----:B------:R-:W2:Y:S01]  /*16990*/  LDL.LU R238, [R1+0xa50] ;  /* 0x000a500001ee7983 */ /* 0x000ea20000300800 */
[----:B------:R-:W-:-:S03]  /*169a0*/  IMAD.MOV.U32 R13, RZ, RZ, R148 ;  /* 0x000000ffff0d7224 */ /* 0x000fc600078e0094 */
[----:B------:R-:W2:Y:S04]  /*169b0*/  LDL.LU R150, [R1+0xa54] ;  /* 0x000a540001967983 */ /* 0x000ea80000300800 */
[----:B------:R-:W2:Y:S04]  /*169c0*/  LDL.LU R148, [R1+0xa58] ;  /* 0x000a580001947983 */ /* 0x000ea80000300800 */
[----:B------:R-:W2:Y:S04]  /*169d0*/  LDL.LU R8, [R1+0xa5c] ;  /* 0x000a5c0001087983 */ /* 0x000ea80000300800 */
[----:B------:R1:W-:Y:S04]  /*169e0*/  LDGSTS.E [R9+0xc], desc[UR18][R12.64], P1 ;  /* 0x0000c0000c097fae */ /* 0x0003e80008921852 */
[----:B------:R-:W2:Y:S01]  /*169f0*/  LDL.LU R13, [R1+0x880] ;  /* 0x00088000010d7983 */ /* 0x000ea20000300800 */
[----:B------:R-:W-:-:S04]  /*16a00*/  ISETP.GT.AND P2, PT, R5, 0x20, PT ;  /* 0x000000200500780c */ /* 0x000fc80003f44270 */
[----:B------:R-:W-:-:S04]  /*16a10*/  SEL R11, RZ, 0x4, !P2 ;  /* 0x00000004ff0b7807 */ /* 0x000fc80005000000 */
[----:B------:R-:W-:-:S04]  /*16a20*/  SEL R11, R11, RZ, !P0 ;  /* 0x000000ff0b0b7207 */ /* 0x000fc80004000000 */
[----:B------:R-:W-:Y:S02]  /*16a30*/  ISETP.NE.U32.AND P2, PT, R11, RZ, PT ;  /* 0x000000ff0b00720c */ /* 0x000fe40003f45070 */
[----:B---3--:R-:W-:-:S05]  /*16a40*/  IADD3 R247, P3, R247, R2, RZ ;  /* 0x00000002f7f77210 */ /* 0x008fca0007f7e0ff */
[----:B-1----:R-:W-:Y:S01]  /*16a50*/  IMAD.MOV.U32 R12, RZ, RZ, R247 ;  /* 0x000000ffff0c7224 */ /* 0x002fe200078e00f7 */
[-C--:B----4-:R-:W-:Y:S01]  /*16a60*/  IADD3 R149, P4, R149, R2.reuse, RZ ;  /* 0x0000000295957210 */ /* 0x090fe20007f9e0ff */
[----:B------:R-:W-:Y:S04]  /*16a70*/  STL [R1+0x884], R247 ;  /* 0x000884f701007387 */ /* 0x000fe80000100800 */
[--C-:B--2---:R-:W-:Y:S02]  /*16a80*/  IMAD.X R151, R151, 0x1, R0.reuse, P4 ;  /* 0x0000000197977824 */ /* 0x104fe400020e0600 */
[----:B------:R-:W-:Y:S01]  /*16a90*/  IMAD.X R13, R13, 0x1, R0, P3 ;  /* 0x000000010d0d7824 */ /* 0x000fe200018e0600 */
[----:B------:R-:W-:-:S04]  /*16aa0*/  IADD3 R150, P3, R150, R2, RZ ;  /* 0x0000000296967210 */ /* 0x000fc80007f7e0ff */
[----:B------:R1:W-:Y:S01]  /*16ab0*/  STL [R1+0x880], R13 ;  /* 0x0008800d01007387 */ /* 0x0003e20000100800 */
[----:B------:R-:W-:-:S03]  /*16ac0*/  IMAD.X R238, R238, 0x1, R0, P3 ;  /* 0x00000001eeee7824 */ /* 0x000fc600018e0600 */
[----:B------:R2:W-:Y:S01]  /*16ad0*/  LDGSTS.E [R9+0x400c], desc[UR18][R12.64], P1 ;  /* 0x0400c0000c097fae */ /* 0x0005e20008921852 */
[----:B------:R-:W-:-:S04]  /*16ae0*/  ISETP.GT.AND P1, PT, R5, 0x21, PT ;  /* 0x000000210500780c */ /* 0x000fc80003f24270 */
[----:B------:R-:W-:Y:S02]  /*16af0*/  SEL R11, RZ, 0x4, !P1 ;  /* 0x00000004ff0b7807 */ /* 0x000fe40004800000 */
[----:B--2---:R-:W-:Y:S01]  /*16b00*/  MOV R12, R149 ;  /* 0x00000095000c7202 */ /* 0x004fe20000000f00 */
[----:B-1----:R-:W-:-:S05]  /*16b10*/  IMAD.MOV.U32 R13, RZ, RZ, R151 ;  /* 0x000000ffff0d7224 */ /* 0x002fca00078e0097 */
[----:B------:R1:W-:Y:S01]  /*16b20*/  LDGSTS.E [R9+0x8000], desc[UR18][R12.64], P2 ;  /* 0x080000000c097fae */ /* 0x0003e20009121852 */
[----:B------:R-:W-:Y:S02]  /*16b30*/  SEL R11, R11, RZ, !P0 ;  /* 0x000000ff0b0b7207 */ /* 0x000fe40004000000 */
[----:B------:R-:W-:Y:S01]  /*16b40*/  IADD3 R8, P4, R8, R2, RZ ;  /* 0x0000000208087210 */ /* 0x000fe20007f9e0ff */
[----:B------:R-:W-:Y:S01]  /*16b50*/  STL [R1+0xa4c], R149 ;  /* 0x000a4c9501007387 */ /* 0x000fe20000100800 */
[----:B-1----:R-:W-:Y:S02]  /*16b60*/  IMAD.MOV.U32 R12, RZ, RZ, R150 ;  /* 0x000000ffff0c7224 */ /* 0x002fe400078e0096 */
[----:B------:R-:W-:Y:S01]  /*16b70*/  IMAD.MOV.U32 R13, RZ, RZ, R238 ;  /* 0x000000ffff0d7224 */ /* 0x000fe200078e00ee */
[----:B------:R1:W-:Y:S04]  /*16b80*/  STL [R1+0xa48], R151 ;  /* 0x000a489701007387 */ /* 0x0003e80000100800 */
[----:B------:R2:W-:Y:S01]  /*16b90*/  LDGSTS.E [R9+0xc000], desc[UR18][R12.64], P2 ;  /* 0x0c0000000c097fae */ /* 0x0005e20009121852 */
[----:B------:R-:W-:Y:S01]  /*16ba0*/  ISETP.GT.AND P2, PT, R5, 0x22, PT ;  /* 0x000000220500780c */ /* 0x000fe20003f44270 */
[----:B------:R-:W-:Y:S01]  /*16bb0*/  IMAD.X R148, R148, 0x1, R0, P4 ;  /* 0x0000000194947824 */ /* 0x000fe200020e0600 */
[----:B------:R-:W-:-:S02]  /*16bc0*/  ISETP.NE.U32.AND P1, PT, R11, RZ, PT ;  /* 0x000000ff0b00720c */ /* 0x000fc40003f25070 */
[----:B------:R-:W-:Y:S01]  /*16bd0*/  SEL R11, RZ, 0x4, !P2 ;  /* 0x00000004ff0b7807 */ /* 0x000fe20005000000 */
[----:B-1----:R-:W3:Y:S04]  /*16be0*/  LDL.LU R151, [R1+0xa60] ;  /* 0x000a600001977983 */ /* 0x002ee80000300800 */
[----:B------:R-:W4:Y:S01]  /*16bf0*/  LDL.LU R149, [R1+0xa64] ;  /* 0x000a640001957983 */ /* 0x000f220000300800 */
[----:B------:R-:W-:-:S03]  /*16c00*/  SEL R11, R11, RZ, !P0 ;  /* 0x000000ff0b0b7207 */ /* 0x000fc60004000000 */
[----:B------:R-:W3:Y:S04]  /*16c10*/  LDL.LU R247, [R1+0xa6c] ;  /* 0x000a6c0001f77983 */ /* 0x000ee80000300800 */
[----:B------:R-:W-:Y:S01]  /*16c20*/  STL [R1+0xa54], R150 ;  /* 0x000a549601007387 */ /* 0x000fe20000100800 */
[----:B--2---:R-:W-:-:S03]  /*16c30*/  IMAD.MOV.U32 R13, RZ, RZ, R148 ;  /* 0x000000ffff0d7224 */ /* 0x004fc600078e0094 */
[----:B------:R1:W-:Y:S04]  /*16c40*/  STL [R1+0xa50], R238 ;  /* 0x000a50ee01007387 */ /* 0x0003e80000100800 */
[----:B------:R-:W-:Y:S01]  /*16c50*/  STL [R1+0xa5c], R8 ;  /* 0x000a5c0801007387 */ /* 0x000fe20000100800 */
[----:B------:R-:W-:-:S03]  /*16c60*/  MOV R12, R8 ;  /* 0x00000008000c7202 */ /* 0x000fc60000000f00 */
[----:B------:R2:W-:Y:S01]  /*16c70*/  STL [R1+0xa58], R148 ;  /* 0x000a589401007387 */ /* 0x0005e20000100800 */
[----:B------:R-:W-:-:S03]  /*16c80*/  ISETP.NE.U32.AND P2, PT, R11, RZ, PT ;  /* 0x000000ff0b00720c */ /* 0x000fc60003f45070 */
[----:B-1----:R-:W3:Y:S04]  /*16c90*/  LDL.LU R238, [R1+0xa70] ;  /* 0x000a700001ee7983 */ /* 0x002ee80000300800 */
[----:B------:R1:W-:Y:S04]  /*16ca0*/  LDGSTS.E [R9+0x8004], desc[UR18][R12.64], P1 ;  /* 0x080040000c097fae */ /* 0x0003e80008921852 */
[----:B--2---:R-:W2:Y:S04]  /*16cb0*/  LDL.LU R148, [R1+0xa74] ;  /* 0x000a740001947983 */ /* 0x004ea80000300800 */
[----:B------:R-:W2:Y:S04]  /*16cc0*/  LDL.LU R150, [R1+0xa7c] ;  /* 0x000a7c0001967983 */ /* 0x000ea80000300800 */
[----:B------:R-:W2:Y:S04]  /*16cd0*/  LDL.LU R8, [R1+0xa84] ;  /* 0x000a840001087983 */ /* 0x000ea80000300800 */
[----:B------:R-:W2:Y:S01]  /*16ce0*/  LDL.LU R11, [R1+0xa68] ;  /* 0x000a6800010b7983 */ /* 0x000ea20000300800 */
[----:B----4-:R-:W-:-:S02]  /*16cf0*/  IADD3 R149, P3, R149, R2, RZ ;  /* 0x0000000295957210 */ /* 0x010fc40007f7e0ff */
[----:B---3--:R-:W-:-:S03]  /*16d00*/  IADD3 R247, P4, R247, R2, RZ ;  /* 0x00000002f7f77210 */ /* 0x008fc60007f9e0ff */
[--C-:B------:R-:W-:Y:S01]  /*16d10*/  IMAD.X R151, R151, 0x1, R0.reuse, P3 ;  /* 0x0000000197977824 */ /* 0x100fe200018e0600 */
[----:B------:R-:W-:Y:S01]  /*16d20*/  STL [R1+0xa64], R149 ;  /* 0x000a649501007387 */ /* 0x000fe20000100800 */
[----:B-1----:R-:W-:Y:S02]  /*16d30*/  IMAD.MOV.U32 R12, RZ, RZ, R149 ;  /* 0x000000ffff0c7224 */ /* 0x002fe400078e0095 */
[----:B------:R-:W-:Y:S01]  /*16d40*/  IMAD.MOV.U32 R13, RZ, RZ, R151 ;  /* 0x000000ffff0d7224 */ /* 0x000fe200078e0097 */
[----:B------:R1:W-:Y:S04]  /*16d50*/  STL [R1+0xa60], R151 ;  /* 0x000a609701007387 */ /* 0x0003e80000100800 */
[----:B------:R-:W-:Y:S04]  /*16d60*/  STL [R1+0xa6c], R247 ;  /* 0x000a6cf701007387 */ /* 0x000fe80000100800 */
[----:B------:R3:W-:Y:S04]  /*16d70*/  LDGSTS.E [R9+0xc004], desc[UR18][R12.64], P1 ;  /* 0x0c0040000c097fae */ /* 0x0007e80008921852 */
[----:B-1----:R-:W4:Y:S01]  /*16d80*/  LDL.LU R151, [R1+0xa78] ;  /* 0x000a780001977983 */ /* 0x002f220000300800 */
[----:B--2---:R-:W-:-:S05]  /*16d90*/  IMAD.X R11, R11, 0x1, R0, P4 ;  /* 0x000000010b0b7824 */ /* 0x004fca00020e0600 */
[----:B------:R1:W-:Y:S04]  /*16da0*/  STL [R1+0xa68], R11 ;  /* 0x000a680b01007387 */ /* 0x0003e80000100800 */
[----:B------:R-:W2:Y:S01]  /*16db0*/  LDL.LU R149, [R1+0xa80] ;  /* 0x000a800001957983 */ /* 0x000ea20000300800 */
[----:B------:R-:W-:Y:S01]  /*16dc0*/  IADD3 R148, P3, R148, R2, RZ ;  /* 0x0000000294947210 */ /* 0x000fe20007f7e0ff */
[----:B---3--:R-:W-:Y:S01]  /*16dd0*/  IMAD.MOV.U32 R13, RZ, RZ, R11 ;  /* 0x000000ffff0d7224 */ /* 0x008fe200078e000b */
[----:B------:R-:W-:Y:S02]  /*16de0*/  MOV R12, R247 ;  /* 0x000000f7000c7202 */ /* 0x000fe40000000f00 */
[----:B------:R-:W-:Y:S01]  /*16df0*/  ISETP.GT.AND P1, PT, R5, 0x23, PT ;  /* 0x000000230500780c */ /* 0x000fe20003f24270 */
[----:B------:R-:W-:-:S02]  /*16e00*/  IMAD.X R238, R238, 0x1, R0, P3 ;  /* 0x00000001eeee7824 */ /* 0x000fc400018e0600 */
[----:B------:R3:W-:Y:S01]  /*16e10*/  LDGSTS.E [R9+0x8008], desc[UR18][R12.64], P2 ;  /* 0x080080000c097fae */ /* 0x0007e20009121852 */
[----:B-1----:R-:W-:-:S04]  /*16e20*/  SEL R11, RZ, 0x4, !P1 ;  /* 0x00000004ff0b7807 */ /* 0x002fc80004800000 */
[----:B------:R-:W-:Y:S01]  /*16e30*/  SEL R11, R11, RZ, !P0 ;  /* 0x000000ff0b0b7207 */ /* 0x000fe20004000000 */
[----:B---3--:R-:W-:Y:S02]  /*16e40*/  IMAD.MOV.U32 R12, RZ, RZ, R148 ;  /* 0x000000ffff0c7224 */ /* 0x008fe400078e0094 */
[----:B------:R-:W-:Y:S01]  /*16e50*/  IMAD.MOV.U32 R13, RZ, RZ, R238 ;  /* 0x000000ffff0d7224 */ /* 0x000fe200078e00ee */
[----:B------:R1:W-:Y:S04]  /*16e60*/  STL [R1+0xa74], R148 ;  /* 0x000a749401007387 */ /* 0x0003e80000100800 */
[----:B------:R3:W-:Y:S01]  /*16e70*/  LDGSTS.E [R9+0xc008], desc[UR18][R12.64], P2 ;  /* 0x0c0080000c097fae */ /* 0x0007e20009121852 */
[-C--:B------:R-:W-:Y:S02]  /*16e80*/  IADD3 R150, P2, R150, R2.reuse, RZ ;  /* 0x0000000296967210 */ /* 0x080fe40007f5e0ff */
[----:B------:R-:W-:Y:S01]  /*16e90*/  ISETP.NE.U32.AND P1, PT, R11, RZ, PT ;  /* 0x000000ff0b00720c */ /* 0x000fe20003f25070 */
[----:B------:R2:W-:Y:S01]  /*16ea0*/  STL [R1+0xa70], R238 ;  /* 0x000a70ee01007387 */ /* 0x0005e20000100800 */
[----:B------:R-:W-:-:S03]  /*16eb0*/  IADD3 R8, P3, R8, R2, RZ ;  /* 0x0000000208087210 */ /* 0x000fc60007f7e0ff */
[----:B-1----:R-:W2:Y:S04]  /*16ec0*/  LDL.LU R148, [R1+0x888] ;  /* 0x0008880001947983 */ /* 0x002ea80000300800 */
[----:B------:R-:W2:Y:S04]  /*16ed0*/  LDL.LU R11, [R1+0x88c] ;  /* 0x00088c00010b7983 */ /* 0x000ea80000300800 */
[----:B------:R1:W-:Y:S01]  /*16ee0*/  STL [R1+0xa7c], R150 ;  /* 0x000a7c9601007387 */ /* 0x0003e20000100800 */
[----:B---3--:R-:W-:Y:S02]  /*16ef0*/  IMAD.MOV.U32 R12, RZ, RZ, R150 ;  /* 0x000000ffff0c7224 */ /* 0x008fe400078e0096 */
[----:B----4-:R-:W-:-:S05]  /*16f00*/  IMAD.X R151, R151, 0x1, R0, P2 ;  /* 0x0000000197977824 */ /* 0x010fca00010e0600 */
[----:B------:R-:W-:Y:S01]  /*16f10*/  STL [R1+0xa78], R151 ;  /* 0x000a789701007387 */ /* 0x000fe20000100800 */
[----:B------:R-:W-:-:S03]  /*16f20*/  IMAD.MOV.U32 R13, RZ, RZ, R151 ;  /* 0x000000ffff0d7224 */ /* 0x000fc600078e0097 */
[----:B------:R-:W-:Y:S04]  /*16f30*/  STL [R1+0xa84], R8 ;  /* 0x000a840801007387 */ /* 0x000fe80000100800 */
[----:B------:R3:W-:Y:S01]  /*16f40*/  LDGSTS.E [R9+0x800c], desc[UR18][R12.64], P1 ;  /* 0x0800c0000c097fae */ /* 0x0007e20008921852 */
[----:B--2---:R-:W-:-:S05]  /*16f50*/  IADD3.X R149, R149, R0, RZ, P3, !PT ;  /* 0x0000000095957210 */ /* 0x004fca0001ffe4ff */
[----:B------:R2:W-:Y:S04]  /*16f60*/  STL [R1+0xa80], R149 ;  /* 0x000a809501007387 */ /* 0x0005e80000100800 */
[----:B------:R-:W4:Y:S04]  /*16f70*/  LDL.LU R238, [R1+0x890] ;  /* 0x0008900001ee7983 */ /* 0x000f280000300800 */
[----:B-1----:R-:W4:Y:S01]  /*16f80*/  LDL.LU R150, [R1+0x894] ;  /* 0x0008940001967983 */ /* 0x002f220000300800 */
[----:B---3--:R-:W-:Y:S02]  /*16f90*/  IMAD.MOV.U32 R13, RZ, RZ, R149 ;  /* 0x000000ffff0d7224 */ /* 0x008fe400078e0095 */
[----:B------:R-:W-:Y:S01]  /*16fa0*/  IMAD.MOV.U32 R12, RZ, RZ, R8 ;  /* 0x000000ffff0c7224 */ /* 0x000fe200078e0008 */
[----:B--2---:R-:W2:Y:S04]  /*16fb0*/  LDL.LU R149, [R1+0x898] ;  /* 0x0008980001957983 */ /* 0x004ea80000300800 */
[----:B------:R-:W3:Y:S04]  /*16fc0*/  LDL.LU R8, [R1+0x89c] ;  /* 0x00089c0001087983 */ /* 0x000ee80000300800 */
[----:B------:R1:W-:Y:S01]  /*16fd0*/  LDGSTS.E [R9+0xc00c], desc[UR18][R12.64], P1 ;  /* 0x0c00c0000c097fae */ /* 0x0003e20008921852 */
[----:B------:R-:W-:-:S04]  /*16fe0*/  ISETP.GT.AND P1, PT, R5, 0x4, PT ;  /* 0x000000040500780c */ /* 0x000fc80003f24270 */
[----:B-1----:R-:W-:Y:S02]  /*16ff0*/  SEL R9, RZ, 0x4, !P1 ;  /* 0x00000004ff097807 */ /* 0x002fe40004800000 */
[----:B------:R-:W-:Y:S02]  /*17000*/  IADD3 R11, P1, R11, R2, RZ ;  /* 0x000000020b0b7210 */ /* 0x000fe40007f3e0ff */
[----:B------:R-:W-:-:S03]  /*17010*/  SEL R9, R9, RZ, !P0 ;  /* 0x000000ff09097207 */ /* 0x000fc60004000000 */
[----:B------:R-:W-:Y:S01]  /*17020*/  IMAD.X R148, R148, 0x1, R0, P1 ;  /* 0x0000000194947824 */ /* 0x000fe200008e0600 */
[----:B------:R-:W-:Y:S02]  /*17030*/  ISETP.NE.U32.AND P2, PT, R9, RZ, PT ;  /* 0x000000ff0900720c */ /* 0x000fe40003f45070 */
[----:B------:R-:W-:Y:S01]  /*17040*/  ISETP.GT.AND P1, PT, R5, 0x5, PT ;  /* 0x000000050500780c */ /* 0x000fe20003f24270 */
[----:B------:R1:W-:Y:S01]  /*17050*/  STL [R1+0x88c], R11 ;  /* 0x00088c0b01007387 */ /* 0x0003e20000100800 */
[----:B------:R-:W-:Y:S01]  /*17060*/  IMAD.MOV.U32 R12, RZ, RZ, R11 ;  /* 0x000000ffff0c7224 */ /* 0x000fe200078e000b */
[----:B------:R-:W-:Y:S01]  /*17070*/  LOP3.LUT R9, R10, 0x10, RZ, 0x3c, !PT ;  /* 0x000000100a097812 */ /* 0x000fe200078e3cff */
[----:B------:R-:W-:-:S03]  /*17080*/  IMAD.MOV.U32 R13, RZ, RZ, R148 ;  /* 0x000000ffff0d7224 */ /* 0x000fc600078e0094 */
[----:B------:R-:W-:Y:S02]  /*17090*/  IADD3 R9, R9, UR5, RZ ;  /* 0x0000000509097c10 */ /* 0x000fe4000fffe0ff */
[----:B-1----:R-:W-:-:S03]  /*170a0*/  SEL R11, RZ, 0x4, !P1 ;  /* 0x00000004ff0b7807 */ /* 0x002fc60004800000 */
[----:B------:R1:W-:Y:S01]  /*170b0*/  LDGSTS.E [R9], desc[UR18][R12.64], P2 ;  /* 0x000000000c097fae */ /* 0x0003e20009121852 */
[----:B------:R-:W-:-:S03]  /*170c0*/  SEL R11, R11, RZ, !P0 ;  /* 0x000000ff0b0b7207 */ /* 0x000fc60004000000 */
[----:B------:R1:W-:Y:S01]  /*170d0*/  STL [R1+0x888], R148 ;  /* 0x0008889401007387 */ /* 0x0003e20000100800 */
[----:B------:R-:W-:-:S03]  /*170e0*/  ISETP.NE.U32.AND P1, PT, R11, RZ, PT ;  /* 0x000000ff0b00720c */ /* 0x000fc60003f25070 */
[----:B------:R-:W2:Y:S04]  /*170f0*/  LDL.LU R247, [R1+0x8a4] ;  /* 0x0008a40001f77983 */ /* 0x000ea80000300800 */
[----:B------:R-:W2:Y:S04]  /*17100*/  LDL.LU R151, [R1+0x8a8] ;  /* 0x0008a80001977983 */ /* 0x000ea80000300800 */
[----:B-1----:R-:W2:Y:S01]  /*17110*/  LDL.LU R148, [R1+0x8ac] ;  /* 0x0008ac0001947983 */ /* 0x002ea20000300800 */
[----:B----4-:R-:W-:-:S05]  /*17120*/  IADD3 R150, P3, R150, R2, RZ ;  /* 0x0000000296967210 */ /* 0x010fca0007f7e0ff */
[----:B------:R-:W-:Y:S01]  /*17130*/  IMAD.X R238, R238, 0x1, R0, P3 ;  /* 0x00000001eeee7824 */ /* 0x000fe200018e0600 */
[----:B---3--:R-:W-:Y:S01]  /*17140*/  IADD3 R8, P4, R8, R2, RZ ;  /* 0x0000000208087210 */ /* 0x008fe20007f9e0ff */
[----:B------:R-:W-:-:S03]  /*17150*/  IMAD.MOV.U32 R12, RZ, RZ, R150 ;  /* 0x000000ffff0c7224 */ /* 0x000fc600078e0096 */
[----:B------:R-:W-:Y:S01]  /*17160*/  MOV R13, R238 ;  /* 0x000000ee000d7202 */ /* 0x000fe20000000f00 */
[----:B------:R-:W-:Y:S01]  /*17170*/  STL [R1+0x894], R150 ;  /* 0x0008949601007387 */ /* 0x000fe20000100800 */
[----:B--2---:R-:W-:-:S03]  /*17180*/  IMAD.X R149, R149, 0x1, R0, P4 ;  /* 0x0000000195957824 */ /* 0x004fc600020e0600 */
[----:B------:R1:W-:Y:S04]  /*17190*/  STL [R1+0x890], R238 ;  /* 0x000890ee01007387 */ /* 0x0003e80000100800 */
[----:B------:R2:W-:Y:S04]  /*171a0*/  LDGSTS.E [R9+0x4000], desc[UR18][R12.64], P2 ;  /* 0x040000000c097fae */ /* 0x0005e80009121852 */
[----:B------:R-:W-:Y:S04]  /*171b0*/  STL [R1+0x89c], R8 ;  /* 0x00089c0801007387 */ /* 0x000fe80000100800 */
[----:B------:R3:W-:Y:S01]  /*171c0*/  STL [R1+0x898], R149 ;  /* 0x0008989501007387 */ /* 0x0007e20000100800 */
[----:B--2---:R-:W-:-:S03]  /*171d0*/  IMAD.MOV.U32 R12, RZ, RZ, R8 ;  /* 0x000000ffff0c7224 */ /* 0x004fc600078e0008 */
[----:B-1----:R-:W2:Y:S01]  /*171e0*/  LDL.LU R238, [R1+0x8b0] ;  /* 0x0008b00001ee7983 */ /* 0x002ea20000300800 */
[----:B------:R-:W-:-:S03]  /*171f0*/  IMAD.MOV.U32 R13, RZ, RZ, R149 ;  /* 0x000000ffff0d7224 */ /* 0x000fc600078e0095 */
[----:B------:R-:W4:Y:S04]  /*17200*/  LDL.LU R150, [R1+0x8b4] ;  /* 0x0008b40001967983 */ /* 0x000f280000300800 */
[----:B---3--:R-:W3:Y:S04]  /*17210*/  LDL.LU R149, [R1+0x8b8] ;  /* 0x0008b80001957983 */ /* 0x008ee80000300800 */
[----:B------:R-:W3:Y:S04]  /*17220*/  LDL.LU R8, [R1+0x8bc] ;  /* 0x0008bc0001087983 */ /* 0x000ee80000300800 */
[----:B------:R1:W-:Y:S04]  /*17230*/  LDGSTS.E [R9+0x4], desc[UR18][R12.64], P1 ;  /* 0x000040000c097fae */ /* 0x0003e80008921852 */
[----:B------:R-:W2:Y:S01]  /*17240*/  LDL.LU R13, [R1+0x8a0] ;  /* 0x0008a000010d7983 */ /* 0x000ea20000300800 */
[----:B------:R-:W-:-:S02]  /*17250*/  ISETP.GT.AND P2, PT, R5, 0x6, PT ;  /* 0x000000060500780c */ /* 0x000fc40003f44270 */
[----:B------:R-:W-:Y:S02]  /*17260*/  IADD3 R247, P3, R247, R2, RZ ;  /* 0x00000002f7f77210 */ /* 0x000fe40007f7e0ff */
[----:B------:R-:W-:-:S03]  /*17270*/  SEL R11, RZ, 0x4, !P2 ;  /* 0x00000004ff0b7807 */ /* 0x000fc60005000000 */
[----:B-1----:R-:W-:Y:S01]  /*17280*/  IMAD.MOV.U32 R12, RZ, RZ, R247 ;  /* 0x000000ffff0c7224 */ /* 0x002fe200078e00f7 */
[----:B------:R-:W-:Y:S02]  /*17290*/  SEL R11, R11, RZ, !P0 ;  /* 0x000000ff0b0b7207 */ /* 0x000fe40004000000 */
[----:B------:R-:W-:Y:S02]  /*172a0*/  IADD3 R148, P4, R148, R2, RZ ;  /* 0x0000000294947210 */ /* 0x000fe40007f9e0ff */
[----:B------:R-:W-:Y:S01]  /*172b0*/  ISETP.NE.U32.AND P2, PT, R11, RZ, PT ;  /* 0x000000ff0b00720c */ /* 0x000fe20003f45070 */
[----:B------:R-:W-:Y:S02]  /*172c0*/  STL [R1+0x8a4], R247 ;  /* 0x0008a4f701007387 */ /* 0x000fe40000100800 */
[--C-:B------:R-:W-:Y:S02]  /*172d0*/  IMAD.X R151, R151, 0x1, R0.reuse, P4 ;  /* 0x0000000197977824 */ /* 0x100fe400020e0600 */
[----:B--2---:R-:W-:-:S05]  /*172e0*/  IMAD.X R13, R13, 0x1, R0, P3 ;  /* 0x000000010d0d7824 */ /* 0x004fca00018e0600 */
[----:B------:R1:W-:Y:S01]  /*172f0*/  LDGSTS.E [R9+0x4004], desc[UR18][R12.64], P1 ;  /* 0x040040000c097fae */ /* 0x0003e20008921852 */
[----:B------:R-:W-:Y:S02]  /*17300*/  ISETP.GT.AND P1, PT, R5, 0x7, PT ;  /* 0x000000070500780c */ /* 0x000fe40003f24270 */
[----:B----4-:R-:W-:Y:S02]  /*17310*/  IADD3 R150, P3, R150, R2, RZ ;  /* 0x0000000296967210 */ /* 0x010fe40007f7e0ff */
[----:B------:R-:W-:Y:S01]  /*17320*/  SEL R11, RZ, 0x4, !P1 ;  /* 0x00000004ff0b7807 */ /* 0x000fe20004800000 */
[----:B------:R2:W-:Y:S03]  /*17330*/  STL [R1+0x8a0], R13 ;  /* 0x0008a00d01007387 */ /* 0x0005e60000100800 */
[----:B------:R-:W-:Y:S01]  /*17340*/  SEL R11, R11, RZ, !P0 ;  /* 0x000000ff0b0b7207 */ /* 0x000fe20004000000 */
[----:B------:R-:W-:Y:S01]  /*17350*/  IMAD.X R238, R238, 0x1, R0, P3 ;  /* 0x00000001eeee7824 */ /* 0x000fe200018e0600 */
[----:B-1----:R-:W-:Y:S01]  /*17360*/  MOV R12, R148 ;  /* 0x00000094000c7202 */ /* 0x002fe20000000f00 */
[----:B--2---:R-:W-:Y:S01]  /*17370*/  IMAD.MOV.U32 R13, RZ, RZ, R151 ;  /* 0x000000ffff0d7224 */ /* 0x004fe200078e0097 */
[----:B---3--:R-:W-:Y:S01]  /*17380*/  IADD3 R8, P4, R8, R2, RZ ;  /* 0x0000000208087210 */ /* 0x008fe20007f9e0ff */
[----:B------:R-:W-:Y:S01]  /*17390*/  STL [R1+0x8ac], R148 ;  /* 0x0008ac9401007387 */ /* 0x000fe20000100800 */
[----:B------:R-:W-:-:S03]  /*173a0*/  ISETP.NE.U32.AND P1, PT, R11, RZ, PT ;  /* 0x000000ff0b00720c */ /* 0x000fc60003f25070 */
[----:B------:R1:W-:Y:S01]  /*173b0*/  LDGSTS.E [R9+0x8], desc[UR18][R12.64], P2 ;  /* 0x000080000c097fae */ /* 0x0003e20009121852 */
[----:B------:R-:W-:-:S03]  /*173c0*/  IMAD.X R149, R149, 0x1, R0, P4 ;  /* 0x0000000195957824 */ /* 0x000fc600020e0600 */
[----:B------:R2:W-:Y:S04]  /*173d0*/  STL [R1+0x8a8], R151 ;  /* 0x0008a89701007387 */ /* 0x0005e80000100800 */
[----:B------:R-:W3:Y:S01]  /*173e0*/  LDL.LU R247, [R1+0x8c4] ;  /* 0x0008c40001f77983 */ /* 0x000ee20000300800 */
[----:B-1----:R-:W-:Y:S02]  /*173f0*/  IMAD.MOV.U32 R12, RZ, RZ, R150 ;  /* 0x000000ffff0c7224 */ /* 0x002fe400078e0096 */
[----:B------:R-:W-:Y:S01]  /*17400*/  IMAD.MOV.U32 R13, RZ, RZ, R238 ;  /* 0x000000ffff0d7224 */ /* 0x000fe200078e00ee */
[----:B--2---:R-:W2:Y:S04]  /*17410*/  LDL.LU R151, [R1+0xa88] ;  /* 0x000a880001977983 */ /* 0x004ea80000300800 */
[----:B------:R-:W4:Y:S04]  /*17420*/  LDL.LU R148, [R1+0xa8c] ;  /* 0x000a8c0001947983 */ /* 0x000f280000300800 */
[----:B------:R-:W-:Y:S04]  /*17430*/  STL [R1+0x8b4], R150 ;  /* 0x0008b49601007387 */ /* 0x000fe80000100800 */
[----:B------:R1:W-:Y:S04]  /*17440*/  STL [R1+0x8b0], R238 ;  /* 0x0008b0ee01007387 */ /* 0x0003e80000100800 */
[----:B------:R1:W-:Y:S04]  /*17450*/  LDGSTS.E [R9+0x4008], desc[UR18][R12.64], P2 ;  /* 0x040080000c097fae */ /* 0x0003e80009121852 */
[----:B------:R-:W-:Y:S04]  /*17460*/  STL [R1+0x8bc], R8 ;  /* 0x0008bc0801007387 */ /* 0x000fe80000100800 */
[----:B------:R1:W-:Y:S02]  /*17470*/  STL [R1+0x8b8], R149 ;  /* 0x0008b89501007387 */ /* 0x0003e40000100800 */
[----:B-1----:R-:W-:Y:S01]  /*17480*/  MOV R12, R8 ;  /* 0x00000008000c7202 */ /* 0x002fe20000000f00 */
[----:B------:R-:W-:Y:S01]  /*17490*/  IMAD.MOV.U32 R13, RZ, RZ, R149 ;  /* 0x000000ffff0d7224 */ /* 0x000fe200078e0095 */
[----:B------:R-:W2:Y:S04]  /*174a0*/  LDL.LU R238, [R1+0xa90] ;  /* 0x000a900001ee7983 */ /* 0x000ea80000300800 */
        /* <DEDUP_REMOVED lines=20> */
[----:B------:R-:W-:Y:S01]  /*175f0*/  SEL R11, RZ, 0x4, !P1 ;  /* 0x00000004ff0b7807 */ /* 0x000fe20004800000 */
[----:B--2---:R-:W-:Y:S01]  /*17600*/  IMAD.MOV.U32 R12, RZ, RZ, R148 ;  /* 0x000000ffff0c7224 */ /* 0x004fe200078e0094 */
[----:B-1----:R-:W-:-:S05]  /*17610*/  MOV R13, R151 ;  /* 0x00000097000d7202 */ /* 0x002fca0000000f00 */
        /* <DEDUP_REMOVED lines=17> */
[----:B--2---:R-:W-:-:S03]  /*17730*/  MOV R13, R149 ;  /* 0x00000095000d7202 */ /* 0x004fc60000000f00 */
[----:B------:R1:W-:Y:S04]  /*17740*/  STL [R1+0xa90], R238 ;  /* 0x000a90ee01007387 */ /* 0x0003e80000100800 */
[----:B------:R-:W-:Y:S01]  /*17750*/  STL [R1+0xa9c], R8 ;  /* 0x000a9c0801007387 */ /* 0x000fe20000100800 */
[----:B------:R-:W-:-:S03]  /*17760*/  IMAD.MOV.U32 R12, RZ, RZ, R8 ;  /* 0x000000ffff0c7224 */ /* 0x000fc600078e0008 */
        /* <DEDUP_REMOVED lines=10> */
[----:B------:R-:W-:Y:S01]  /*17810*/  IMAD.X R151, R151, 0x1, R0, P3 ;  /* 0x0000000197977824 */ /* 0x000fe200018e0600 */
        /* <DEDUP_REMOVED lines=18> */
[----:B------:R1:W-:Y:S01]  /*17940*/  STL [R1+0xab4], R149 ;  /* 0x000ab49501007387 */ /* 0x0003e20000100800 */
[----:B---3--:R-:W-:Y:S02]  /*17950*/  IMAD.MOV.U32 R12, RZ, RZ, R149 ;  /* 0x000000ffff0c7224 */ /* 0x008fe400078e0095 */
[----:B------:R-:W-:Y:S01]  /*17960*/  IMAD.MOV.U32 R13, RZ, RZ, R238 ;  /* 0x000000ffff0d7224 */ /* 0x000fe200078e00ee */
[----:B------:R3:W-:Y:S01]  /*17970*/  STL [R1+0xab0], R238 ;  /* 0x000ab0ee01007387 */ /* 0x0007e20000100800 */
[----:B------:R-:W-:-:S03]  /*17980*/  ISETP.NE.U32.AND P1, PT, R11, RZ, PT ;  /* 0x000000ff0b00720c */ /* 0x000fc60003f25070 */
[----:B------:R3:W-:Y:S01]  /*17990*/  LDGSTS.E [R9+0xc008], desc[UR18][R12.64], P2 ;  /* 0x0c0080000c097fae */ /* 0x0007e20009121852 */
[-C--:B------:R-:W-:Y:S02]  /*179a0*/  IADD3 R150, P2, R150, R2.reuse, RZ ;  /* 0x0000000296967210 */ /* 0x080fe40007f5e0ff */
[----:B------:R-:W-:Y:S01]  /*179b0*/  IADD3 R8, P3, R8, R2, RZ ;  /* 0x0000000208087210 */ /* 0x000fe20007f7e0ff */
[----:B-1----:R-:W2:Y:S04]  /*179c0*/  LDL.LU R149, [R1+0x8c8] ;  /* 0x0008c80001957983 */ /* 0x002ea80000300800 */
[----:B------:R-:W2:Y:S04]  /*179d0*/  LDL.LU R11, [R1+0x8cc] ;  /* 0x0008cc00010b7983 */ /* 0x000ea80000300800 */
[----:B------:R1:W-:Y:S01]  /*179e0*/  STL [R1+0xabc], R150 ;  /* 0x000abc9601007387 */ /* 0x0003e20000100800 */
[----:B---3--:R-:W-:Y:S01]  /*179f0*/  MOV R12, R150 ;  /* 0x00000096000c7202 */ /* 0x008fe20000000f00 */
[----:B----4-:R-:W-:-:S05]  /*17a00*/  IMAD.X R151, R151, 0x1, R0, P2 ;  /* 0x0000000197977824 */ /* 0x010fca00010e0600 */
[----:B------:R-:W-:Y:S01]  /*17a10*/  STL [R1+0xab8], R151 ;  /* 0x000ab89701007387 */ /* 0x000fe20000100800 */
[----:B------:R-:W-:-:S03]  /*17a20*/  IMAD.MOV.U32 R13, RZ, RZ, R151 ;  /* 0x000000ffff0d7224 */ /* 0x000fc600078e0097 */
[----:B------:R-:W-:Y:S04]  /*17a30*/  STL [R1+0xac4], R8 ;  /* 0x000ac40801007387 */ /* 0x000fe80000100800 */
[----:B------:R3:W-:Y:S01]  /*17a40*/  LDGSTS.E [R9+0x800c], desc[UR18][R12.64], P1 ;  /* 0x0800c0000c097fae */ /* 0x0007e20008921852 */
[----:B--2---:R-:W-:-:S05]  /*17a50*/  IMAD.X R148, R148, 0x1, R0, P3 ;  /* 0x0000000194947824 */ /* 0x004fca00018e0600 */
        /* <DEDUP_REMOVED lines=16> */
[----:B------:R-:W-:Y:S02]  /*17b60*/  LOP3.LUT R9, R10, 0x20, RZ, 0x3c, !PT ;  /* 0x000000200a097812 */ /* 0x000fe400078e3cff */
[----:B------:R-:W-:Y:S01]  /*17b70*/  MOV R12, R11 ;  /* 0x0000000b000c7202 */ /* 0x000fe20000000f00 */
[----:B------:R-:W-:Y:S02]  /*17b80*/  IMAD.MOV.U32 R13, RZ, RZ, R149 ;  /* 0x000000ffff0d7224 */ /* 0x000fe400078e0095 */
[----:B------:R-:W-:Y:S01]  /*17b90*/  VIADD R9, R9, UR5 ;  /* 0x0000000509097c36 */ /* 0x000fe20008000000 */
[----:B-1----:R-:W-:-:S04]  /*17ba0*/  SEL R11, RZ, 0x4, !P1 ;  /* 0x00000004ff0b7807 */ /* 0x002fc80004800000 */
        /* <DEDUP_REMOVED lines=10> */
[----:B------:R-:W-:Y:S02]  /*17c50*/  IMAD.MOV.U32 R12, RZ, RZ, R150 ;  /* 0x000000ffff0c7224 */ /* 0x000fe400078e0096 */
[----:B------:R-:W-:Y:S02]  /*17c60*/  IMAD.MOV.U32 R13, RZ, RZ, R238 ;  /* 0x000000ffff0d7224 */ /* 0x000fe400078e00ee */
[----:B--2---:R-:W-:Y:S01]  /*17c70*/  IMAD.X R148, R148, 0x1, R0, P4 ;  /* 0x0000000194947824 */ /* 0x004fe200020e0600 */
[----:B------:R-:W-:Y:S04]  /*17c80*/  STL [R1+0x8d4], R150 ;  /* 0x0008d49601007387 */ /* 0x000fe80000100800 */
[----:B------:R1:W-:Y:S04]  /*17c90*/  STL [R1+0x8d0], R238 ;  /* 0x0008d0ee01007387 */ /* 0x0003e80000100800 */
[----:B------:R2:W-:Y:S04]  /*17ca0*/  LDGSTS.E [R9+0x4000], desc[UR18][R12.64], P2 ;  /* 0x040000000c097fae */ /* 0x0005e80009121852 */
[----:B------:R-:W-:Y:S04]  /*17cb0*/  STL [R1+0x8dc], R8 ;  /* 0x0008dc0801007387 */ /* 0x000fe80000100800 */
[----:B------:R3:W-:Y:S01]  /*17cc0*/  STL [R1+0x8d8], R148 ;  /* 0x0008d89401007387 */ /* 0x0007e20000100800 */
[----:B--2---:R-:W-:Y:S01]  /*17cd0*/  MOV R12, R8 ;  /* 0x00000008000c7202 */ /* 0x004fe20000000f00 */
[----:B------:R-:W-:-:S02]  /*17ce0*/  IMAD.MOV.U32 R13, RZ, RZ, R148 ;  /* 0x000000ffff0d7224 */ /* 0x000fc400078e0094 */
[----:B-1----:R-:W2:Y:S04]  /*17cf0*/  LDL.LU R238, [R1+0x8f0] ;  /* 0x0008f00001ee7983 */ /* 0x002ea80000300800 */
[----:B------:R-:W4:Y:S04]  /*17d00*/  LDL.LU R150, [R1+0x8f4] ;  /* 0x0008f40001967983 */ /* 0x000f280000300800 */
[----:B---3--:R-:W3:Y:S04]  /*17d10*/  LDL.LU R148, [R1+0x8f8] ;  /* 0x0008f80001947983 */ /* 0x008ee80000300800 */
[----:B------:R-:W2:Y:S04]  /*17d20*/  LDL.LU R8, [R1+0x8fc] ;  /* 0x0008fc0001087983 */ /* 0x000ea80000300800 */
[----:B------:R1:W-:Y:S04]  /*17d30*/  LDGSTS.E [R9+0x4], desc[UR18][R12.64], P1 ;  /* 0x000040000c097fae */ /* 0x0003e80008921852 */
[----:B------:R-:W4:Y:S01]  /*17d40*/  LDL.LU R13, [R1+0x8e0] ;  /* 0x0008e000010d7983 */ /* 0x000f220000300800 */
[----:B------:R-:W-:-:S02]  /*17d50*/  ISETP.GT.AND P2, PT, R5, 0xa, PT ;  /* 0x0000000a0500780c */ /* 0x000fc40003f44270 */
[----:B------:R-:W-:Y:S02]  /*17d60*/  IADD3 R247, P3, R247, R2, RZ ;  /* 0x00000002f7f77210 */ /* 0x000fe40007f7e0ff */
[----:B------:R-:W-:-:S03]  /*17d70*/  SEL R11, RZ, 0x4, !P2 ;  /* 0x00000004ff0b7807 */ /* 0x000fc60005000000 */
[----:B-1----:R-:W-:Y:S01]  /*17d80*/  IMAD.MOV.U32 R12, RZ, RZ, R247 ;  /* 0x000000ffff0c7224 */ /* 0x002fe200078e00f7 */
[----:B------:R-:W-:Y:S02]  /*17d90*/  SEL R11, R11, RZ, !P0 ;  /* 0x000000ff0b0b7207 */ /* 0x000fe40004000000 */
[----:B------:R-:W-:Y:S02]  /*17da0*/  IADD3 R149, P4, R149, R2, RZ ;  /* 0x0000000295957210 */ /* 0x000fe40007f9e0ff */
[----:B------:R-:W-:-:S03]  /*17db0*/  ISETP.NE.U32.AND P2, PT, R11, RZ, PT ;  /* 0x000000ff0b00720c */ /* 0x000fc60003f45070 */
[--C-:B------:R-:W-:Y:S01]  /*17dc0*/  IMAD.X R151, R151, 0x1, R0.reuse, P4 ;  /* 0x0000000197977824 */ /* 0x100fe200020e0600 */
[----:B------:R-:W-:Y:S01]  /*17dd0*/  STL [R1+0x8e4], R247 ;  /* 0x0008e4f701007387 */ /* 0x000fe20000100800 */
[----:B--2---:R-:W-:Y:S01]  /*17de0*/  IADD3 R8, P4, R8, R2, RZ ;  /* 0x0000000208087210 */ /* 0x004fe20007f9e0ff */
[----:B----4-:R-:W-:-:S05]  /*17df0*/  IMAD.X R13, R13, 0x1, R0, P3 ;  /* 0x000000010d0d7824 */ /* 0x010fca00018e0600 */
[----:B------:R1:W-:Y:S01]  /*17e00*/  LDGSTS.E [R9+0x4004], desc[UR18][R12.64], P1 ;  /* 0x040040000c097fae */ /* 0x0003e20008921852 */
[----:B------:R-:W-:Y:S02]  /*17e10*/  ISETP.GT.AND P1, PT, R5, 0xb, PT ;  /* 0x0000000b0500780c */ /* 0x000fe40003f24270 */
[----:B------:R-:W-:Y:S02]  /*17e20*/  IADD3 R150, P3, R150, R2, RZ ;  /* 0x0000000296967210 */ /* 0x000fe40007f7e0ff */
[----:B------:R-:W-:Y:S01]  /*17e30*/  SEL R11, RZ, 0x4, !P1 ;  /* 0x00000004ff0b7807 */ /* 0x000fe20004800000 */
[----:B------:R2:W-:Y:S03]  /*17e40*/  STL [R1+0x8e0], R13 ;  /* 0x0008e00d01007387 */ /* 0x0005e60000100800 */
[----:B------:R-:W-:Y:S01]  /*17e50*/  SEL R11, R11, RZ, !P0 ;  /* 0x000000ff0b0b7207 */ /* 0x000fe20004000000 */
[----:B------:R-:W-:-:S02]  /*17e60*/  IMAD.X R238, R238, 0x1, R0, P3 ;  /* 0x00000001eeee7824 */ /* 0x000fc400018e0600 */
[----:B-1----:R-:W-:Y:S01]  /*17e70*/  IMAD.MOV.U32 R12, RZ, RZ, R149 ;  /* 0x000000ffff0c7224 */ /* 0x002fe200078e0095 */
[----:B--2---:R-:W-:Y:S01]  /*17e80*/  MOV R13, R151 ;  /* 0x00000097000d7202 */ /* 0x004fe20000000f00 */
[----:B------:R-:W-:Y:S01]  /*17e90*/  STL [R1+0x8ec], R149 ;  /* 0x0008ec9501007387 */ /* 0x000fe20000100800 */
[----:B------:R-:W-:Y:S01]  /*17ea0*/  ISETP.NE.U32.AND P1, PT, R11, RZ, PT ;  /* 0x000000ff0b00720c */ /* 0x000fe20003f25070 */
[----:B---3--:R-:W-:Y:S02]  /*17eb0*/  IMAD.X R148, R148, 0x1, R0, P4 ;  /* 0x0000000194947824 */ /* 0x008fe400020e0600 */
[----:B------:R1:W-:Y:S04]  /*17ec0*/  LDGSTS.E [R9+0x8], desc[UR18][R12.64], P2 ;  /* 0x000080000c097fae */ /* 0x0003e80009121852 */
[----:B------:R2:W-:Y:S04]  /*17ed0*/  STL [R1+0x8e8], R151 ;  /* 0x0008e89701007387 */ /* 0x0005e80000100800 */
[----:B------:R-:W3:Y:S01]  /*17ee0*/  LDL.LU R247, [R1+0x904] ;  /* 0x0009040001f77983 */ /* 0x000ee20000300800 */
[----:B-1----:R-:W-:-:S02]  /*17ef0*/  IMAD.MOV.U32 R12, RZ, RZ, R150 ;  /* 0x000000ffff0c7224 */ /* 0x002fc400078e0096 */
        /* <DEDUP_REMOVED lines=8> */
[----:B-1----:R-:W-:Y:S01]  /*17f80*/  IMAD.MOV.U32 R12, RZ, RZ, R8 ;  /* 0x000000ffff0c7224 */ /* 0x002fe200078e0008 */
[----:B------:R-:W-:Y:S01]  /*17f90*/  MOV R13, R148 ;  /* 0x00000094000d7202 */ /* 0x000fe20000000f00 */
        /* <DEDUP_REMOVED lines=18> */
[----:B------:R-:W-:-:S03]  /*180c0*/  IADD3.X R238, R238, R0, RZ, P3, !PT ;  /* 0x00000000eeee7210 */ /* 0x000fc60001ffe4ff */
[----:B------:R2:W-:Y:S01]  /*180d0*/  LDGSTS.E [R9+0x400c], desc[UR18][R12.64], P1 ;  /* 0x0400c0000c097fae */ /* 0x0005e20008921852 */
[----:B------:R-:W-:-:S04]  /*180e0*/  ISETP.GT.AND P1, PT, R5, 0x29, PT ;  /* 0x000000290500780c */ /* 0x000fc80003f24270 */
[----:B------:R-:W-:Y:S01]  /*180f0*/  SEL R11, RZ, 0x4, !P1 ;  /* 0x00000004ff0b7807 */ /* 0x000fe20004800000 */
[----:B--2---:R-:W-:Y:S02]  /*18100*/  IMAD.MOV.U32 R12, RZ, RZ, R149 ;  /* 0x000000ffff0c7224 */ /* 0x004fe400078e0095 */
        /* <DEDUP_REMOVED lines=31> */
[----:B---3--:R-:W-:Y:S02]  /*18300*/  IADD3 R247, P4, R247, R2, RZ ;  /* 0x00000002f7f77210 */ /* 0x008fe40007f9e0ff */
[----:B------:R-:W-:Y:S01]  /*18310*/  IADD3.X R151, R151, R0, RZ, P3, !PT ;  /* 0x0000000097977210 */ /* 0x000fe20001ffe4ff */
[----:B------:R-:W-:Y:S01]  /*18320*/  STL [R1+0xae4], R149 ;  /* 0x000ae49501007387 */ /* 0x000fe20000100800 */
[----:B-1----:R-:W-:-:S03]  /*18330*/  IMAD.MOV.U32 R12, RZ, RZ, R149 ;  /* 0x000000ffff0c7224 */ /* 0x002fc600078e0095 */
[----:B------:R1:W-:Y:S01]  /*18340*/  STL [R1+0xae0], R151 ;  /* 0x000ae09701007387 */ /* 0x0003e20000100800 */
[----:B------:R-:W-:-:S03]  /*18350*/  IMAD.MOV.U32 R13, RZ, RZ, R151 ;  /* 0x000000ffff0d7224 */ /* 0x000fc600078e0097 */
        /* <DEDUP_REMOVED lines=8> */
[----:B------:R-:W-:Y:S01]  /*183e0*/  ISETP.GT.AND P1, PT, R5, 0x2b, PT ;  /* 0x0000002b0500780c */ /* 0x000fe20003f24270 */
[----:B------:R-:W-:Y:S01]  /*183f0*/  IMAD.MOV.U32 R13, RZ, RZ, R11 ;  /* 0x000000ffff0d7224 */ /* 0x000fe200078e000b */
[----:B------:R-:W-:Y:S02]  /*18400*/  IADD3.X R238, R238, R0, RZ, P3, !PT ;  /* 0x00000000eeee7210 */ /* 0x000fe40001ffe4ff */
[----:B-1----:R-:W-:-:S02]  /*18410*/  SEL R11, RZ, 0x4, !P1 ;  /* 0x00000004ff0b7807 */ /* 0x002fc40004800000 */
[----:B------:R1:W-:Y:S02]  /*18420*/  LDGSTS.E [R9+0x8008], desc[UR18][R12.64], P2 ;  /* 0x080080000c097fae */ /* 0x0003e40009121852 */
[----:B------:R-:W-:Y:S02]  /*18430*/  SEL R11, R11, RZ, !P0 ;  /* 0x000000ff0b0b7207 */ /* 0x000fe40004000000 */
[----:B------:R3:W-:Y:S01]  /*18440*/  STL [R1+0xaf4], R148 ;  /* 0x000af49401007387 */ /* 0x0007e20000100800 */
[----:B-1----:R-:W-:Y:S02]  /*18450*/  IMAD.MOV.U32 R12, RZ, RZ, R148 ;  /* 0x000000ffff0c7224 */ /* 0x002fe400078e0094 */
[----:B------:R-:W-:Y:S01]  /*18460*/  IMAD.MOV.U32 R13, RZ, RZ, R238 ;  /* 0x000000ffff0d7224 */ /* 0x000fe200078e00ee */
[----:B------:R1:W-:Y:S01]  /*18470*/  STL [R1+0xaf0], R238 ;  /* 0x000af0ee01007387 */ /* 0x0003e20000100800 */
[----:B------:R-:W-:-:S03]  /*18480*/  ISETP.NE.U32.AND P1, PT, R11, RZ, PT ;  /* 0x000000ff0b00720c */ /* 0x000fc60003f25070 */
[----:B------:R1:W-:Y:S01]  /*18490*/  LDGSTS.E [R9+0xc008], desc[UR18][R12.64], P2 ;  /* 0x0c0080000c097fae */ /* 0x0003e20009121852 */
[-C--:B------:R-:W-:Y:S02]  /*184a0*/  IADD3 R150, P2, R150, R2.reuse, RZ ;  /* 0x0000000296967210 */ /* 0x080fe40007f5e0ff */
[----:B------:R-:W-:Y:S01]  /*184b0*/  IADD3 R8, P3, R8, R2, RZ ;  /* 0x0000000208087210 */ /* 0x000fe20007f7e0ff */
[----:B---3--:R-:W3:Y:S04]  /*184c0*/  LDL.LU R148, [R1+0x908] ;  /* 0x0009080001947983 */ /* 0x008ee80000300800 */
[----:B------:R-:W3:Y:S04]  /*184d0*/  LDL.LU R11, [R1+0x90c] ;  /* 0x00090c00010b7983 */ /* 0x000ee80000300800 */
[----:B------:R2:W-:Y:S01]  /*184e0*/  STL [R1+0xafc], R150 ;  /* 0x000afc9601007387 */ /* 0x0005e20000100800 */
[----:B-1----:R-:W-:-:S02]  /*184f0*/  IMAD.MOV.U32 R12, RZ, RZ, R150 ;  /* 0x000000ffff0c7224 */ /* 0x002fc400078e0096 */
[----:B----4-:R-:W-:-:S05]  /*18500*/  IMAD.X R151, R151, 0x1, R0, P2 ;  /* 0x0000000197977824 */ /* 0x010fca00010e0600 */
[----:B------:R-:W-:Y:S01]  /*18510*/  STL [R1+0xaf8], R151 ;  /* 0x000af89701007387 */ /* 0x000fe20000100800 */
[----:B------:R-:W-:-:S03]  /*18520*/  MOV R13, R151 ;  /* 0x00000097000d7202 */ /* 0x000fc60000000f00 */
[----:B------:R-:W-:Y:S04]  /*18530*/  STL [R1+0xb04], R8 ;  /* 0x000b040801007387 */ /* 0x000fe80000100800 */
[----:B------:R1:W-:Y:S01]  /*18540*/  LDGSTS.E [R9+0x800c], desc[UR18][R12.64], P1 ;  /* 0x0800c0000c097fae */ /* 0x0003e20008921852 */
[----:B--2---:R-:W-:-:S05]  /*18550*/  IMAD.X R149, R149, 0x1, R0, P3 ;  /* 0x0000000195957824 */ /* 0x004fca00018e0600 */
[----:B------:R2:W-:Y:S04]  /*18560*/  STL [R1+0xb00], R149 ;  /* 0x000b009501007387 */ /* 0x0005e80000100800 */
[----:B------:R-:W4:Y:S01]  /*18570*/  LDL.LU R238, [R1+0x910] ;  /* 0x0009100001ee7983 */ /* 0x000f220000300800 */
[----:B-1----:R-:W-:-:S03]  /*18580*/  IMAD.MOV.U32 R13, RZ, RZ, R149 ;  /* 0x000000ffff0d7224 */ /* 0x002fc600078e0095 */
[----:B------:R-:W4:Y:S01]  /*18590*/  LDL.LU R150, [R1+0x914] ;  /* 0x0009140001967983 */ /* 0x000f220000300800 */
[----:B------:R-:W-:-:S03]  /*185a0*/  IMAD.MOV.U32 R12, RZ, RZ, R8 ;  /* 0x000000ffff0c7224 */ /* 0x000fc600078e0008 */
[----:B--2---:R-:W2:Y:S04]  /*185b0*/  LDL.LU R149, [R1+0x918] ;  /* 0x0009180001957983 */ /* 0x004ea80000300800 */
[----:B------:R-:W2:Y:S04]  /*185c0*/  LDL.LU R8, [R1+0x91c] ;  /* 0x00091c0001087983 */ /* 0x000ea80000300800 */
[----:B------:R1:W-:Y:S01]  /*185d0*/  LDGSTS.E [R9+0xc00c], desc[UR18][R12.64], P1 ;  /* 0x0c00c0000c097fae */ /* 0x0003e20008921852 */
[----:B------:R-:W-:-:S04]  /*185e0*/  ISETP.GT.AND P1, PT, R5, 0xc, PT ;  /* 0x0000000c0500780c */ /* 0x000fc80003f24270 */
[----:B-1----:R-:W-:Y:S02]  /*185f0*/  SEL R9, RZ, 0x4, !P1 ;  /* 0x00000004ff097807 */ /* 0x002fe40004800000 */
[----:B---3--:R-:W-:Y:S02]  /*18600*/  IADD3 R11, P1, R11, R2, RZ ;  /* 0x000000020b0b7210 */ /* 0x008fe40007f3e0ff */
[----:B------:R-:W-:-:S03]  /*18610*/  SEL R9, R9, RZ, !P0 ;  /* 0x000000ff09097207 */ /* 0x000fc60004000000 */
[----:B------:R-:W-:Y:S01]  /*18620*/  IMAD.X R148, R148, 0x1, R0, P1 ;  /* 0x0000000194947824 */ /* 0x000fe200008e0600 */
[----:B------:R-:W-:Y:S02]  /*18630*/  ISETP.NE.U32.AND P2, PT, R9, RZ, PT ;  /* 0x000000ff0900720c */ /* 0x000fe40003f45070 */
[----:B------:R-:W-:Y:S01]  /*18640*/  ISETP.GT.AND P1, PT, R5, 0xd, PT ;  /* 0x0000000d0500780c */ /* 0x000fe20003f24270 */
[----:B------:R1:W-:Y:S01]  /*18650*/  STL [R1+0x90c], R11 ;  /* 0x00090c0b01007387 */ /* 0x0003e20000100800 */
[----:B------:R-:W-:Y:S01]  /*18660*/  LOP3.LUT R9, R10, 0x30, RZ, 0x3c, !PT ;  /* 0x000000300a097812 */ /* 0x000fe200078e3cff */
[----:B------:R-:W-:Y:S01]  /*18670*/  IMAD.MOV.U32 R12, RZ, RZ, R11 ;  /* 0x000000ffff0c7224 */ /* 0x000fe200078e000b */
[----:B------:R-:W-:-:S03]  /*18680*/  MOV R13, R148 ;  /* 0x00000094000d7202 */ /* 0x000fc60000000f00 */
        /* <DEDUP_REMOVED lines=8> */
[----:B---3--:R-:W3:Y:S01]  /*18710*/  LDL.LU R148, [R1+0x92c] ;  /* 0x00092c0001947983 */ /* 0x008ee20000300800 */
[----:B----4-:R-:W-:-:S05]  /*18720*/  IADD3 R150, P3, R150, R2, RZ ;  /* 0x0000000296967210 */ /* 0x010fca0007f7e0ff */
[----:B------:R-:W-:Y:S01]  /*18730*/  IMAD.X R238, R238, 0x1, R0, P3 ;  /* 0x00000001eeee7824 */ /* 0x000fe200018e0600 */
[----:B--2---:R-:W-:Y:S01]  /*18740*/  IADD3 R8, P4, R8, R2, RZ ;  /* 0x0000000208087210 */ /* 0x004fe20007f9e0ff */
[----:B-1----:R-:W-:Y:S02]  /*18750*/  IMAD.MOV.U32 R12, RZ, RZ, R150 ;  /* 0x000000ffff0c7224 */ /* 0x002fe400078e0096 */
[----:B------:R-:W-:Y:S02]  /*18760*/  IMAD.MOV.U32 R13, RZ, RZ, R238 ;  /* 0x000000ffff0d7224 */ /* 0x000fe400078e00ee */
[----:B------:R-:W-:Y:S01]  /*18770*/  IMAD.X R149, R149, 0x1, R0, P4 ;  /* 0x0000000195957824 */ /* 0x000fe200020e0600 */
[----:B------:R-:W-:Y:S04]  /*18780*/  STL [R1+0x914], R150 ;  /* 0x0009149601007387 */ /* 0x000fe80000100800 */
[----:B------:R1:W-:Y:S04]  /*18790*/  STL [R1+0x910], R238 ;  /* 0x000910ee01007387 */ /* 0x0003e80000100800 */
[----:B------:R2:W-:Y:S04]  /*187a0*/  LDGSTS.E [R9+0x4000], desc[UR18][R12.64], P2 ;  /* 0x040000000c097fae */ /* 0x0005e80009121852 */
[----:B------:R-:W-:Y:S04]  /*187b0*/  STL [R1+0x91c], R8 ;  /* 0x00091c0801007387 */ /* 0x000fe80000100800 */
[----:B------:R4:W-:Y:S01]  /*187c0*/  STL [R1+0x918], R149 ;  /* 0x0009189501007387 */ /* 0x0009e20000100800 */
[----:B--2---:R-:W-:Y:S01]  /*187d0*/  IMAD.MOV.U32 R12, RZ, RZ, R8 ;  /* 0x000000ffff0c7224 */ /* 0x004fe200078e0008 */
[----:B------:R-:W-:-:S02]  /*187e0*/  MOV R13, R149 ;  /* 0x00000095000d7202 */ /* 0x000fc40000000f00 */
[----:B-1----:R-:W2:Y:S04]  /*187f0*/  LDL.LU R238, [R1+0x930] ;  /* 0x0009300001ee7983 */ /* 0x002ea80000300800 */
[----:B------:R-:W2:Y:S04]  /*18800*/  LDL.LU R150, [R1+0x934] ;  /* 0x0009340001967983 */ /* 0x000ea80000300800 */
[----:B----4-:R-:W4:Y:S04]  /*18810*/  LDL.LU R149, [R1+0x938] ;  /* 0x0009380001957983 */ /* 0x010f280000300800 */
[----:B------:R-:W4:Y:S04]  /*18820*/  LDL.LU R8, [R1+0x93c] ;  /* 0x00093c0001087983 */ /* 0x000f280000300800 */
[----:B------:R1:W-:Y:S04]  /*18830*/  LDGSTS.E [R9+0x4], desc[UR18][R12.64], P1 ;  /* 0x000040000c097fae */ /* 0x0003e80008921852 */
[----:B------:R-:W2:Y:S01]  /*18840*/  LDL.LU R13, [R1+0x920] ;  /* 0x00092000010d7983 */ /* 0x000ea20000300800 */
[----:B------:R-:W-:-:S02]  /*18850*/  ISETP.GT.AND P2, PT, R5, 0xe, PT ;  /* 0x0000000e0500780c */ /* 0x000fc40003f44270 */
[----:B------:R-:W-:Y:S02]  /*18860*/  IADD3 R247, P3, R247, R2, RZ ;  /* 0x00000002f7f77210 */ /* 0x000fe40007f7e0ff */
[----:B------:R-:W-:-:S03]  /*18870*/  SEL R11, RZ, 0x4, !P2 ;  /* 0x00000004ff0b7807 */ /* 0x000fc60005000000 */
[----:B-1----:R-:W-:Y:S01]  /*18880*/  IMAD.MOV.U32 R12, RZ, RZ, R247 ;  /* 0x000000ffff0c7224 */ /* 0x002fe200078e00f7 */
[----:B------:R-:W-:Y:S02]  /*18890*/  SEL R11, R11, RZ, !P0 ;  /* 0x000000ff0b0b7207 */ /* 0x000fe40004000000 */
[----:B---3--:R-:W-:Y:S02]  /*188a0*/  IADD3 R148, P4, R148, R2, RZ ;  /* 0x0000000294947210 */ /* 0x008fe40007f9e0ff */
[----:B------:R-:W-:Y:S01]  /*188b0*/  ISETP.NE.U32.AND P2, PT, R11, RZ, PT ;  /* 0x000000ff0b00720c */ /* 0x000fe20003f45070 */
[----:B------:R-:W-:Y:S02]  /*188c0*/  STL [R1+0x924], R247 ;  /* 0x000924f701007387 */ /* 0x000fe40000100800 */
[--C-:B------:R-:W-:Y:S02]  /*188d0*/  IMAD.X R151, R151, 0x1, R0.reuse, P4 ;  /* 0x0000000197977824 */ /* 0x100fe400020e0600 */
[----:B--2---:R-:W-:-:S05]  /*188e0*/  IMAD.X R13, R13, 0x1, R0, P3 ;  /* 0x000000010d0d7824 */ /* 0x004fca00018e0600 */
[----:B------:R1:W-:Y:S01]  /*188f0*/  LDGSTS.E [R9+0x4004], desc[UR18][R12.64], P1 ;  /* 0x040040000c097fae */ /* 0x0003e20008921852 */
[----:B------:R-:W-:Y:S02]  /*18900*/  ISETP.GT.AND P1, PT, R5, 0xf, PT ;  /* 0x0000000f0500780c */ /* 0x000fe40003f24270 */
[----:B------:R-:W-:Y:S02]  /*18910*/  IADD3 R150, P3, R150, R2, RZ ;  /* 0x0000000296967210 */ /* 0x000fe40007f7e0ff */
[----:B------:R-:W-:Y:S01]  /*18920*/  SEL R11, RZ, 0x4, !P1 ;  /* 0x00000004ff0b7807 */ /* 0x000fe20004800000 */
[----:B------:R2:W-:Y:S01]  /*18930*/  STL [R1+0x920], R13 ;  /* 0x0009200d01007387 */ /* 0x0005e20000100800 */
[----:B------:R-:W-:Y:S02]  /*18940*/  IADD3.X R238, R238, R0, RZ, P3, !PT ;  /* 0x00000000eeee7210 */ /* 0x000fe40001ffe4ff */
[----:B------:R-:W-:Y:S01]  /*18950*/  SEL R11, R11, RZ, !P0 ;  /* 0x000000ff0b0b7207 */ /* 0x000fe20004000000 */
[----:B-1----:R-:W-:Y:S01]  /*18960*/  IMAD.MOV.U32 R12, RZ, RZ, R148 ;  /* 0x000000ffff0c7224 */ /* 0x002fe200078e0094 */
[----:B----4-:R-:W-:Y:S01]  /*18970*/  IADD3 R8, P4, R8, R2, RZ ;  /* 0x0000000208087210 */ /* 0x010fe20007f9e0ff */
[----:B--2---:R-:W-:Y:S01]  /*18980*/  IMAD.MOV.U32 R13, RZ, RZ, R151 ;  /* 0x000000ffff0d7224 */ /* 0x004fe200078e0097 */
[----:B------:R-:W-:Y:S01]  /*18990*/  ISETP.NE.U32.AND P1, PT, R11, RZ, PT ;  /* 0x000000ff0b00720c */ /* 0x000fe20003f25070 */
[----:B------:R-:W-:Y:S02]  /*189a0*/  STL [R1+0x92c], R148 ;  /* 0x00092c9401007387 */ /* 0x000fe40000100800 */
[----:B------:R-:W-:-:S02]  /*189b0*/  IMAD.X R149, R149, 0x1, R0, P4 ;  /* 0x0000000195957824 */ /* 0x000fc400020e0600 */
[----:B------:R1:W-:Y:S04]  /*189c0*/  LDGSTS.E [R9+0x8], desc[UR18][R12.64], P2 ;  /* 0x000080000c097fae */ /* 0x0003e80009121852 */
        /* <DEDUP_REMOVED lines=25> */
[----:B----4-:R-:W-:Y:S01]  /*18b60*/  IADD3 R148, P4, R148, R2, RZ ;  /* 0x0000000294947210 */ /* 0x010fe20007f9e0ff */
[----:B------:R-:W-:Y:S04]  /*18b70*/  STL [R1+0x944], R247 ;  /* 0x000944f701007387 */ /* 0x000fe80000100800 */
[----:B--2---:R-:W-:Y:S01]  /*18b80*/  IMAD.X R151, R151, 0x1, R0, P4 ;  /* 0x0000000197977824 */ /* 0x004fe200020e0600 */
[----:B------:R-:W-:Y:S02]  /*18b90*/  IADD3.X R13, R13, R0, RZ, P3, !PT ;  /* 0x000000000d0d7210 */ /* 0x000fe40001ffe4ff */
[----:B------:R-:W-:-:S03]  /*18ba0*/  IADD3 R150, P3, R150, R2, RZ ;  /* 0x0000000296967210 */ /* 0x000fc60007f7e0ff */
[----:B------:R1:W-:Y:S04]  /*18bb0*/  STL [R1+0x940], R13 ;  /* 0x0009400d01007387 */ /* 0x0003e80000100800 */
[----:B------:R2:W-:Y:S01]  /*18bc0*/  LDGSTS.E [R9+0x400c], desc[UR18][R12.64], P1 ;  /* 0x0400c0000c097fae */ /* 0x0005e20008921852 */
[----:B------:R-:W-:Y:S01]  /*18bd0*/  IMAD.X R238, R238, 0x1, R0, P3 ;  /* 0x00000001eeee7824 */ /* 0x000fe200018e0600 */
[----:B------:R-:W-:Y:S01]  /*18be0*/  ISETP.GT.AND P1, PT, R5, 0x2d, PT ;  /* 0x0000002d0500780c */ /* 0x000fe20003f24270 */
[----:B--2---:R-:W-:Y:S02]  /*18bf0*/  IMAD.MOV.U32 R12, RZ, RZ, R148 ;  /* 0x000000ffff0c7224 */ /* 0x004fe400078e0094 */
[----:B-1----:R-:W-:Y:S01]  /*18c00*/  IMAD.MOV.U32 R13, RZ, RZ, R151 ;  /* 0x000000ffff0d7224 */ /* 0x002fe200078e0097 */
[----:B------:R-:W-:-:S04]  /*18c10*/  SEL R11, RZ, 0x4, !P1 ;  /* 0x00000004ff0b7807 */ /* 0x000fc80004800000 */
        /* <DEDUP_REMOVED lines=8> */
[----:B------:R-:W-:-:S02]  /*18ca0*/  ISETP.GT.AND P2, PT, R5, 0x2e, PT ;  /* 0x0000002e0500780c */ /* 0x000fc40003f44270 */
[----:B------:R-:W-:Y:S02]  /*18cb0*/  ISETP.NE.U32.AND P1, PT, R11, RZ, PT ;  /* 0x000000ff0b00720c */ /* 0x000fe40003f25070 */
[----:B------:R-:W-:Y:S01]  /*18cc0*/  IADD3.X R149, R149, R0, RZ, P4, !PT ;  /* 0x0000000095957210 */ /* 0x000fe200027fe4ff */
[----:B-1----:R-:W3:Y:S01]  /*18cd0*/  LDL.LU R151, [R1+0xb20] ;  /* 0x000b200001977983 */ /* 0x002ee20000300800 */
[----:B------:R-:W-:-:S03]  /*18ce0*/  SEL R11, RZ, 0x4, !P2 ;  /* 0x00000004ff0b7807 */ /* 0x000fc60005000000 */
        /* <DEDUP_REMOVED lines=26> */
[----:B--2---:R-:W-:-:S05]  /*18e90*/  IADD3.X R11, R11, R0, RZ, P4, !PT ;  /* 0x000000000b0b7210 */ /* 0x004fca00027fe4ff */
[----:B------:R1:W-:Y:S04]  /*18ea0*/  STL [R1+0xb28], R11 ;  /* 0x000b280b01007387 */ /* 0x0003e80000100800 */
[----:B------:R-:W2:Y:S01]  /*18eb0*/  LDL.LU R148, [R1+0xb40] ;  /* 0x000b400001947983 */ /* 0x000ea20000300800 */
[----:B------:R-:W-:Y:S01]  /*18ec0*/  IADD3 R149, P3, R149, R2, RZ ;  /* 0x0000000295957210 */ /* 0x000fe20007f7e0ff */
[----:B---3--:R-:W-:Y:S01]  /*18ed0*/  IMAD.MOV.U32 R12, RZ, RZ, R247 ;  /* 0x000000ffff0c7224 */ /* 0x008fe200078e00f7 */
[----:B------:R-:W-:Y:S01]  /*18ee0*/  ISETP.GT.AND P1, PT, R5, 0x2f, PT ;  /* 0x0000002f0500780c */ /* 0x000fe20003f24270 */
[----:B------:R-:W-:Y:S02]  /*18ef0*/  IMAD.MOV.U32 R13, RZ, RZ, R11 ;  /* 0x000000ffff0d7224 */ /* 0x000fe400078e000b */
[----:B------:R-:W-:Y:S01]  /*18f00*/  IMAD.X R238, R238, 0x1, R0, P3 ;  /* 0x00000001eeee7824 */ /* 0x000fe200018e0600 */
[----:B-1----:R-:W-:-:S02]  /*18f10*/  SEL R11, RZ, 0x4, !P1 ;  /* 0x00000004ff0b7807 */ /* 0x002fc40004800000 */
[----:B------:R1:W-:Y:S02]  /*18f20*/  LDGSTS.E [R9+0x8008], desc[UR18][R12.64], P2 ;  /* 0x080080000c097fae */ /* 0x0003e40009121852 */
[----:B------:R-:W-:Y:S02]  /*18f30*/  SEL R11, R11, RZ, !P0 ;  /* 0x000000ff0b0b7207 */ /* 0x000fe40004000000 */
[----:B------:R3:W-:Y:S01]  /*18f40*/  STL [R1+0xb34], R149 ;  /* 0x000b349501007387 */ /* 0x0007e20000100800 */
[----:B-1----:R-:W-:Y:S01]  /*18f50*/  MOV R12, R149 ;  /* 0x00000095000c7202 */ /* 0x002fe20000000f00 */
[----:B------:R-:W-:Y:S02]  /*18f60*/  IMAD.MOV.U32 R13, RZ, RZ, R238 ;  /* 0x000000ffff0d7224 */ /* 0x000fe400078e00ee */
        /* <DEDUP_REMOVED lines=17> */
[----:B------:R-:W4:Y:S01]  /*19080*/  LDL.LU R150, [R1+0x954] ;  /* 0x0009540001967983 */ /* 0x000f220000300800 */
[----:B-1----:R-:W-:Y:S01]  /*19090*/  IMAD.MOV.U32 R13, RZ, RZ, R148 ;  /* 0x000000ffff0d7224 */ /* 0x002fe200078e0094 */
[----:B------:R-:W-:-:S02]  /*190a0*/  MOV R12, R8 ;  /* 0x00000008000c7202 */ /* 0x000fc40000000f00 */
        /* <DEDUP_REMOVED lines=12> */
[----:B------:R-:W-:Y:S02]  /*19170*/  IMAD.MOV.U32 R12, RZ, RZ, R11 ;  /* 0x000000ffff0c7224 */ /* 0x000fe400078e000b */
        /* <DEDUP_REMOVED lines=10> */
[----:B----4-:R-:W-:-:S04]  /*19220*/  IADD3 R150, P3, R150, R2, RZ ;  /* 0x0000000296967210 */ /* 0x010fc80007f7e0ff */
[----:B------:R-:W-:Y:S01]  /*19230*/  IADD3.X R238, R238, R0, RZ, P3, !PT ;  /* 0x00000000eeee7210 */ /* 0x000fe20001ffe4ff */
[----:B-1----:R-:W-:Y:S01]  /*19240*/  IMAD.MOV.U32 R12, RZ, RZ, R150 ;  /* 0x000000ffff0c7224 */ /* 0x002fe200078e0096 */
[----:B--2---:R-:W-:-:S03]  /*19250*/  IADD3 R8, P4, R8, R2, RZ ;  /* 0x0000000208087210 */ /* 0x004fc60007f9e0ff */
[----:B------:R-:W-:Y:S01]  /*19260*/  IMAD.MOV.U32 R13, RZ, RZ, R238 ;  /* 0x000000ffff0d7224 */ /* 0x000fe200078e00ee */
[----:B------:R-:W-:Y:S01]  /*19270*/  STL [R1+0x954], R150 ;  /* 0x0009549601007387 */ /* 0x000fe20000100800 */
[----:B------:R-:W-:-:S03]  /*19280*/  IMAD.X R148, R148, 0x1, R0, P4 ;  /* 0x0000000194947824 */ /* 0x000fc600020e0600 */
[----:B------:R1:W-:Y:S04]  /*19290*/  STL [R1+0x950], R238 ;  /* 0x000950ee01007387 */ /* 0x0003e80000100800 */
[----:B------:R2:W-:Y:S04]  /*192a0*/  LDGSTS.E [R9+0x4000], desc[UR18][R12.64], P2 ;  /* 0x040000000c097fae */ /* 0x0005e80009121852 */
[----:B------:R-:W-:Y:S04]  /*192b0*/  STL [R1+0x95c], R8 ;  /* 0x00095c0801007387 */ /* 0x000fe80000100800 */
[----:B------:R4:W-:Y:S01]  /*192c0*/  STL [R1+0x958], R148 ;  /* 0x0009589401007387 */ /* 0x0009e20000100800 */
[----:B--2---:R-:W-:-:S03]  /*192d0*/  IMAD.MOV.U32 R12, RZ, RZ, R8 ;  /* 0x000000ffff0c7224 */ /* 0x004fc600078e0008 */
[----:B-1----:R-:W2:Y:S01]  /*192e0*/  LDL.LU R238, [R1+0x970] ;  /* 0x0009700001ee7983 */ /* 0x002ea20000300800 */
[----:B------:R-:W-:-:S03]  /*192f0*/  IMAD.MOV.U32 R13, RZ, RZ, R148 ;  /* 0x000000ffff0d7224 */ /* 0x000fc600078e0094 */
        /* <DEDUP_REMOVED lines=13> */
[----:B------:R-:W-:Y:S01]  /*193d0*/  IMAD.X R151, R151, 0x1, R0, P4 ;  /* 0x0000000197977824 */ /* 0x000fe200020e0600 */
[----:B--2---:R-:W-:-:S05]  /*193e0*/  IADD3.X R13, R13, R0, RZ, P3, !PT ;  /* 0x000000000d0d7210 */ /* 0x004fca0001ffe4ff */
        /* <DEDUP_REMOVED lines=8> */
[----:B----4-:R-:W-:Y:S01]  /*19470*/  IADD3 R8, P4, R8, R2, RZ ;  /* 0x0000000208087210 */ /* 0x010fe20007f9e0ff */
[----:B--2---:R-:W-:Y:S01]  /*19480*/  IMAD.MOV.U32 R13, RZ, RZ, R151 ;  /* 0x000000ffff0d7224 */ /* 0x004fe200078e0097 */
[----:B------:R-:W-:Y:S01]  /*19490*/  ISETP.NE.U32.AND P1, PT, R11, RZ, PT ;  /* 0x000000ff0b00720c */ /* 0x000fe20003f25070 */
[----:B------:R-:W-:Y:S01]  /*194a0*/  STL [R1+0x96c], R149 ;  /* 0x00096c9501007387 */ /* 0x000fe20000100800 */
[----:B------:R-:W-:-:S03]  /*194b0*/  IADD3.X R148, R148, R0, RZ, P4, !PT ;  /* 0x0000000094947210 */ /* 0x000fc600027fe4ff */
        /* <DEDUP_REMOVED lines=27> */
[----:B------:R-:W-:Y:S03]  /*19670*/  STL [R1+0x984], R247 ;  /* 0x000984f701007387 */ /* 0x000fe60000100800 */
[----:B--2---:R-:W-:Y:S01]  /*19680*/  IADD3.X R151, R151, R0, RZ, P4, !PT ;  /* 0x0000000097977210 */ /* 0x004fe200027fe4ff */
[----:B------:R-:W-:Y:S01]  /*19690*/  IMAD.X R13, R13, 0x1, R0, P3 ;  /* 0x000000010d0d7824 */ /* 0x000fe200018e0600 */
[----:B------:R-:W-:-:S04]  /*196a0*/  IADD3 R150, P3, R150, R2, RZ ;  /* 0x0000000296967210 */ /* 0x000fc80007f7e0ff */
[----:B------:R1:W-:Y:S01]  /*196b0*/  STL [R1+0x980], R13 ;  /* 0x0009800d01007387 */ /* 0x0003e20000100800 */
[----:B------:R-:W-:-:S03]  /*196c0*/  IMAD.X R238, R238, 0x1, R0, P3 ;  /* 0x00000001eeee7824 */ /* 0x000fc600018e0600 */
        /* <DEDUP_REMOVED lines=9> */
[----:B-1----:R-:W-:Y:S01]  /*19760*/  MOV R12, R150 ;  /* 0x00000096000c7202 */ /* 0x002fe20000000f00 */
[----:B------:R-:W-:Y:S02]  /*19770*/  IMAD.MOV.U32 R13, RZ, RZ, R238 ;  /* 0x000000ffff0d7224 */ /* 0x000fe400078e00ee */
        /* <DEDUP_REMOVED lines=27> */
[----:B-1----:R-:W-:Y:S02]  /*19930*/  MOV R12, R149 ;  /* 0x00000095000c7202 */ /* 0x002fe40000000f00 */
        /* <DEDUP_REMOVED lines=17> */
[----:B-1----:R-:W-:Y:S01]  /*19a50*/  IMAD.MOV.U32 R12, RZ, RZ, R148 ;  /* 0x000000ffff0c7224 */ /* 0x002fe200078e0094 */
[----:B------:R-:W-:Y:S02]  /*19a60*/  MOV R13, R238 ;  /* 0x000000ee000d7202 */ /* 0x000fe40000000f00 */
[----:B------:R-:W-:Y:S01]  /*19a70*/  STL [R1+0xb70], R238 ;  /* 0x000b70ee01007387 */ /* 0x000fe20000100800 */
[----:B------:R-:W-:-:S03]  /*19a80*/  ISETP.NE.U32.AND P1, PT, R11, RZ, PT ;  /* 0x000000ff0b00720c */ /* 0x000fc60003f25070 */
[----:B------:R1:W-:Y:S01]  /*19a90*/  LDGSTS.E [R9+0xc008], desc[UR18][R12.64], P2 ;  /* 0x0c0080000c097fae */ /* 0x0003e20009121852 */
[-C--:B------:R-:W-:Y:S02]  /*19aa0*/  IADD3 R150, P2, R150, R2.reuse, RZ ;  /* 0x0000000296967210 */ /* 0x080fe40007f5e0ff */
[----:B------:R-:W-:Y:S01]  /*19ab0*/  IADD3 R8, P3, R8, R2, RZ ;  /* 0x0000000208087210 */ /* 0x000fe20007f7e0ff */
[----:B---3--:R-:W3:Y:S04]  /*19ac0*/  LDL.LU R148, [R1+0x988] ;  /* 0x0009880001947983 */ /* 0x008ee80000300800 */
[----:B------:R-:W3:Y:S04]  /*19ad0*/  LDL.LU R11, [R1+0x98c] ;  /* 0x00098c00010b7983 */ /* 0x000ee80000300800 */
[----:B------:R-:W-:Y:S01]  /*19ae0*/  STL [R1+0xb7c], R150 ;  /* 0x000b7c9601007387 */ /* 0x000fe20000100800 */
[----:B-1----:R-:W-:-:S02]  /*19af0*/  IMAD.MOV.U32 R12, RZ, RZ, R150 ;  /* 0x000000ffff0c7224 */ /* 0x002fc400078e0096 */
[----:B----4-:R-:W-:-:S05]  /*19b00*/  IMAD.X R151, R151, 0x1, R0, P2 ;  /* 0x0000000197977824 */ /* 0x010fca00010e0600 */
[----:B------:R1:W-:Y:S01]  /*19b10*/  STL [R1+0xb78], R151 ;  /* 0x000b789701007387 */ /* 0x0003e20000100800 */
[----:B------:R-:W-:-:S03]  /*19b20*/  IMAD.MOV.U32 R13, RZ, RZ, R151 ;  /* 0x000000ffff0d7224 */ /* 0x000fc600078e0097 */
[----:B------:R-:W-:Y:S04]  /*19b30*/  STL [R1+0xb84], R8 ;  /* 0x000b840801007387 */ /* 0x000fe80000100800 */
[----:B------:R4:W-:Y:S01]  /*19b40*/  LDGSTS.E [R9+0x800c], desc[UR18][R12.64], P1 ;  /* 0x0800c0000c097fae */ /* 0x0009e20008921852 */
[----:B--2---:R-:W-:-:S05]  /*19b50*/  IMAD.X R149, R149, 0x1, R0, P3 ;  /* 0x0000000195957824 */ /* 0x004fca00018e0600 */
[----:B------:R2:W-:Y:S04]  /*19b60*/  STL [R1+0xb80], R149 ;  /* 0x000b809501007387 */ /* 0x0005e80000100800 */
[----:B-1----:R-:W3:Y:S04]  /*19b70*/  LDL.LU R151, [R1+0x990] ;  /* 0x0009900001977983 */ /* 0x002ee80000300800 */
[----:B------:R-:W3:Y:S01]  /*19b80*/  LDL.LU R150, [R1+0x994] ;  /* 0x0009940001967983 */ /* 0x000ee20000300800 */
[----:B----4-:R-:W-:Y:S01]  /*19b90*/  MOV R13, R149 ;  /* 0x00000095000d7202 */ /* 0x010fe20000000f00 */
[----:B------:R-:W-:-:S02]  /*19ba0*/  IMAD.MOV.U32 R12, RZ, RZ, R8 ;  /* 0x000000ffff0c7224 */ /* 0x000fc400078e0008 */
[----:B--2---:R-:W2:Y:S04]  /*19bb0*/  LDL.LU R149, [R1+0x998] ;  /* 0x0009980001957983 */ /* 0x004ea80000300800 */
[----:B------:R-:W4:Y:S04]  /*19bc0*/  LDL.LU R8, [R1+0x99c] ;  /* 0x00099c0001087983 */ /* 0x000f280000300800 */
        /* <DEDUP_REMOVED lines=21> */
[----:B------:R-:W-:-:S05]  /*19d20*/  IADD3 R150, P3, R150, R2, RZ ;  /* 0x0000000296967210 */ /* 0x000fca0007f7e0ff */
[----:B------:R-:W-:Y:S01]  /*19d30*/  IMAD.X R151, R151, 0x1, R0, P3 ;  /* 0x0000000197977824 */ /* 0x000fe200018e0600 */
[----:B----4-:R-:W-:Y:S01]  /*19d40*/  IADD3 R8, P4, R8, R2, RZ ;  /* 0x0000000208087210 */ /* 0x010fe20007f9e0ff */
[----:B-1----:R-:W-:Y:S02]  /*19d50*/  IMAD.MOV.U32 R12, RZ, RZ, R150 ;  /* 0x000000ffff0c7224 */ /* 0x002fe400078e0096 */
[----:B------:R-:W-:Y:S01]  /*19d60*/  IMAD.MOV.U32 R13, RZ, RZ, R151 ;  /* 0x000000ffff0d7224 */ /* 0x000fe200078e0097 */
[----:B--2---:R-:W-:Y:S01]  /*19d70*/  IADD3.X R149, R149, R0, RZ, P4, !PT ;  /* 0x0000000095957210 */ /* 0x004fe200027fe4ff */
[----:B------:R-:W-:Y:S04]  /*19d80*/  STL [R1+0x994], R150 ;  /* 0x0009949601007387 */ /* 0x000fe80000100800 */
        /* <DEDUP_REMOVED lines=18> */
[----:B------:R-:W-:Y:S02]  /*19eb0*/  ISETP.NE.U32.AND P2, PT, R11, RZ, PT ;  /* 0x000000ff0b00720c */ /* 0x000fe40003f45070 */
[----:B------:R-:W-:Y:S01]  /*19ec0*/  IADD3.X R238, R238, R0, RZ, P4, !PT ;  /* 0x00000000eeee7210 */ /* 0x000fe200027fe4ff */
[----:B------:R-:W-:Y:S01]  /*19ed0*/  STL [R1+0x9a4], R247 ;  /* 0x0009a4f701007387 */ /* 0x000fe20000100800 */
[----:B--2---:R-:W-:-:S05]  /*19ee0*/  IMAD.X R13, R13, 0x1, R0, P3 ;  /* 0x000000010d0d7824 */ /* 0x004fca00018e0600 */
        /* <DEDUP_REMOVED lines=11> */
[----:B------:R-:W-:Y:S02]  /*19fa0*/  STL [R1+0x9ac], R148 ;  /* 0x0009ac9401007387 */ /* 0x000fe40000100800 */
[----:B------:R-:W-:Y:S02]  /*19fb0*/  IMAD.X R149, R149, 0x1, R0, P4 ;  /* 0x0000000195957824 */ /* 0x000fe400020e0600 */
[----:B------:R1:W-:Y:S04]  /*19fc0*/  LDGSTS.E [R9+0x8], desc[UR18][R12.64], P2 ;  /* 0x000080000c097fae */ /* 0x0003e80009121852 */
[----:B------:R2:W-:Y:S04]  /*19fd0*/  STL [R1+0x9a8], R238 ;  /* 0x0009a8ee01007387 */ /* 0x0005e80000100800 */
[----:B------:R-:W3:Y:S01]  /*19fe0*/  LDL.LU R247, [R1+0x9c4] ;  /* 0x0009c40001f77983 */ /* 0x000ee20000300800 */
[----:B-1----:R-:W-:Y:S01]  /*19ff0*/  MOV R12, R150 ;  /* 0x00000096000c7202 */ /* 0x002fe20000000f00 */
[----:B------:R-:W-:-:S02]  /*1a000*/  IMAD.MOV.U32 R13, RZ, RZ, R151 ;  /* 0x000000ffff0d7224 */ /* 0x000fc400078e0097 */
        /* <DEDUP_REMOVED lines=19> */
[----:B---3--:R-:W-:-:S04]  /*1a140*/  IADD3 R247, P3, R247, R2, RZ ;  /* 0x00000002f7f77210 */ /* 0x008fc80007f7e0ff */
[----:B-1----:R-:W-:Y:S02]  /*1a150*/  MOV R12, R247 ;  /* 0x000000f7000c7202 */ /* 0x002fe40000000f00 */
[-C--:B----4-:R-:W-:Y:S01]  /*1a160*/  IADD3 R148, P4, R148, R2.reuse, RZ ;  /* 0x0000000294947210 */ /* 0x090fe20007f9e0ff */
[----:B------:R-:W-:Y:S04]  /*1a170*/  STL [R1+0x9c4], R247 ;  /* 0x0009c4f701007387 */ /* 0x000fe80000100800 */
[--C-:B--2---:R-:W-:Y:S01]  /*1a180*/  IMAD.X R238, R238, 0x1, R0.reuse, P4 ;  /* 0x00000001eeee7824 */ /* 0x104fe200020e0600 */
[-C--:B------:R-:W-:Y:S01]  /*1a190*/  IADD3 R8, P4, R8, R2.reuse, RZ ;  /* 0x0000000208087210 */ /* 0x080fe20007f9e0ff */
        /* <DEDUP_REMOVED lines=10> */
[----:B------:R-:W-:Y:S01]  /*1a240*/  SEL R11, R11, RZ, !P0 ;  /* 0x000000ff0b0b7207 */ /* 0x000fe20004000000 */
[----:B------:R-:W-:Y:S02]  /*1a250*/  IMAD.X R149, R149, 0x1, R0, P4 ;  /* 0x0000000195957824 */ /* 0x000fe400020e0600 */
[----:B------:R2:W-:Y:S01]  /*1a260*/  STL [R1+0xb8c], R148 ;  /* 0x000b8c9401007387 */ /* 0x0005e20000100800 */
[----:B-1----:R-:W-:Y:S01]  /*1a270*/  IMAD.MOV.U32 R12, RZ, RZ, R150 ;  /* 0x000000ffff0c7224 */ /* 0x002fe200078e0096 */
[----:B------:R-:W-:Y:S02]  /*1a280*/  MOV R13, R151 ;  /* 0x00000097000d7202 */ /* 0x000fe40000000f00 */
[----:B------:R-:W-:Y:S04]  /*1a290*/  STL [R1+0xb88], R238 ;  /* 0x000b88ee01007387 */ /* 0x000fe80000100800 */
[----:B------:R1:W-:Y:S01]  /*1a2a0*/  LDGSTS.E [R9+0xc000], desc[UR18][R12.64], P2 ;  /* 0x0c0000000c097fae */ /* 0x0003e20009121852 */
[----:B------:R-:W-:-:S02]  /*1a2b0*/  ISETP.GT.AND P2, PT, R5, 0x36, PT ;  /* 0x000000360500780c */ /* 0x000fc40003f44270 */
[----:B------:R-:W-:Y:S01]  /*1a2c0*/  ISETP.NE.U32.AND P1, PT, R11, RZ, PT ;  /* 0x000000ff0b00720c */ /* 0x000fe20003f25070 */
[----:B--2---:R-:W2:Y:S01]  /*1a2d0*/  LDL.LU R148, [R1+0xba4] ;  /* 0x000ba40001947983 */ /* 0x004ea20000300800 */
[----:B------:R-:W-:-:S03]  /*1a2e0*/  SEL R11, RZ, 0x4, !P2 ;  /* 0x00000004ff0b7807 */ /* 0x000fc60005000000 */
[----:B------:R-:W-:Y:S01]  /*1a2f0*/  STL [R1+0xb94], R150 ;  /* 0x000b949601007387 */ /* 0x000fe20000100800 */
[----:B------:R-:W-:-:S03]  /*1a300*/  SEL R11, R11, RZ, !P0 ;  /* 0x000000ff0b0b7207 */ /* 0x000fc60004000000 */
[----:B------:R3:W-:Y:S04]  /*1a310*/  STL [R1+0xb90], R151 ;  /* 0x000b909701007387 */ /* 0x0007e80000100800 */
[----:B------:R-:W-:Y:S01]  /*1a320*/  STL [R1+0xb9c], R8 ;  /* 0x000b9c0801007387 */ /* 0x000fe20000100800 */
[----:B-1----:R-:W-:-:S03]  /*1a330*/  IMAD.MOV.U32 R13, RZ, RZ, R149 ;  /* 0x000000ffff0d7224 */ /* 0x002fc600078e0095 */
[----:B---3--:R-:W3:Y:S04]  /*1a340*/  LDL.LU R151, [R1+0xba0] ;  /* 0x000ba00001977983 */ /* 0x008ee80000300800 */
[----:B------:R1:W-:Y:S01]  /*1a350*/  STL [R1+0xb98], R149 ;  /* 0x000b989501007387 */ /* 0x0003e20000100800 */
[----:B------:R-:W-:-:S03]  /*1a360*/  IMAD.MOV.U32 R12, RZ, RZ, R8 ;  /* 0x000000ffff0c7224 */ /* 0x000fc600078e0008 */
[----:B------:R-:W4:Y:S01]  /*1a370*/  LDL.LU R238, [R1+0xba8] ;  /* 0x000ba80001ee7983 */ /* 0x000f220000300800 */
[----:B------:R-:W-:-:S03]  /*1a380*/  ISETP.NE.U32.AND P2, PT, R11, RZ, PT ;  /* 0x000000ff0b00720c */ /* 0x000fc60003f45070 */
[----:B------:R-:W4:Y:S04]  /*1a390*/  LDL.LU R247, [R1+0xbb0] ;  /* 0x000bb00001f77983 */ /* 0x000f280000300800 */
[----:B-1----:R-:W4:Y:S04]  /*1a3a0*/  LDL.LU R149, [R1+0xbb4] ;  /* 0x000bb40001957983 */ /* 0x002f280000300800 */
[----:B------:R-:W4:Y:S04]  /*1a3b0*/  LDL.LU R150, [R1+0xbbc] ;  /* 0x000bbc0001967983 */ /* 0x000f280000300800 */
[----:B------:R-:W4:Y:S04]  /*1a3c0*/  LDL.LU R8, [R1+0xbc4] ;  /* 0x000bc40001087983 */ /* 0x000f280000300800 */
[----:B------:R-:W4:Y:S04]  /*1a3d0*/  LDL.LU R11, [R1+0xbac] ;  /* 0x000bac00010b7983 */ /* 0x000f280000300800 */
[----:B------:R1:W-:Y:S01]  /*1a3e0*/  LDGSTS.E [R9+0x8004], desc[UR18][R12.64], P1 ;  /* 0x080040000c097fae */ /* 0x0003e20008921852 */
[----:B--2---:R-:W-:-:S05]  /*1a3f0*/  IADD3 R148, P3, R148, R2, RZ ;  /* 0x0000000294947210 */ /* 0x004fca0007f7e0ff */
[----:B------:R-:W-:Y:S01]  /*1a400*/  STL [R1+0xba4], R148 ;  /* 0x000ba49401007387 */ /* 0x000fe20000100800 */
[----:B---3--:R-:W-:-:S05]  /*1a410*/  IMAD.X R151, R151, 0x1, R0, P3 ;  /* 0x0000000197977824 */ /* 0x008fca00018e0600 */
[----:B------:R2:W-:Y:S01]  /*1a420*/  STL [R1+0xba0], R151 ;  /* 0x000ba09701007387 */ /* 0x0005e20000100800 */
[----:B-1----:R-:W-:Y:S01]  /*1a430*/  MOV R13, R151 ;  /* 0x00000097000d7202 */ /* 0x002fe20000000f00 */
[----:B------:R-:W-:-:S05]  /*1a440*/  IMAD.MOV.U32 R12, RZ, RZ, R148 ;  /* 0x000000ffff0c7224 */ /* 0x000fca00078e0094 */
[----:B------:R1:W-:Y:S01]  /*1a450*/  LDGSTS.E [R9+0xc004], desc[UR18][R12.64], P1 ;  /* 0x0c0040000c097fae */ /* 0x0003e20008921852 */
[----:B----4-:R-:W-:-:S05]  /*1a460*/  IADD3 R11, P4, R11, R2, RZ ;  /* 0x000000020b0b7210 */ /* 0x010fca0007f9e0ff */
[----:B------:R3:W-:Y:S01]  /*1a470*/  STL [R1+0xbac], R11 ;  /* 0x000bac0b01007387 */ /* 0x0007e20000100800 */
[----:B------:R-:W-:-:S03]  /*1a480*/  IMAD.X R238, R238, 0x1, R0, P4 ;  /* 0x00000001eeee7824 */ /* 0x000fc600020e0600 */
[----:B--2---:R-:W2:Y:S04]  /*1a490*/  LDL.LU R151, [R1+0xbb8] ;  /* 0x000bb80001977983 */ /* 0x004ea80000300800 */
[----:B------:R4:W-:Y:S04]  /*1a4a0*/  STL [R1+0xba8], R238 ;  /* 0x000ba8ee01007387 */ /* 0x0009e80000100800 */
[----:B------:R-:W2:Y:S01]  /*1a4b0*/  LDL.LU R148, [R1+0xbc0] ;  /* 0x000bc00001947983 */ /* 0x000ea20000300800 */
[----:B------:R-:W-:Y:S01]  /*1a4c0*/  ISETP.GT.AND P1, PT, R5, 0x37, PT ;  /* 0x000000370500780c */ /* 0x000fe20003f24270 */
[----:B-1----:R-:W-:Y:S01]  /*1a4d0*/  IMAD.MOV.U32 R12, RZ, RZ, R11 ;  /* 0x000000ffff0c7224 */ /* 0x002fe200078e000b */
[----:B------:R-:W-:-:S02]  /*1a4e0*/  IADD3 R149, P3, R149, R2, RZ ;  /* 0x0000000295957210 */ /* 0x000fc40007f7e0ff */
[----:B---3--:R-:W-:Y:S01]  /*1a4f0*/  SEL R11, RZ, 0x4, !P1 ;  /* 0x00000004ff0b7807 */ /* 0x008fe20004800000 */
[----:B------:R-:W-:Y:S02]  /*1a500*/  IMAD.MOV.U32 R13, RZ, RZ, R238 ;  /* 0x000000ffff0d7224 */ /* 0x000fe400078e00ee */
[----:B------:R-:W-:Y:S01]  /*1a510*/  IMAD.X R247, R247, 0x1, R0, P3 ;  /* 0x00000001f7f77824 */ /* 0x000fe200018e0600 */
[----:B------:R-:W-:Y:S01]  /*1a520*/  SEL R11, R11, RZ, !P0 ;  /* 0x000000ff0b0b7207 */ /* 0x000fe20004000000 */
[----:B----4-:R-:W3:Y:S04]  /*1a530*/  LDL.LU R238, [R1+0xde0] ;  /* 0x000de00001ee7983 */ /* 0x010ee80000300800 */
[----:B------:R1:W-:Y:S01]  /*1a540*/  LDGSTS.E [R9+0x8008], desc[UR18][R12.64], P2 ;  /* 0x080080000c097fae */ /* 0x0003e20009121852 */
[----:B------:R-:W-:-:S03]  /*1a550*/  ISETP.NE.U32.AND P1, PT, R11, RZ, PT ;  /* 0x000000ff0b00720c */ /* 0x000fc60003f25070 */
[----:B------:R4:W-:Y:S04]  /*1a560*/  STL [R1+0xbb4], R149 ;  /* 0x000bb49501007387 */ /* 0x0009e80000100800 */
[----:B------:R-:W-:Y:S01]  /*1a570*/  STL [R1+0xbb0], R247 ;  /* 0x000bb0f701007387 */ /* 0x000fe20000100800 */
[----:B-1----:R-:W-:-:S03]  /*1a580*/  IMAD.MOV.U32 R12, RZ, RZ, R149 ;  /* 0x000000ffff0c7224 */ /* 0x002fc600078e0095 */
[----:B----4-:R-:W4:Y:S04]  /*1a590*/  LDL.LU R149, [R1+0x9c8] ;  /* 0x0009c80001957983 */ /* 0x010f280000300800 */
[----:B------:R-:W3:Y:S01]  /*1a5a0*/  LDL.LU R11, [R1+0x9cc] ;  /* 0x0009cc00010b7983 */ /* 0x000ee20000300800 */
[----:B------:R-:W-:-:S05]  /*1a5b0*/  IMAD.MOV.U32 R13, RZ, RZ, R247 ;  /* 0x000000ffff0d7224 */ /* 0x000fca00078e00f7 */
[----:B------:R1:W-:Y:S01]  /*1a5c0*/  LDGSTS.E [R9+0xc008], desc[UR18][R12.64], P2 ;  /* 0x0c0080000c097fae */ /* 0x0003e20009121852 */
[-C--:B------:R-:W-:Y:S02]  /*1a5d0*/  IADD3 R150, P2, R150, R2.reuse, RZ ;  /* 0x0000000296967210 */ /* 0x080fe40007f5e0ff */
[----:B------:R-:W-:-:S03]  /*1a5e0*/  IADD3 R8, P3, R8, R2, RZ ;  /* 0x0000000208087210 */ /* 0x000fc60007f7e0ff */
[----:B-1----:R-:W-:Y:S01]  /*1a5f0*/  IMAD.MOV.U32 R12, RZ, RZ, R150 ;  /* 0x000000ffff0c7224 */ /* 0x002fe200078e0096 */
[----:B------:R1:W-:Y:S01]  /*1a600*/  STL [R1+0xbbc], R150 ;  /* 0x000bbc9601007387 */ /* 0x0003e20000100800 */
[----:B--2---:R-:W-:-:S05]  /*1a610*/  IADD3.X R151, R151, R0, RZ, P2, !PT ;  /* 0x0000000097977210 */ /* 0x004fca00017fe4ff */
[----:B------:R-:W-:Y:S02]  /*1a620*/  IMAD.MOV.U32 R13, RZ, RZ, R151 ;  /* 0x000000ffff0d7224 */ /* 0x000fe400078e0097 */
[----:B------:R-:W-:-:S03]  /*1a630*/  IMAD.X R148, R148, 0x1, R0, P3 ;  /* 0x0000000194947824 */ /* 0x000fc600018e0600 */
[----:B------:R2:W-:Y:S02]  /*1a640*/  LDGSTS.E [R9+0x800c], desc[UR18][R12.64], P1 ;  /* 0x0800c0000c097fae */ /* 0x0005e40008921852 */
[----:B--2---:R-:W-:Y:S02]  /*1a650*/  IMAD.MOV.U32 R12, RZ, RZ, R8 ;  /* 0x000000ffff0c7224 */ /* 0x004fe400078e0008 */
[----:B------:R-:W-:-:S05]  /*1a660*/  IMAD.MOV.U32 R13, RZ, RZ, R148 ;  /* 0x000000ffff0d7224 */ /* 0x000fca00078e0094 */
[----:B------:R2:W-:Y:S01]  /*1a670*/  LDGSTS.E [R9+0xc00c], desc[UR18][R12.64], P1 ;  /* 0x0c00c0000c097fae */ /* 0x0005e20008921852 */
[----:B------:R-:W-:-:S04]  /*1a680*/  ISETP.GT.AND P1, PT, R5, 0x18, PT ;  /* 0x000000180500780c */ /* 0x000fc80003f24270 */
[----:B--2---:R-:W-:-:S04]  /*1a690*/  SEL R9, RZ, 0x4, !P1 ;  /* 0x00000004ff097807 */ /* 0x004fc80004800000 */
[----:B------:R-:W-:Y:S02]  /*1a6a0*/  SEL R9, R9, RZ, !P0 ;  /* 0x000000ff09097207 */ /* 0x000fe40004000000 */
[----:B---3--:R-:W-:Y:S02]  /*1a6b0*/  IADD3 R11, P1, R11, R2, RZ ;  /* 0x000000020b0b7210 */ /* 0x008fe40007f3e0ff */
[----:B------:R-:W-:Y:S01]  /*1a6c0*/  ISETP.NE.U32.AND P2, PT, R9, RZ, PT ;  /* 0x000000ff0900720c */ /* 0x000fe20003f45070 */
[----:B------:R-:W-:Y:S01]  /*1a6d0*/  STL [R1+0xbb8], R151 ;  /* 0x000bb89701007387 */ /* 0x000fe20000100800 */
[----:B------:R-:W-:Y:S02]  /*1a6e0*/  LOP3.LUT R9, R10, 0x60, RZ, 0x3c, !PT ;  /* 0x000000600a097812 */ /* 0x000fe400078e3cff */
[----:B----4-:R-:W-:Y:S01]  /*1a6f0*/  IADD3.X R149, R149, R0, RZ, P1, !PT ;  /* 0x0000000095957210 */ /* 0x010fe20000ffe4ff */
[----:B------:R-:W-:Y:S01]  /*1a700*/  STL [R1+0xbc4], R8 ;  /* 0x000bc40801007387 */ /* 0x000fe20000100800 */
[----:B------:R-:W-:-:S03]  /*1a710*/  IMAD.MOV.U32 R12, RZ, RZ, R11 ;  /* 0x000000ffff0c7224 */ /* 0x000fc600078e000b */
[----:B------:R2:W-:Y:S01]  /*1a720*/  STL [R1+0xbc0], R148 ;  /* 0x000bc09401007387 */ /* 0x0005e20000100800 */
[----:B------:R-:W-:-:S03]  /*1a730*/  VIADD R9, R9, UR5 ;  /* 0x0000000509097c36 */ /* 0x000fc60008000000 */
[----:B-1----:R-:W3:Y:S01]  /*1a740*/  LDL.LU R150, [R1+0x9d4] ;  /* 0x0009d40001967983 */ /* 0x002ee20000300800 */
[----:B------:R-:W-:-:S03]  /*1a750*/  IMAD.MOV.U32 R13, RZ, RZ, R149 ;  /* 0x000000ffff0d7224 */ /* 0x000fc600078e0095 */
[----:B--2---:R-:W2:Y:S04]  /*1a760*/  LDL.LU R148, [R1+0x9d8] ;  /* 0x0009d80001947983 */ /* 0x004ea80000300800 */
[----:B------:R-:W4:Y:S04]  /*1a770*/  LDL.LU R8, [R1+0x9dc] ;  /* 0x0009dc0001087983 */ /* 0x000f280000300800 */
[----:B------:R-:W-:Y:S04]  /*1a780*/  STL [R1+0x9cc], R11 ;  /* 0x0009cc0b01007387 */ /* 0x000fe80000100800 */
[----:B------:R1:W-:Y:S04]  /*1a790*/  STL [R1+0x9c8], R149 ;  /* 0x0009c89501007387 */ /* 0x0003e80000100800 */
[----:B------:R-:W2:Y:S04]  /*1a7a0*/  LDL.LU R247, [R1+0x9e4] ;  /* 0x0009e40001f77983 */ /* 0x000ea80000300800 */
[----:B------:R-:W2:Y:S04]  /*1a7b0*/  LDL.LU R151, [R1+0x9e8] ;  /* 0x0009e80001977983 */ /* 0x000ea80000300800 */
[----:B-1----:R-:W2:Y:S04]  /*1a7c0*/  LDL.LU R149, [R1+0x9ec] ;  /* 0x0009ec0001957983 */ /* 0x002ea80000300800 */
[----:B------:R1:W-:Y:S04]  /*1a7d0*/  LDGSTS.E [R9], desc[UR18][R12.64], P2 ;  /* 0x000000000c097fae */ /* 0x0003e80009121852 */
[----:B------:R-:W2:Y:S01]  /*1a7e0*/  LDL.LU R13, [R1+0x9d0] ;  /* 0x0009d000010d7983 */ /* 0x000ea20000300800 */
[----:B------:R-:W-:-:S04]  /*1a7f0*/  ISETP.GT.AND P1, PT, R5, 0x19, PT ;  /* 0x000000190500780c */ /* 0x000fc80003f24270 */
[----:B------:R-:W-:-:S04]  /*1a800*/  SEL R11, RZ, 0x4, !P1 ;  /* 0x00000004ff0b7807 */ /* 0x000fc80004800000 */
[----:B------:R-:W-:-:S04]  /*1a810*/  SEL R11, R11, RZ, !P0 ;  /* 0x000000ff0b0b7207 */ /* 0x000fc80004000000 */
[----:B------:R-:W-:Y:S02]  /*1a820*/  ISETP.NE.U32.AND P1, PT, R11, RZ, PT ;  /* 0x000000ff0b00720c */ /* 0x000fe40003f25070 */
[----:B---3--:R-:W-:-:S04]  /*1a830*/  IADD3 R150, P3, R150, R2, RZ ;  /* 0x0000000296967210 */ /* 0x008fc80007f7e0ff */
[----:B-1----:R-:W-:Y:S02]  /*1a840*/  MOV R12, R150 ;  /* 0x00000096000c7202 */ /* 0x002fe40000000f00 */
[----:B----4-:R-:W-:Y:S01]  /*1a850*/  IADD3 R8, P4, R8, R2, RZ ;  /* 0x0000000208087210 */ /* 0x010fe20007f9e0ff */
[----:B------:R1:W-:Y:S04]  /*1a860*/  STL [R1+0x9d4], R150 ;  /* 0x0009d49601007387 */ /* 0x0003e80000100800 */
[--C-:B--2---:R-:W-:Y:S02]  /*1a870*/  IMAD.X R148, R148, 0x1, R0.reuse, P4 ;  /* 0x0000000194947824 */ /* 0x104fe400020e0600 */
[----:B------:R-:W-:-:S05]  /*1a880*/  IMAD.X R13, R13, 0x1, R0, P3 ;  /* 0x000000010d0d7824 */ /* 0x000fca00018e0600 */
[----:B------:R2:W-:Y:S04]  /*1a890*/  STL [R1+0x9d0], R13 ;  /* 0x0009d00d01007387 */ /* 0x0005e80000100800 */
[----:B------:R3:W-:Y:S04]  /*1a8a0*/  LDGSTS.E [R9+0x4000], desc[UR18][R12.64], P2 ;  /* 0x040000000c097fae */ /* 0x0007e80009121852 */
[----:B------:R-:W-:Y:S04]  /*1a8b0*/  STL [R1+0x9dc], R8 ;  /* 0x0009dc0801007387 */ /* 0x000fe80000100800 */
[----:B------:R4:W-:Y:S01]  /*1a8c0*/  STL [R1+0x9d8], R148 ;  /* 0x0009d89401007387 */ /* 0x0009e20000100800 */
[----:B---3--:R-:W-:-:S03]  /*1a8d0*/  IMAD.MOV.U32 R12, RZ, RZ, R8 ;  /* 0x000000ffff0c7224 */ /* 0x008fc600078e0008 */
[----:B-1----:R-:W3:Y:S01]  /*1a8e0*/  LDL.LU R150, [R1+0x9f4] ;  /* 0x0009f40001967983 */ /* 0x002ee20000300800 */
[----:B--2---:R-:W-:-:S03]  /*1a8f0*/  IMAD.MOV.U32 R13, RZ, RZ, R148 ;  /* 0x000000ffff0d7224 */ /* 0x004fc600078e0094 */
[----:B----4-:R-:W2:Y:S04]  /*1a900*/  LDL.LU R148, [R1+0x9f8] ;  /* 0x0009f80001947983 */ /* 0x010ea80000300800 */
[----:B------:R-:W4:Y:S04]  /*1a910*/  LDL.LU R8, [R1+0x9fc] ;  /* 0x0009fc0001087983 */ /* 0x000f280000300800 */
[----:B------:R1:W-:Y:S04]  /*1a920*/  LDGSTS.E [R9+0x4], desc[UR18][R12.64], P1 ;  /* 0x000040000c097fae */ /* 0x0003e80008921852 */
[----:B------:R-:W3:Y:S01]  /*1a930*/  LDL.LU R13, [R1+0x9e0] ;  /* 0x0009e000010d7983 */ /* 0x000ee20000300800 */
[----:B------:R-:W-:-:S04]  /*1a940*/  ISETP.GT.AND P2, PT, R5, 0x1a, PT ;  /* 0x0000001a0500780c */ /* 0x000fc80003f44270 */
[----:B------:R-:W-:Y:S02]  /*1a950*/  SEL R11, RZ, 0x4, !P2 ;  /* 0x00000004ff0b7807 */ /* 0x000fe40005000000 */
[-C--:B------:R-:W-:Y:S02]  /*1a960*/  IADD3 R247, P3, R247, R2.reuse, RZ ;  /* 0x00000002f7f77210 */ /* 0x080fe40007f7e0ff */
[----:B------:R-:W-:Y:S02]  /*1a970*/  SEL R11, R11, RZ, !P0 ;  /* 0x000000ff0b0b7207 */ /* 0x000fe40004000000 */
[----:B------:R-:W-:Y:S02]  /*1a980*/  IADD3 R149, P4, R149, R2, RZ ;  /* 0x0000000295957210 */ /* 0x000fe40007f9e0ff */
[----:B------:R-:W-:Y:S01]  /*1a990*/  ISETP.NE.U32.AND P2, PT, R11, RZ, PT ;  /* 0x000000ff0b00720c */ /* 0x000fe20003f45070 */
[----:B-1----:R-:W-:Y:S02]  /*1a9a0*/  IMAD.MOV.U32 R12, RZ, RZ, R247 ;  /* 0x000000ffff0c7224 */ /* 0x002fe400078e00f7 */
[--C-:B------:R-:W-:Y:S01]  /*1a9b0*/  IMAD.X R151, R151, 0x1, R0.reuse, P4 ;  /* 0x0000000197977824 */ /* 0x100fe200020e0600 */
[----:B------:R-:W-:Y:S01]  /*1a9c0*/  STL [R1+0x9e4], R247 ;  /* 0x0009e4f701007387 */ /* 0x000fe20000100800 */
[----:B---3--:R-:W-:-:S05]  /*1a9d0*/  IMAD.X R13, R13, 0x1, R0, P3 ;  /* 0x000000010d0d7824 */ /* 0x008fca00018e0600 */
[----:B------:R1:W-:Y:S04]  /*1a9e0*/  STL [R1+0x9e0], R13 ;  /* 0x0009e00d01007387 */ /* 0x0003e80000100800 */
[----:B------:R3:W-:Y:S04]  /*1a9f0*/  LDGSTS.E [R9+0x4004], desc[UR18][R12.64], P1 ;  /* 0x040040000c097fae */ /* 0x0007e80008921852 */
[----:B------:R-:W-:Y:S04]  /*1aa00*/  STL [R1+0x9ec], R149 ;  /* 0x0009ec9501007387 */ /* 0x000fe80000100800 */
[----:B------:R2:W-:Y:S01]  /*1aa10*/  STL [R1+0x9e8], R151 ;  /* 0x0009e89701007387 */ /* 0x0005e20000100800 */
[----:B---3--:R-:W-:Y:S01]  /*1aa20*/  MOV R12, R149 ;  /* 0x00000095000c7202 */ /* 0x008fe20000000f00 */
[----:B-1----:R-:W-:-:S02]  /*1aa30*/  IMAD.MOV.U32 R13, RZ, RZ, R151 ;  /* 0x000000ffff0d7224 */ /* 0x002fc400078e0097 */
[----:B------:R-:W3:Y:S04]  /*1aa40*/  LDL.LU R247, [R1+0xa04] ;  /* 0x000a040001f77983 */ /* 0x000ee80000300800 */
[----:B--2---:R-:W2:Y:S04]  /*1aa50*/  LDL.LU R151, [R1+0xbc8] ;  /* 0x000bc80001977983 */ /* 0x004ea80000300800 */
[----:B------:R-:W2:Y:S04]  /*1aa60*/  LDL.LU R149, [R1+0xbcc] ;  /* 0x000bcc0001957983 */ /* 0x000ea80000300800 */
[----:B------:R1:W-:Y:S04]  /*1aa70*/  LDGSTS.E [R9+0x8], desc[UR18][R12.64], P2 ;  /* 0x000080000c097fae */ /* 0x0003e80009121852 */
[----:B------:R-:W3:Y:S01]  /*1aa80*/  LDL.LU R13, [R1+0x9f0] ;  /* 0x0009f000010d7983 */ /* 0x000ee20000300800 */
[----:B------:R-:W-:-:S04]  /*1aa90*/  ISETP.GT.AND P1, PT, R5, 0x1b, PT ;  /* 0x0000001b0500780c */ /* 0x000fc80003f24270 */
[----:B------:R-:W-:Y:S02]  /*1aaa0*/  SEL R11, RZ, 0x4, !P1 ;  /* 0x00000004ff0b7807 */ /* 0x000fe40004800000 */
[-C--:B------:R-:W-:Y:S02]  /*1aab0*/  IADD3 R150, P3, R150, R2.reuse, RZ ;  /* 0x0000000296967210 */ /* 0x080fe40007f7e0ff */
[----:B------:R-:W-:Y:S02]  /*1aac0*/  SEL R11, R11, RZ, !P0 ;  /* 0x000000ff0b0b7207 */ /* 0x000fe40004000000 */
[----:B----4-:R-:W-:Y:S02]  /*1aad0*/  IADD3 R8, P4, R8, R2, RZ ;  /* 0x0000000208087210 */ /* 0x010fe40007f9e0ff */
        /* <DEDUP_REMOVED lines=9> */
[----:B---3--:R-:W-:Y:S01]  /*1ab70*/  IMAD.MOV.U32 R12, RZ, RZ, R8 ;  /* 0x000000ffff0c7224 */ /* 0x008fe200078e0008 */
[----:B-1----:R-:W-:-:S02]  /*1ab80*/  MOV R13, R148 ;  /* 0x00000094000d7202 */ /* 0x002fc40000000f00 */
[----:B------:R-:W3:Y:S04]  /*1ab90*/  LDL.LU R150, [R1+0xbd4] ;  /* 0x000bd40001967983 */ /* 0x000ee80000300800 */
[----:B----4-:R-:W4:Y:S04]  /*1aba0*/  LDL.LU R148, [R1+0xbd8] ;  /* 0x000bd80001947983 */ /* 0x010f280000300800 */
[----:B------:R-:W4:Y:S04]  /*1abb0*/  LDL.LU R8, [R1+0xbdc] ;  /* 0x000bdc0001087983 */ /* 0x000f280000300800 */
[----:B------:R1:W-:Y:S04]  /*1abc0*/  LDGSTS.E [R9+0xc], desc[UR18][R12.64], P1 ;  /* 0x0000c0000c097fae */ /* 0x0003e80008921852 */
[----:B------:R-:W3:Y:S01]  /*1abd0*/  LDL.LU R13, [R1+0xa00] ;  /* 0x000a0000010d7983 */ /* 0x000ee20000300800 */
[----:B------:R-:W-:-:S04]  /*1abe0*/  ISETP.GT.AND P2, PT, R5, 0x38, PT ;  /* 0x000000380500780c */ /* 0x000fc80003f44270 */
[----:B------:R-:W-:Y:S02]  /*1abf0*/  SEL R11, RZ, 0x4, !P2 ;  /* 0x00000004ff0b7807 */ /* 0x000fe40005000000 */
[-C--:B------:R-:W-:Y:S02]  /*1ac00*/  IADD3 R247, P3, R247, R2.reuse, RZ ;  /* 0x00000002f7f77210 */ /* 0x080fe40007f7e0ff */
[----:B------:R-:W-:Y:S02]  /*1ac10*/  SEL R11, R11, RZ, !P0 ;  /* 0x000000ff0b0b7207 */ /* 0x000fe40004000000 */
[----:B--2---:R-:W-:Y:S02]  /*1ac20*/  IADD3 R149, P4, R149, R2, RZ ;  /* 0x0000000295957210 */ /* 0x004fe40007f9e0ff */
        /* <DEDUP_REMOVED lines=9> */
[----:B--2---:R-:W-:-:S02]  /*1acc0*/  IMAD.MOV.U32 R12, RZ, RZ, R149 ;  /* 0x000000ffff0c7224 */ /* 0x004fc400078e0095 */
[----:B-1----:R-:W-:Y:S02]  /*1acd0*/  IMAD.MOV.U32 R13, RZ, RZ, R151 ;  /* 0x000000ffff0d7224 */ /* 0x002fe400078e0097 */
[----:B---3--:R-:W2:Y:S04]  /*1ace0*/  LDL.LU R151, [R1+0xbe0] ;  /* 0x000be00001977983 */ /* 0x008ea80000300800 */
[----:B------:R-:W3:Y:S04]  /*1acf0*/  LDL.LU R149, [R1+0xbe4] ;  /* 0x000be40001957983 */ /* 0x000ee80000300800 */
[----:B------:R-:W2:Y:S04]  /*1ad00*/  LDL.LU R247, [R1+0xbe8] ;  /* 0x000be80001f77983 */ /* 0x000ea80000300800 */
[----:B------:R1:W-:Y:S04]  /*1ad10*/  LDGSTS.E [R9+0x8000], desc[UR18][R12.64], P2 ;  /* 0x080000000c097fae */ /* 0x0003e80009121852 */
[----:B------:R-:W3:Y:S01]  /*1ad20*/  LDL.LU R13, [R1+0xbd0] ;  /* 0x000bd000010d7983 */ /* 0x000ee20000300800 */
[----:B------:R-:W-:-:S02]  /*1ad30*/  IADD3 R150, P3, R150, R2, RZ ;  /* 0x0000000296967210 */ /* 0x000fc40007f7e0ff */
[----:B------:R-:W-:-:S03]  /*1ad40*/  ISETP.GT.AND P1, PT, R5, 0x39, PT ;  /* 0x000000390500780c */ /* 0x000fc60003f24270 */
[----:B-1----:R-:W-:Y:S01]  /*1ad50*/  IMAD.MOV.U32 R12, RZ, RZ, R150 ;  /* 0x000000ffff0c7224 */ /* 0x002fe200078e0096 */
[----:B------:R-:W-:Y:S02]  /*1ad60*/  SEL R11, RZ, 0x4, !P1 ;  /* 0x00000004ff0b7807 */ /* 0x000fe40004800000 */
[----:B----4-:R-:W-:Y:S02]  /*1ad70*/  IADD3 R8, P4, R8, R2, RZ ;  /* 0x0000000208087210 */ /* 0x010fe40007f9e0ff */
[----:B------:R-:W-:-:S04]  /*1ad80*/  SEL R11, R11, RZ, !P0 ;  /* 0x000000ff0b0b7207 */ /* 0x000fc80004000000 */
[----:B------:R-:W-:Y:S01]  /*1ad90*/  ISETP.NE.U32.AND P1, PT, R11, RZ, PT ;  /* 0x000000ff0b00720c */ /* 0x000fe20003f25070 */
[----:B------:R-:W-:Y:S01]  /*1ada0*/  IMAD.X R148, R148, 0x1, R0, P4 ;  /* 0x0000000194947824 */ /* 0x000fe200020e0600 */
[----:B------:R-:W-:Y:S01]  /*1adb0*/  STL [R1+0xbd4], R150 ;  /* 0x000bd49601007387 */ /* 0x000fe20000100800 */
[----:B---3--:R-:W-:-:S05]  /*1adc0*/  IADD3.X R13, R13, R0, RZ, P3, !PT ;  /* 0x000000000d0d7210 */ /* 0x008fca0001ffe4ff */
[----:B------:R1:W-:Y:S01]  /*1add0*/  LDGSTS.E [R9+0xc000], desc[UR18][R12.64], P2 ;  /* 0x0c0000000c097fae */ /* 0x0003e20009121852 */
[----:B------:R-:W-:-:S04]  /*1ade0*/  ISETP.GT.AND P2, PT, R5, 0x3a, PT ;  /* 0x0000003a0500780c */ /* 0x000fc80003f44270 */
[----:B------:R-:W-:Y:S01]  /*1adf0*/  SEL R11, RZ, 0x4, !P2 ;  /* 0x00000004ff0b7807 */ /* 0x000fe20005000000 */
[----:B------:R3:W-:Y:S03]  /*1ae00*/  STL [R1+0xbd0], R13 ;  /* 0x000bd00d01007387 */ /* 0x0007e60000100800 */
[----:B------:R-:W-:Y:S01]  /*1ae10*/  SEL R11, R11, RZ, !P0 ;  /* 0x000000ff0b0b7207 */ /* 0x000fe20004000000 */
[----:B------:R4:W-:Y:S01]  /*1ae20*/  STL [R1+0xbdc], R8 ;  /* 0x000bdc0801007387 */ /* 0x0009e20000100800 */
[----:B-1----:R-:W-:-:S03]  /*1ae30*/  IMAD.MOV.U32 R12, RZ, RZ, R8 ;  /* 0x000000ffff0c7224 */ /* 0x002fc600078e0008 */
[----:B------:R1:W-:Y:S01]  /*1ae40*/  STL [R1+0xbd8], R148 ;  /* 0x000bd89401007387 */ /* 0x0003e20000100800 */
[----:B------:R-:W-:Y:S01]  /*1ae50*/  ISETP.NE.U32.AND P2, PT, R11, RZ, PT ;  /* 0x000000ff0b00720c */ /* 0x000fe20003f45070 */
[----:B---3--:R-:W-:Y:S02]  /*1ae60*/  IMAD.MOV.U32 R13, RZ, RZ, R148 ;  /* 0x000000ffff0d7224 */ /* 0x008fe400078e0094 */
[----:B----4-:R-:W3:Y:S04]  /*1ae70*/  LDL.LU R8, [R1+0xbf4] ;  /* 0x000bf40001087983 */ /* 0x010ee80000300800 */
[----:B------:R-:W4:Y:S04]  /*1ae80*/  LDL.LU R150, [R1+0xbfc] ;  /* 0x000bfc0001967983 */ /* 0x000f280000300800 */
[----:B-1----:R-:W4:Y:S04]  /*1ae90*/  LDL.LU R148, [R1+0xc04] ;  /* 0x000c040001947983 */ /* 0x002f280000300800 */
[----:B------:R-:W3:Y:S01]  /*1aea0*/  LDL.LU R11, [R1+0xbec] ;  /* 0x000bec00010b7983 */ /* 0x000ee20000300800 */
[----:B------:R-:W-:-:S03]  /*1aeb0*/  IADD3 R149, P3, R149, R2, RZ ;  /* 0x0000000295957210 */ /* 0x000fc60007f7e0ff */
[----:B------:R1:W-:Y:S02]  /*1aec0*/  LDGSTS.E [R9+0x8004], desc[UR18][R12.64], P1 ;  /* 0x080040000c097fae */ /* 0x0003e40008921852 */
[----:B--2---:R-:W-:Y:S02]  /*1aed0*/  IMAD.X R151, R151, 0x1, R0, P3 ;  /* 0x0000000197977824 */ /* 0x004fe400018e0600 */
[----:B------:R-:W-:Y:S01]  /*1aee0*/  STL [R1+0xbe4], R149 ;  /* 0x000be49501007387 */ /* 0x000fe20000100800 */
[----:B-1----:R-:W-:Y:S02]  /*1aef0*/  IMAD.MOV.U32 R12, RZ, RZ, R149 ;  /* 0x000000ffff0c7224 */ /* 0x002fe400078e0095 */
[----:B------:R-:W-:Y:S01]  /*1af00*/  IMAD.MOV.U32 R13, RZ, RZ, R151 ;  /* 0x000000ffff0d7224 */ /* 0x000fe200078e0097 */
[----:B------:R1:W-:Y:S04]  /*1af10*/  STL [R1+0xbe0], R151 ;  /* 0x000be09701007387 */ /* 0x0003e80000100800 */
[----:B------:R2:W-:Y:S01]  /*1af20*/  LDGSTS.E [R9+0xc004], desc[UR18][R12.64], P1 ;  /* 0x0c0040000c097fae */ /* 0x0005e20008921852 */
[----:B---3--:R-:W-:-:S04]  /*1af30*/  IADD3 R11, P4, R11, R2, RZ ;  /* 0x000000020b0b7210 */ /* 0x008fc80007f9e0ff */
[----:B------:R-:W-:Y:S01]  /*1af40*/  IADD3.X R247, R247, R0, RZ, P4, !PT ;  /* 0x00000000f7f77210 */ /* 0x000fe200027fe4ff */
[----:B--2---:R-:W-:Y:S01]  /*1af50*/  IMAD.MOV.U32 R12, RZ, RZ, R11 ;  /* 0x000000ffff0c7224 */ /* 0x004fe200078e000b */
[----:B------:R-:W-:Y:S03]  /*1af60*/  STL [R1+0xbec], R11 ;  /* 0x000bec0b01007387 */ /* 0x000fe60000100800 */
[----:B------:R-:W-:Y:S01]  /*1af70*/  IMAD.MOV.U32 R13, RZ, RZ, R247 ;  /* 0x000000ffff0d7224 */ /* 0x000fe200078e00f7 */
[----:B-1----:R-:W2:Y:S04]  /*1af80*/  LDL.LU R151, [R1+0xbf8] ;  /* 0x000bf80001977983 */ /* 0x002ea80000300800 */
[----:B------:R1:W-:Y:S04]  /*1af90*/  STL [R1+0xbe8], R247 ;  /* 0x000be8f701007387 */ /* 0x0003e80000100800 */
[----:B------:R-:W3:Y:S04]  /*1afa0*/  LDL.LU R149, [R1+0xc00] ;  /* 0x000c000001957983 */ /* 0x000ee80000300800 */
[----:B------:R4:W-:Y:S04]  /*1afb0*/  LDGSTS.E [R9+0x8008], desc[UR18][R12.64], P2 ;  /* 0x080080000c097fae */ /* 0x0009e80009121852 */
[----:B-1----:R-:W3:Y:S04]  /*1afc0*/  LDL.LU R247, [R1+0xddc] ;  /* 0x000ddc0001f77983 */ /* 0x002ee80000300800 */
[----:B------:R-:W2:Y:S01]  /*1afd0*/  LDL.LU R13, [R1+0xbf0] ;  /* 0x000bf000010d7983 */ /* 0x000ea20000300800 */
[----:B------:R-:W-:-:S04]  /*1afe0*/  IADD3 R8, P3, R8, R2, RZ ;  /* 0x0000000208087210 */ /* 0x000fc80007f7e0ff */
[----:B----4-:R-:W-:Y:S01]  /*1aff0*/  MOV R12, R8 ;  /* 0x00000008000c7202 */ /* 0x010fe20000000f00 */
[----:B------:R1:W-:Y:S01]  /*1b000*/  STL [R1+0xbf4], R8 ;  /* 0x000bf40801007387 */ /* 0x0003e20000100800 */
[----:B------:R-:W-:-:S04]  /*1b010*/  ISETP.GT.AND P1, PT, R5, 0x3b, PT ;  /* 0x0000003b0500780c */ /* 0x000fc80003f24270 */
[----:B------:R-:W-:-:S04]  /*1b020*/  SEL R11, RZ, 0x4, !P1 ;  /* 0x00000004ff0b7807 */ /* 0x000fc80004800000 */
[----:B------:R-:W-:-:S04]  /*1b030*/  SEL R11, R11, RZ, !P0 ;  /* 0x000000ff0b0b7207 */ /* 0x000fc80004000000 */
[----:B------:R-:W-:Y:S01]  /*1b040*/  ISETP.NE.U32.AND P1, PT, R11, RZ, PT ;  /* 0x000000ff0b00720c */ /* 0x000fe20003f25070 */
[----:B--2---:R-:W-:-:S05]  /*1b050*/  IMAD.X R13, R13, 0x1, R0, P3 ;  /* 0x000000010d0d7824 */ /* 0x004fca00018e0600 */
[----:B------:R2:W-:Y:S01]  /*1b060*/  LDGSTS.E [R9+0xc008], desc[UR18][R12.64], P2 ;  /* 0x0c0080000c097fae */ /* 0x0005e20009121852 */
[-C--:B------:R-:W-:Y:S02]  /*1b070*/  IADD3 R150, P2, R150, R2.reuse, RZ ;  /* 0x0000000296967210 */ /* 0x080fe40007f5e0ff */
[----:B------:R-:W-:Y:S01]  /*1b080*/  IADD3 R148, P3, R148, R2, RZ ;  /* 0x0000000294947210 */ /* 0x000fe20007f7e0ff */
[----:B------:R-:W-:Y:S02]  /*1b090*/  STL [R1+0xbf0], R13 ;  /* 0x000bf00d01007387 */ /* 0x000fe40000100800 */
[----:B------:R-:W-:Y:S02]  /*1b0a0*/  IMAD.X R151, R151, 0x1, R0, P2 ;  /* 0x0000000197977824 */ /* 0x000fe400010e0600 */
[----:B-1----:R-:W4:Y:S04]  /*1b0b0*/  LDL.LU R8, [R1+0xa0c] ;  /* 0x000a0c0001087983 */ /* 0x002f280000300800 */
[----:B------:R1:W-:Y:S01]  /*1b0c0*/  STL [R1+0xbfc], R150 ;  /* 0x000bfc9601007387 */ /* 0x0003e20000100800 */
[----:B--2---:R-:W-:-:S03]  /*1b0d0*/  IMAD.MOV.U32 R12, RZ, RZ, R150 ;  /* 0x000000ffff0c7224 */ /* 0x004fc600078e0096 */
[----:B------:R-:W-:Y:S04]  /*1b0e0*/  STL [R1+0xbf8], R151 ;  /* 0x000bf89701007387 */ /* 0x000fe80000100800 */
[----:B------:R-:W-:Y:S04]  /*1b0f0*/  STL [R1+0xc04], R148 ;  /* 0x000c049401007387 */ /* 0x000fe80000100800 */
[----:B-1----:R-:W2:Y:S01]  /*1b100*/  LDL.LU R150, [R1+0xa08] ;  /* 0x000a080001967983 */ /* 0x002ea20000300800 */
[----:B------:R-:W-:Y:S02]  /*1b110*/  IMAD.MOV.U32 R13, RZ, RZ, R151 ;  /* 0x000000ffff0d7224 */ /* 0x000fe400078e0097 */
[----:B---3--:R-:W-:-:S03]  /*1b120*/  IMAD.X R149, R149, 0x1, R0, P3 ;  /* 0x0000000195957824 */ /* 0x008fc600018e0600 */
[----:B------:R1:W-:Y:S02]  /*1b130*/  LDGSTS.E [R9+0x800c], desc[UR18][R12.64], P1 ;  /* 0x0800c0000c097fae */ /* 0x0003e40008921852 */
[----:B-1----:R-:W-:Y:S01]  /*1b140*/  IMAD.MOV.U32 R12, RZ, RZ, R148 ;  /* 0x000000ffff0c7224 */ /* 0x002fe200078e0094 */
[----:B------:R-:W-:-:S05]  /*1b150*/  MOV R13, R149 ;  /* 0x00000095000d7202 */ /* 0x000fca0000000f00 */
[----:B------:R1:W-:Y:S01]  /*1b160*/  LDGSTS.E [R9+0xc00c], desc[UR18][R12.64], P1 ;  /* 0x0c00c0000c097fae */ /* 0x0003e20008921852 */
[----:B------:R-:W-:-:S03]  /*1b170*/  ISETP.GT.AND P1, PT, R5, 0x1c, PT ;  /* 0x0000001c0500780c */ /* 0x000fc60003f24270 */
[----:B------:R3:W-:Y:S01]  /*1b180*/  STL [R1+0xc00], R149 ;  /* 0x000c009501007387 */ /* 0x0007e20000100800 */
[----:B-1----:R-:W-:-:S03]  /*1b190*/  SEL R9, RZ, 0x4, !P1 ;  /* 0x00000004ff097807 */ /* 0x002fc60004800000 */
[----:B---3--:R-:W3:Y:S01]  /*1b1a0*/  LDL.LU R149, [R1+0xa10] ;  /* 0x000a100001957983 */ /* 0x008ee20000300800 */
[----:B------:R-:W-:-:S03]  /*1b1b0*/  SEL R9, R9, RZ, !P0 ;  /* 0x000000ff09097207 */ /* 0x000fc60004000000 */
[----:B------:R-:W3:Y:S01]  /*1b1c0*/  LDL.LU R148, [R1+0xa14] ;  /* 0x000a140001947983 */ /* 0x000ee20000300800 */
[----:B------:R-:W-:Y:S01]  /*1b1d0*/  ISETP.NE.U32.AND P3, PT, R9, RZ, PT ;  /* 0x000000ff0900720c */ /* 0x000fe20003f65070 */
[----:B------:R-:W-:Y:S02]  /*1b1e0*/  IMAD R9, R6, -0x40, R7 ;  /* 0xffffffc006097824 */ /* 0x000fe400078e0207 */
[----:B------:R-:W3:Y:S04]  /*1b1f0*/  LDL.LU R12, [R1+0xa18] ;  /* 0x000a1800010c7983 */ /* 0x000ee80000300800 */
[----:B------:R-:W3:Y:S01]  /*1b200*/  LDL.LU R7, [R1+0xa1c] ;  /* 0x000a1c0001077983 */ /* 0x000ee20000300800 */
[----:B------:R-:W-:-:S04]  /*1b210*/  LOP3.LUT R11, R246, 0x3f, RZ, 0xc0, !PT ;  /* 0x0000003ff60b7812 */ /* 0x000fc800078ec0ff */
[----:B------:R-:W-:Y:S02]  /*1b220*/  ISETP.GE.AND P1, PT, R11, R9, PT ;  /* 0x000000090b00720c */ /* 0x000fe40003f26270 */
[----:B------:R-:W-:Y:S02]  /*1b230*/  LOP3.LUT R9, R10, 0x70, RZ, 0x3c, !PT ;  /* 0x000000700a097812 */ /* 0x000fe400078e3cff */
[----:B----4-:R-:W-:-:S05]  /*1b240*/  IADD3 R8, P2, R8, R2, RZ ;  /* 0x0000000208087210 */ /* 0x010fca0007f5e0ff */
[----:B------:R-:W-:Y:S01]  /*1b250*/  STL [R1+0xa0c], R8 ;  /* 0x000a0c0801007387 */ /* 0x000fe20000100800 */
[----:B------:R-:W-:Y:S02]  /*1b260*/  IMAD.MOV.U32 R10, RZ, RZ, R8 ;  /* 0x000000ffff0a7224 */ /* 0x000fe400078e0008 */
[----:B--2---:R-:W-:-:S04]  /*1b270*/  IMAD.X R150, R150, 0x1, R0, P2 ;  /* 0x0000000196967824 */ /* 0x004fc800010e0600 */
[----:B------:R-:W-:Y:S01]  /*1b280*/  IMAD.MOV.U32 R11, RZ, RZ, R150 ;  /* 0x000000ffff0b7224 */ /* 0x000fe200078e0096 */
[----:B------:R1:W-:Y:S04]  /*1b290*/  STL [R1+0xa08], R150 ;  /* 0x000a089601007387 */ /* 0x0003e80000100800 */
[----:B------:R-:W2:Y:S04]  /*1b2a0*/  LDL.LU R151, [R1+0xa20] ;  /* 0x000a200001977983 */ /* 0x000ea80000300800 */
[----:B-1----:R-:W4:Y:S04]  /*1b2b0*/  LDL.LU R150, [R1+0xa24] ;  /* 0x000a240001967983 */ /* 0x002f280000300800 */
[----:B------:R-:W2:Y:S04]  /*1b2c0*/  LDL.LU R13, [R1+0xa28] ;  /* 0x000a2800010d7983 */ /* 0x000ea80000300800 */
[----:B------:R-:W2:Y:S01]  /*1b2d0*/  LDL.LU R8, [R1+0xa2c] ;  /* 0x000a2c0001087983 */ /* 0x000ea20000300800 */
[----:B------:R-:W-:Y:S01]  /*1b2e0*/  VIADD R9, R9, UR5 ;  /* 0x0000000509097c36 */ /* 0x000fe20008000000 */
[----:B------:R-:W-:-:S04]  /*1b2f0*/  ISETP.GT.AND P2, PT, R5, 0x1d, PT ;  /* 0x0000001d0500780c */ /* 0x000fc80003f44270 */
[----:B------:R1:W-:Y:S02]  /*1b300*/  LDGSTS.E [R9], desc[UR18][R10.64], P3 ;  /* 0x000000000a097fae */ /* 0x0003e40009921852 */
[----:B-1----:R-:W-:Y:S02]  /*1b310*/  SEL R10, RZ, 0x4, !P2 ;  /* 0x00000004ff0a7807 */ /* 0x002fe40005000000 */
[----:B---3--:R-:W-:Y:S02]  /*1b320*/  IADD3 R148, P4, R148, R2, RZ ;  /* 0x0000000294947210 */ /* 0x008fe40007f9e0ff */
[----:B------:R-:W-:-:S03]  /*1b330*/  SEL R10, R10, RZ, !P0 ;  /* 0x000000ff0a0a7207 */ /* 0x000fc60004000000 */
[----:B------:R-:W-:Y:S01]  /*1b340*/  IMAD.X R149, R149, 0x1, R0, P4 ;  /* 0x0000000195957824 */ /* 0x000fe200020e0600 */
[----:B------:R-:W-:Y:S01]  /*1b350*/  IADD3 R7, P5, R7, R2, RZ ;  /* 0x0000000207077210 */ /* 0x000fe20007fbe0ff */
[----:B------:R-:W-:Y:S01]  /*1b360*/  STL [R1+0xa14], R148 ;  /* 0x000a149401007387 */ /* 0x000fe20000100800 */
[----:B------:R-:W-:Y:S02]  /*1b370*/  ISETP.NE.U32.AND P2, PT, R10, RZ, PT ;  /* 0x000000ff0a00720c */ /* 0x000fe40003f45070 */
[----:B------:R-:W-:Y:S01]  /*1b380*/  IADD3.X R12, R12, R0, RZ, P5, !PT ;  /* 0x000000000c0c7210 */ /* 0x000fe20002ffe4ff */
[----:B------:R-:W-:Y:S01]  /*1b390*/  IMAD.MOV.U32 R10, RZ, RZ, R148 ;  /* 0x000000ffff0a7224 */ /* 0x000fe200078e0094 */
[----:B------:R1:W-:Y:S01]  /*1b3a0*/  STL [R1+0xa10], R149 ;  /* 0x000a109501007387 */ /* 0x0003e20000100800 */
[----:B------:R-:W-:-:S03]  /*1b3b0*/  IMAD.MOV.U32 R11, RZ, RZ, R149 ;  /* 0x000000ffff0b7224 */ /* 0x000fc600078e0095 */
[----:B------:R-:W-:Y:S04]  /*1b3c0*/  STL [R1+0xa1c], R7 ;  /* 0x000a1c0701007387 */ /* 0x000fe80000100800 */
[----:B------:R3:W-:Y:S04]  /*1b3d0*/  STL [R1+0xa18], R12 ;  /* 0x000a180c01007387 */ /* 0x0007e80000100800 */
[----:B-1----:R-:W2:Y:S04]  /*1b3e0*/  LDL.LU R149, [R1+0xa30] ;  /* 0x000a300001957983 */ /* 0x002ea80000300800 */
[----:B------:R1:W-:Y:S04]  /*1b3f0*/  LDGSTS.E [R9+0x4000], desc[UR18][R10.64], P3 ;  /* 0x040000000a097fae */ /* 0x0003e80009921852 */
[----:B------:R-:W2:Y:S01]  /*1b400*/  LDL.LU R148, [R1+0xa34] ;  /* 0x000a340001947983 */ /* 0x000ea20000300800 */
[----:B-1----:R-:W-:-:S02]  /*1b410*/  IMAD.MOV.U32 R11, RZ, RZ, R12 ;  /* 0x000000ffff0b7224 */ /* 0x002fc400078e000c */
[----:B------:R-:W-:Y:S01]  /*1b420*/  IMAD.MOV.U32 R10, RZ, RZ, R7 ;  /* 0x000000ffff0a7224 */ /* 0x000fe200078e0007 */
[----:B---3--:R-:W3:Y:S04]  /*1b430*/  LDL.LU R12, [R1+0xa38] ;  /* 0x000a3800010c7983 */ /* 0x008ee80000300800 */
[----:B------:R-:W3:Y:S01]  /*1b440*/  LDL.LU R7, [R1+0xa3c] ;  /* 0x000a3c0001077983 */ /* 0x000ee20000300800 */
[----:B------:R-:W-:-:S03]  /*1b450*/  ISETP.GT.AND P3, PT, R5, 0x1e, PT ;  /* 0x0000001e0500780c */ /* 0x000fc60003f64270 */
[----:B------:R1:W-:Y:S02]  /*1b460*/  LDGSTS.E [R9+0x4], desc[UR18][R10.64], P2 ;  /* 0x000040000a097fae */ /* 0x0003e40009121852 */
[----:B-1----:R-:W-:-:S04]  /*1b470*/  SEL R10, RZ, 0x4, !P3 ;  /* 0x00000004ff0a7807 */ /* 0x002fc80005800000 */
[----:B------:R-:W-:-:S04]  /*1b480*/  SEL R10, R10, RZ, !P0 ;  /* 0x000000ff0a0a7207 */ /* 0x000fc80004000000 */
[----:B------:R-:W-:Y:S02]  /*1b490*/  ISETP.NE.U32.AND P3, PT, R10, RZ, PT ;  /* 0x000000ff0a00720c */ /* 0x000fe40003f65070 */
[----:B----4-:R-:W-:-:S05]  /*1b4a0*/  IADD3 R150, P4, R150, R2, RZ ;  /* 0x0000000296967210 */ /* 0x010fca0007f9e0ff */
[----:B--2---:R-:W-:Y:S01]  /*1b4b0*/  IMAD.X R151, R151, 0x1, R0, P4 ;  /* 0x0000000197977824 */ /* 0x004fe200020e0600 */
[----:B------:R-:W-:Y:S01]  /*1b4c0*/  IADD3 R8, P5, R8, R2, RZ ;  /* 0x0000000208087210 */ /* 0x000fe20007fbe0ff */
[----:B------:R-:W-:Y:S03]  /*1b4d0*/  STL [R1+0xa24], R150 ;  /* 0x000a249601007387 */ /* 0x000fe60000100800 */
[----:B------:R-:W-:Y:S01]  /*1b4e0*/  IADD3.X R13, R13, R0, RZ, P5, !PT ;  /* 0x000000000d0d7210 */ /* 0x000fe20002ffe4ff */
[----:B------:R1:W-:Y:S01]  /*1b4f0*/  STL [R1+0xa20], R151 ;  /* 0x000a209701007387 */ /* 0x0003e20000100800 */
[----:B------:R-:W-:Y:S02]  /*1b500*/  IMAD.MOV.U32 R10, RZ, RZ, R150 ;  /* 0x000000ffff0a7224 */ /* 0x000fe400078e0096 */
[----:B------:R-:W-:Y:S01]  /*1b510*/  IMAD.MOV.U32 R11, RZ, RZ, R151 ;  /* 0x000000ffff0b7224 */ /* 0x000fe200078e0097 */
[----:B------:R-:W-:Y:S04]  /*1b520*/  STL [R1+0xa2c], R8 ;  /* 0x000a2c0801007387 */ /* 0x000fe80000100800 */
[----:B------:R2:W-:Y:S04]  /*1b530*/  STL [R1+0xa28], R13 ;  /* 0x000a280d01007387 */ /* 0x0005e80000100800 */
[----:B-1----:R-:W4:Y:S04]  /*1b540*/  LDL.LU R151, [R1+0xa40] ;  /* 0x000a400001977983 */ /* 0x002f280000300800 */
[----:B------:R-:W4:Y:S04]  /*1b550*/  LDL.LU R150, [R1+0xa44] ;  /* 0x000a440001967983 */ /* 0x000f280000300800 */
[----:B------:R1:W-:Y:S02]  /*1b560*/  LDGSTS.E [R9+0x4004], desc[UR18][R10.64], P2 ;  /* 0x040040000a097fae */ /* 0x0003e40009121852 */
[----:B-1----:R-:W-:-:S02]  /*1b570*/  IMAD.MOV.U32 R11, RZ, RZ, R13 ;  /* 0x000000ffff0b7224 */ /* 0x002fc400078e000d */
[----:B------:R-:W-:Y:S01]  /*1b580*/  IMAD.MOV.U32 R10, RZ, RZ, R8 ;  /* 0x000000ffff0a7224 */ /* 0x000fe200078e0008 */
[----:B--2---:R-:W2:Y:S04]  /*1b590*/  LDL.LU R13, [R1+0xc08] ;  /* 0x000c0800010d7983 */ /* 0x004ea80000300800 */
[----:B------:R-:W2:Y:S01]  /*1b5a0*/  LDL.LU R8, [R1+0xc0c] ;  /* 0x000c0c0001087983 */ /* 0x000ea20000300800 */
[----:B------:R-:W-:-:S03]  /*1b5b0*/  ISETP.GT.AND P2, PT, R5, 0x1f, PT ;  /* 0x0000001f0500780c */ /* 0x000fc60003f44270 */
[----:B------:R1:W-:Y:S01]  /*1b5c0*/  LDGSTS.E [R9+0x8], desc[UR18][R10.64], P3 ;  /* 0x000080000a097fae */ /* 0x0003e20009921852 */
[----:B------:R-:W-:Y:S02]  /*1b5d0*/  IADD3 R148, P4, R148, R2, RZ ;  /* 0x0000000294947210 */ /* 0x000fe40007f9e0ff */
[----:B-1----:R-:W-:-:S03]  /*1b5e0*/  SEL R10, RZ, 0x4, !P2 ;  /* 0x00000004ff0a7807 */ /* 0x002fc60005000000 */
[----:B------:R-:W-:Y:S01]  /*1b5f0*/  IMAD.X R149, R149, 0x1, R0, P4 ;  /* 0x0000000195957824 */ /* 0x000fe200020e0600 */
[----:B------:R-:W-:Y:S02]  /*1b600*/  SEL R10, R10, RZ, !P0 ;  /* 0x000000ff0a0a7207 */ /* 0x000fe40004000000 */
[----:B---3--:R-:W-:Y:S01]  /*1b610*/  IADD3 R7, P5, R7, R2, RZ ;  /* 0x0000000207077210 */ /* 0x008fe20007fbe0ff */
        /* <DEDUP_REMOVED lines=11> */
[----:B------:R-:W-:Y:S01]  /*1b6d0*/  ISETP.GT.AND P3, PT, R5, 0x3c, PT ;  /* 0x0000003c0500780c */ /* 0x000fe20003f64270 */
[----:B-1----:R-:W-:-:S02]  /*1b6e0*/  IMAD.MOV.U32 R11, RZ, RZ, R12 ;  /* 0x000000ffff0b7224 */ /* 0x002fc400078e000c */
[----:B------:R-:W-:Y:S01]  /*1b6f0*/  IMAD.MOV.U32 R10, RZ, RZ, R7 ;  /* 0x000000ffff0a7224 */ /* 0x000fe200078e0007 */
[----:B---3--:R-:W3:Y:S04]  /*1b700*/  LDL.LU R12, [R1+0xc18] ;  /* 0x000c1800010c7983 */ /* 0x008ee80000300800 */
[----:B------:R-:W3:Y:S04]  /*1b710*/  LDL.LU R7, [R1+0xc1c] ;  /* 0x000c1c0001077983 */ /* 0x000ee80000300800 */
[----:B------:R1:W-:Y:S02]  /*1b720*/  LDGSTS.E [R9+0xc], desc[UR18][R10.64], P2 ;  /* 0x0000c0000a097fae */ /* 0x0003e40009121852 */
[----:B-1----:R-:W-:-:S04]  /*1b730*/  SEL R10, RZ, 0x4, !P3 ;  /* 0x00000004ff0a7807 */ /* 0x002fc80005800000 */
[----:B------:R-:W-:-:S04]  /*1b740*/  SEL R10, R10, RZ, !P0 ;  /* 0x000000ff0a0a7207 */ /* 0x000fc80004000000 */
[----:B------:R-:W-:Y:S02]  /*1b750*/  ISETP.NE.U32.AND P3, PT, R10, RZ, PT ;  /* 0x000000ff0a00720c */ /* 0x000fe40003f65070 */
[----:B----4-:R-:W-:-:S05]  /*1b760*/  IADD3 R150, P4, R150, R2, RZ ;  /* 0x0000000296967210 */ /* 0x010fca0007f9e0ff */
[----:B------:R-:W-:Y:S02]  /*1b770*/  IMAD.X R151, R151, 0x1, R0, P4 ;  /* 0x0000000197977824 */ /* 0x000fe400020e0600 */
[----:B------:R-:W-:Y:S02]  /*1b780*/  IMAD.MOV.U32 R10, RZ, RZ, R150 ;  /* 0x000000ffff0a7224 */ /* 0x000fe400078e0096 */
[----:B------:R-:W-:Y:S01]  /*1b790*/  IMAD.MOV.U32 R11, RZ, RZ, R151 ;  /* 0x000000ffff0b7224 */ /* 0x000fe200078e0097 */
[----:B------:R-:W-:Y:S04]  /*1b7a0*/  STL [R1+0xa44], R150 ;  /* 0x000a449601007387 */ /* 0x000fe80000100800 */
[----:B------:R-:W-:Y:S04]  /*1b7b0*/  STL [R1+0xa40], R151 ;  /* 0x000a409701007387 */ /* 0x000fe80000100800 */
[----:B------:R1:W-:Y:S01]  /*1b7c0*/  LDGSTS.E [R9+0x400c], desc[UR18][R10.64], P2 ;  /* 0x0400c0000a097fae */ /* 0x0003e20009121852 */
[----:B--2---:R-:W-:-:S04]  /*1b7d0*/  IADD3 R8, P5, R8, R2, RZ ;  /* 0x0000000208087210 */ /* 0x004fc80007fbe0ff */
[----:B------:R-:W-:Y:S01]  /*1b7e0*/  IADD3.X R13, R13, R0, RZ, P5, !PT ;  /* 0x000000000d0d7210 */ /* 0x000fe20002ffe4ff */
[----:B------:R-:W-:Y:S01]  /*1b7f0*/  STL [R1+0xc0c], R8 ;  /* 0x000c0c0801007387 */ /* 0x000fe20000100800 */
[----:B-1----:R-:W-:-:S03]  /*1b800*/  IMAD.MOV.U32 R10, RZ, RZ, R8 ;  /* 0x000000ffff0a7224 */ /* 0x002fc600078e0008 */
[----:B------:R1:W-:Y:S01]  /*1b810*/  STL [R1+0xc08], R13 ;  /* 0x000c080d01007387 */ /* 0x0003e20000100800 */
[----:B------:R-:W-:Y:S01]  /*1b820*/  IMAD.MOV.U32 R11, RZ, RZ, R13 ;  /* 0x000000ffff0b7224 */ /* 0x000fe200078e000d */
[----:B------:R-:W-:-:S04]  /*1b830*/  ISETP.GT.AND P2, PT, R5, 0x3d, PT ;  /* 0x0000003d0500780c */ /* 0x000fc80003f44270 */
[----:B------:R2:W-:Y:S04]  /*1b840*/  LDGSTS.E [R9+0x8000], desc[UR18][R10.64], P3 ;  /* 0x080000000a097fae */ /* 0x0005e80009921852 */
[----:B-1----:R-:W4:Y:S04]  /*1b850*/  LDL.LU R13, [R1+0xc20] ;  /* 0x000c2000010d7983 */ /* 0x002f280000300800 */
[----:B------:R-:W4:Y:S01]  /*1b860*/  LDL.LU R8, [R1+0xc24] ;  /* 0x000c240001087983 */ /* 0x000f220000300800 */
[----:B--2---:R-:W-:-:S04]  /*1b870*/  SEL R10, RZ, 0x4, !P2 ;  /* 0x00000004ff0a7807 */ /* 0x004fc80005000000 */
[----:B------:R-:W-:Y:S02]  /*1b880*/  SEL R10, R10, RZ, !P0 ;  /* 0x000000ff0a0a7207 */ /* 0x000fe40004000000 */
[----:B------:R-:W-:-:S05]  /*1b890*/  IADD3 R148, P4, R148, R2, RZ ;  /* 0x0000000294947210 */ /* 0x000fca0007f9e0ff */
[----:B------:R-:W-:Y:S01]  /*1b8a0*/  IMAD.X R149, R149, 0x1, R0, P4 ;  /* 0x0000000195957824 */ /* 0x000fe200020e0600 */
[----:B------:R-:W-:Y:S01]  /*1b8b0*/  STL [R1+0xc14], R148 ;  /* 0x000c149401007387 */ /* 0x000fe20000100800 */
[----:B---3--:R-:W-:-:S03]  /*1b8c0*/  IADD3 R7, P5, R7, R2, RZ ;  /* 0x0000000207077210 */ /* 0x008fc60007fbe0ff */
[----:B------:R1:W-:Y:S01]  /*1b8d0*/  STL [R1+0xc10], R149 ;  /* 0x000c109501007387 */ /* 0x0003e20000100800 */
[----:B------:R-:W-:-:S03]  /*1b8e0*/  IADD3.X R12, R12, R0, RZ, P5, !PT ;  /* 0x000000000c0c7210 */ /* 0x000fc60002ffe4ff */
[----:B------:R-:W-:Y:S04]  /*1b8f0*/  STL [R1+0xc1c], R7 ;  /* 0x000c1c0701007387 */ /* 0x000fe80000100800 */
[----:B------:R2:W-:Y:S04]  /*1b900*/  STL [R1+0xc18], R12 ;  /* 0x000c180c01007387 */ /* 0x0005e80000100800 */
[----:B------:R-:W3:Y:S04]  /*1b910*/  LDL.LU R151, [R1+0xc28] ;  /* 0x000c280001977983 */ /* 0x000ee80000300800 */
[----:B------:R-:W3:Y:S01]  /*1b920*/  LDL.LU R150, [R1+0xc2c] ;  /* 0x000c2c0001967983 */ /* 0x000ee20000300800 */
[----:B------:R-:W-:Y:S01]  /*1b930*/  ISETP.NE.U32.AND P2, PT, R10, RZ, PT ;  /* 0x000000ff0a00720c */ /* 0x000fe20003f45070 */
[----:B------:R-:W-:-:S02]  /*1b940*/  IMAD.MOV.U32 R11, RZ, RZ, R149 ;  /* 0x000000ffff0b7224 */ /* 0x000fc400078e0095 */
[----:B------:R-:W-:Y:S01]  /*1b950*/  IMAD.MOV.U32 R10, RZ, RZ, R148 ;  /* 0x000000ffff0a7224 */ /* 0x000fe200078e0094 */
[----:B-1----:R-:W3:Y:S04]  /*1b960*/  LDL.LU R149, [R1+0xc30] ;  /* 0x000c300001957983 */ /* 0x002ee80000300800 */
[----:B------:R-:W3:Y:S04]  /*1b970*/  LDL.LU R148, [R1+0xc34] ;  /* 0x000c340001947983 */ /* 0x000ee80000300800 */
[----:B------:R1:W-:Y:S01]  /*1b980*/  LDGSTS.E [R9+0xc000], desc[UR18][R10.64], P3 ;  /* 0x0c0000000a097fae */ /* 0x0003e20009921852 */
[----:B------:R-:W-:Y:S01]  /*1b990*/  ISETP.GT.AND P3, PT, R5, 0x3e, PT ;  /* 0x0000003e0500780c */ /* 0x000fe20003f64270 */
[----:B-1----:R-:W-:-:S02]  /*1b9a0*/  IMAD.MOV.U32 R10, RZ, RZ, R7 ;  /* 0x000000ffff0a7224 */ /* 0x002fc400078e0007 */
[----:B------:R-:W-:Y:S02]  /*1b9b0*/  IMAD.MOV.U32 R11, RZ, RZ, R12 ;  /* 0x000000ffff0b7224 */ /* 0x000fe400078e000c */
[----:B--2---:R-:W2:Y:S04]  /*1b9c0*/  LDL.LU R12, [R1+0xc3c] ;  /* 0x000c3c00010c7983 */ /* 0x004ea80000300800 */
[----:B------:R1:W-:Y:S04]  /*1b9d0*/  LDGSTS.E [R9+0x8004], desc[UR18][R10.64], P2 ;  /* 0x080040000a097fae */ /* 0x0003e80009121852 */
[----:B------:R-:W2:Y:S01]  /*1b9e0*/  LDL.LU R7, [R1+0xc44] ;  /* 0x000c440001077983 */ /* 0x000ea20000300800 */
[----:B-1----:R-:W-:-:S04]  /*1b9f0*/  SEL R10, RZ, 0x4, !P3 ;  /* 0x00000004ff0a7807 */ /* 0x002fc80005800000 */
[----:B------:R-:W-:-:S04]  /*1ba00*/  SEL R10, R10, RZ, !P0 ;  /* 0x000000ff0a0a7207 */ /* 0x000fc80004000000 */
[----:B------:R-:W-:Y:S02]  /*1ba10*/  ISETP.NE.U32.AND P3, PT, R10, RZ, PT ;  /* 0x000000ff0a00720c */ /* 0x000fe40003f65070 */
[----:B----4-:R-:W-:-:S05]  /*1ba20*/  IADD3 R8, P4, R8, R2, RZ ;  /* 0x0000000208087210 */ /* 0x010fca0007f9e0ff */
[----:B------:R-:W-:Y:S01]  /*1ba30*/  IMAD.X R13, R13, 0x1, R0, P4 ;  /* 0x000000010d0d7824 */ /* 0x000fe200020e0600 */
[----:B------:R-:W-:Y:S03]  /*1ba40*/  STL [R1+0xc24], R8 ;  /* 0x000c240801007387 */ /* 0x000fe60000100800 */
[----:B------:R-:W-:Y:S01]  /*1ba50*/  IMAD.MOV.U32 R11, RZ, RZ, R13 ;  /* 0x000000ffff0b7224 */ /* 0x000fe200078e000d */
[----:B------:R1:W-:Y:S01]  /*1ba60*/  STL [R1+0xc20], R13 ;  /* 0x000c200d01007387 */ /* 0x0003e20000100800 */
[----:B------:R-:W-:-:S05]  /*1ba70*/  MOV R10, R8 ;  /* 0x00000008000a7202 */ /* 0x000fca0000000f00 */
[----:B------:R4:W-:Y:S04]  /*1ba80*/  LDGSTS.E [R9+0xc004], desc[UR18][R10.64], P2 ;  /* 0x0c0040000a097fae */ /* 0x0009e80009121852 */
[----:B-1----:R-:W2:Y:S04]  /*1ba90*/  LDL.LU R13, [R1+0xc38] ;  /* 0x000c3800010d7983 */ /* 0x002ea80000300800 */
[----:B------:R-:W2:Y:S01]  /*1baa0*/  LDL.LU R8, [R1+0xc40] ;  /* 0x000c400001087983 */ /* 0x000ea20000300800 */
[----:B---3--:R-:W-:-:S05]  /*1bab0*/  IADD3 R150, P2, R150, R2, RZ ;  /* 0x0000000296967210 */ /* 0x008fca0007f5e0ff */
[----:B------:R-:W-:Y:S01]  /*1bac0*/  IMAD.X R151, R151, 0x1, R0, P2 ;  /* 0x0000000197977824 */ /* 0x000fe200010e0600 */
[----:B------:R-:W-:Y:S01]  /*1bad0*/  IADD3 R148, P4, R148, R2, RZ ;  /* 0x0000000294947210 */ /* 0x000fe20007f9e0ff */
[----:B----4-:R-:W-:Y:S01]  /*1bae0*/  IMAD.MOV.U32 R10, RZ, RZ, R150 ;  /* 0x000000ffff0a7224 */ /* 0x010fe200078e0096 */
[----:B------:R-:W-:Y:S01]  /*1baf0*/  ISETP.GT.AND P2, PT, R5, 0x3f, PT ;  /* 0x0000003f0500780c */ /* 0x000fe20003f44270 */
[----:B------:R-:W-:Y:S02]  /*1bb00*/  IMAD.MOV.U32 R11, RZ, RZ, R151 ;  /* 0x000000ffff0b7224 */ /* 0x000fe400078e0097 */
[----:B------:R-:W-:Y:S01]  /*1bb10*/  IMAD.X R149, R149, 0x1, R0, P4 ;  /* 0x0000000195957824 */ /* 0x000fe200020e0600 */
[----:B------:R-:W-:Y:S02]  /*1bb20*/  SEL R5, RZ, 0x4, !P2 ;  /* 0x00000004ff057807 */ /* 0x000fe40005000000 */
[----:B------:R1:W-:Y:S02]  /*1bb30*/  LDGSTS.E [R9+0x8008], desc[UR18][R10.64], P3 ;  /* 0x080080000a097fae */ /* 0x0003e40009921852 */
[----:B------:R-:W-:-:S02]  /*1bb40*/  SEL R5, R5, RZ, !P0 ;  /* 0x000000ff05057207 */ /* 0x000fc40004000000 */
[----:B-1----:R-:W-:Y:S01]  /*1bb50*/  MOV R10, R148 ;  /* 0x00000094000a7202 */ /* 0x002fe20000000f00 */
[----:B------:R-:W-:Y:S01]  /*1bb60*/  IMAD.MOV.U32 R11, RZ, RZ, R149 ;  /* 0x000000ffff0b7224 */ /* 0x000fe200078e0095 */
[----:B------:R-:W-:-:S04]  /*1bb70*/  ISETP.NE.U32.AND P2, PT, R5, RZ, PT ;  /* 0x000000ff0500720c */ /* 0x000fc80003f45070 */
[----:B------:R1:W-:Y:S01]  /*1bb80*/  LDGSTS.E [R9+0xc008], desc[UR18][R10.64], P3 ;  /* 0x0c0080000a097fae */ /* 0x0003e20009921852 */
[-C--:B--2---:R-:W-:Y:S02]  /*1bb90*/  IADD3 R12, P3, R12, R2.reuse, RZ ;  /* 0x000000020c0c7210 */ /* 0x084fe40007f7e0ff */
[----:B------:R-:W-:Y:S01]  /*1bba0*/  IADD3 R7, P4, R7, R2, RZ ;  /* 0x0000000207077210 */ /* 0x000fe20007f9e0ff */
[----:B------:R-:W-:Y:S04]  /*1bbb0*/  STL [R1+0xc2c], R150 ;  /* 0x000c2c9601007387 */ /* 0x000fe80000100800 */
[----:B------:R-:W-:Y:S04]  /*1bbc0*/  STL [R1+0xc28], R151 ;  /* 0x000c289701007387 */ /* 0x000fe80000100800 */
[----:B------:R-:W-:Y:S01]  /*1bbd0*/  STL [R1+0xc34], R148 ;  /* 0x000c349401007387 */ /* 0x000fe20000100800 */
[----:B-1----:R-:W-:-:S03]  /*1bbe0*/  IMAD.MOV.U32 R10, RZ, RZ, R12 ;  /* 0x000000ffff0a7224 */ /* 0x002fc600078e000c */
[----:B------:R-:W-:Y:S04]  /*1bbf0*/  STL [R1+0xc30], R149 ;  /* 0x000c309501007387 */ /* 0x000fe80000100800 */
[----:B------:R-:W-:Y:S01]  /*1bc00*/  STL [R1+0xc3c], R12 ;  /* 0x000c3c0c01007387 */ /* 0x000fe20000100800 */
[--C-:B------:R-:W-:Y:S02]  /*1bc10*/  IMAD.X R13, R13, 0x1, R0.reuse, P3 ;  /* 0x000000010d0d7824 */ /* 0x100fe400018e0600 */
[----:B------:R-:W-:Y:S02]  /*1bc20*/  IMAD.X R8, R8, 0x1, R0, P4 ;  /* 0x0000000108087824 */ /* 0x000fe400020e0600 */
[----:B------:R-:W-:Y:S01]  /*1bc30*/  IMAD.MOV.U32 R11, RZ, RZ, R13 ;  /* 0x000000ffff0b7224 */ /* 0x000fe200078e000d */
[----:B------:R1:W-:Y:S04]  /*1bc40*/  STL [R1+0xc38], R13 ;  /* 0x000c380d01007387 */ /* 0x0003e80000100800 */
[----:B------:R2:W-:Y:S04]  /*1bc50*/  STL [R1+0xc44], R7 ;  /* 0x000c440701007387 */ /* 0x0005e80000100800 */
[----:B------:R3:W-:Y:S04]  /*1bc60*/  LDGSTS.E [R9+0x800c], desc[UR18][R10.64], P2 ;  /* 0x0800c0000a097fae */ /* 0x0007e80009121852 */
[----:B------:R4:W-:Y:S04]  /*1bc70*/  STL [R1+0xc40], R8 ;  /* 0x000c400801007387 */ /* 0x0009e80000100800 */
[----:B-1----:R-:W4:Y:S01]  /*1bc80*/  LDL.LU R13, [R1+0x60c] ;  /* 0x00060c00010d7983 */ /* 0x002f220000300800 */
[----:B---3--:R-:W-:-:S03]  /*1bc90*/  MOV R10, R7 ;  /* 0x00000007000a7202 */ /* 0x008fc60000000f00 */
[----:B--2---:R-:W2:Y:S04]  /*1bca0*/  LDL.LU R7, [R1+0x610] ;  /* 0x0006100001077983 */ /* 0x004ea80000300800 */
[----:B------:R-:W3:Y:S04]  /*1bcb0*/  LDL.LU R151, [R1+0x62c] ;  /* 0x00062c0001977983 */ /* 0x000ee80000300800 */
[----:B------:R-:W3:Y:S04]  /*1bcc0*/  LDL.LU R148, [R1+0x630] ;  /* 0x0006300001947983 */ /* 0x000ee80000300800 */
[----:B------:R-:W3:Y:S04]  /*1bcd0*/  LDL.LU R150, [R1+0x64c] ;  /* 0x00064c0001967983 */ /* 0x000ee80000300800 */
[----:B------:R-:W3:Y:S01]  /*1bce0*/  LDL.LU R149, [R1+0x650] ;  /* 0x0006500001957983 */ /* 0x000ee20000300800 */
[----:B------:R-:W-:-:S03]  /*1bcf0*/  IMAD.MOV.U32 R11, RZ, RZ, R8 ;  /* 0x000000ffff0b7224 */ /* 0x000fc600078e0008 */
[----:B------:R-:W3:Y:S04]  /*1bd00*/  LDL.LU R12, [R1+0x66c] ;  /* 0x00066c00010c7983 */ /* 0x000ee80000300800 */
[----:B----4-:R-:W4:Y:S01]  /*1bd10*/  LDL.LU R8, [R1+0x670] ;  /* 0x0006700001087983 */ /* 0x010f220000300800 */
[----:B------:R-:W-:Y:S02]  /*1bd20*/  SEL R5, RZ, 0x4, P1 ;  /* 0x00000004ff057807 */ /* 0x000fe40000800000 */
[----:B------:R-:W-:Y:S01]  /*1bd30*/  IADD3 R17, P1, R17, R4, RZ ;  /* 0x0000000411117210 */ /* 0x000fe20007f3e0ff */
[----:B------:R1:W-:Y:S01]  /*1bd40*/  LDGSTS.E [R9+0xc00c], desc[UR18][R10.64], P2 ;  /* 0x0c00c0000a097fae */ /* 0x0003e20009121852 */
[----:B------:R-:W-:-:S03]  /*1bd50*/  SEL R5, R5, RZ, !P0 ;  /* 0x000000ff05057207 */ /* 0x000fc60004000000 */
[----:B------:R-:W-:Y:S01]  /*1bd60*/  IMAD.X R16, R16, 0x1, R3, P1 ;  /* 0x0000000110107824 */ /* 0x000fe200008e0603 */
[----:B------:R-:W-:Y:S02]  /*1bd70*/  ISETP.NE.U32.AND P0, PT, R5, RZ, PT ;  /* 0x000000ff0500720c */ /* 0x000fe40003f05070 */
[-C--:B------:R-:W-:Y:S01]  /*1bd80*/  IADD3 R153, P2, R153, R4.reuse, RZ ;  /* 0x0000000499997210 */ /* 0x080fe20007f5e0ff */
[----:B------:R-:W-:Y:S01]  /*1bd90*/  VIADD R5, R14, UR5 ;  /* 0x000000050e057c36 */ /* 0x000fe20008000000 */
[----:B------:R-:W-:Y:S01]  /*1bda0*/  IADD3 R161, P1, R161, R4, RZ ;  /* 0x00000004a1a17210 */ /* 0x000fe20007f3e0ff */
[----:B------:R-:W0:Y:S01]  /*1bdb0*/  LDGDEPBAR ;  /* 0x00000000000079af */ /* 0x000e220000000000 */
[----:B-1----:R-:W-:Y:S01]  /*1bdc0*/  IMAD.MOV.U32 R10, RZ, RZ, R17 ;  /* 0x000000ffff0a7224 */ /* 0x002fe200078e0011 */
[----:B------:R-:W-:Y:S01]  /*1bdd0*/  MOV R11, R16 ;  /* 0x00000010000b7202 */ /* 0x000fe20000000f00 */
[--C-:B------:R-:W-:Y:S02]  /*1bde0*/  IMAD.X R152, R152, 0x1, R3.reuse, P2 ;  /* 0x0000000198987824 */ /* 0x100fe400010e0603 */
[----:B------:R-:W-:-:S03]  /*1bdf0*/  IMAD.X R160, R160, 0x1, R3, P1 ;  /* 0x00000001a0a07824 */ /* 0x000fc600008e0603 */
[----:B------:R1:W-:Y:S01]  /*1be00*/  LDGSTS.E [R5+0x20000], desc[UR18][R10.64], P0 ;  /* 0x200000000a057fae */ /* 0x0003e20008121852 */
[-C--:B------:R-:W-:Y:S02]  /*1be10*/  IADD3 R169, P2, R169, R4.reuse, RZ ;  /* 0x00000004a9a97210 */ /* 0x080fe40007f5e0ff */
[----:B------:R-:W-:Y:S01]  /*1be20*/  IADD3 R177, P1, R177, R4, RZ ;  /* 0x00000004b1b17210 */ /* 0x000fe20007f3e0ff */
[----:B-1----:R-:W-:Y:S02]  /*1be30*/  IMAD.MOV.U32 R10, RZ, RZ, R153 ;  /* 0x000000ffff0a7224 */ /* 0x002fe400078e0099 */
[----:B------:R-:W-:Y:S02]  /*1be40*/  IMAD.MOV.U32 R11, RZ, RZ, R152 ;  /* 0x000000ffff0b7224 */ /* 0x000fe400078e0098 */
[----:B------:R-:W-:-:S03]  /*1be50*/  IMAD.X R168, R168, 0x1, R3, P2 ;  /* 0x00000001a8a87824 */ /* 0x000fc600010e0603 */
[----:B------:R1:W-:Y:S01]  /*1be60*/  LDGSTS.E [R5+0x20400], desc[UR18][R10.64], P0 ;  /* 0x204000000a057fae */ /* 0x0003e20008121852 */
[----:B------:R-:W-:Y:S01]  /*1be70*/  IMAD.X R176, R176, 0x1, R3, P1 ;  /* 0x00000001b0b07824 */ /* 0x000fe200008e0603 */
[----:B------:R-:W-:Y:S01]  /*1be80*/  IADD3 R185, P2, R185, R4, RZ ;  /* 0x00000004b9b97210 */ /* 0x000fe20007f5e0ff */
[----:B-1----:R-:W-:Y:S01]  /*1be90*/  IMAD.MOV.U32 R10, RZ, RZ, R161 ;  /* 0x000000ffff0a7224 */ /* 0x002fe200078e00a1 */
[----:B------:R-:W-:-:S05]  /*1bea0*/  MOV R11, R160 ;  /* 0x000000a0000b7202 */ /* 0x000fca0000000f00 */
[----:B------:R1:W-:Y:S01]  /*1beb0*/  LDGSTS.E [R5+0x20800], desc[UR18][R10.64], P0 ;  /* 0x208000000a057fae */ /* 0x0003e20008121852 */
[----:B------:R-:W-:Y:S01]  /*1bec0*/  IMAD.X R184, R184, 0x1, R3, P2 ;  /* 0x00000001b8b87824 */ /* 0x000fe200010e0603 */
[----:B------:R-:W-:Y:S01]  /*1bed0*/  IADD3 R193, P1, R193, R4, RZ ;  /* 0x00000004c1c17210 */ /* 0x000fe20007f3e0ff */
[----:B-1----:R-:W-:Y:S02]  /*1bee0*/  IMAD.MOV.U32 R10, RZ, RZ, R169 ;  /* 0x000000ffff0a7224 */ /* 0x002fe400078e00a9 */
[----:B------:R-:W-:-:S05]  /*1bef0*/  IMAD.MOV.U32 R11, RZ, RZ, R168 ;  /* 0x000000ffff0b7224 */ /* 0x000fca00078e00a8 */
        /* <DEDUP_REMOVED lines=36> */
[----:B------:R-:W-:Y:S02]  /*1c140*/  IMAD.X R248, R248, 0x1, R3, P2 ;  /* 0x00000001f8f87824 */ /* 0x000fe400010e0603 */
[----:B-1----:R-:W-:Y:S02]  /*1c150*/  IMAD.MOV.U32 R10, RZ, RZ, R233 ;  /* 0x000000ffff0a7224 */ /* 0x002fe400078e00e9 */
[----:B------:R-:W-:-:S05]  /*1c160*/  IMAD.MOV.U32 R11, RZ, RZ, R232 ;  /* 0x000000ffff0b7224 */ /* 0x000fca00078e00e8 */
[----:B------:R1:W-:Y:S02]  /*1c170*/  LDGSTS.E [R5+0x22c00], desc[UR18][R10.64], P0 ;  /* 0x22c000000a057fae */ /* 0x0003e40008121852 */
[----:B-1----:R-:W-:Y:S01]  /*1c180*/  IMAD.MOV.U32 R10, RZ, RZ, R241 ;  /* 0x000000ffff0a7224 */ /* 0x002fe200078e00f1 */
[----:B------:R-:W-:-:S05]  /*1c190*/  MOV R11, R240 ;  /* 0x000000f0000b7202 */ /* 0x000fca0000000f00 */
[----:B------:R1:W-:Y:S02]  /*1c1a0*/  LDGSTS.E [R5+0x23000], desc[UR18][R10.64], P0 ;  /* 0x230000000a057fae */ /* 0x0003e40008121852 */
[----:B-1----:R-:W-:Y:S02]  /*1c1b0*/  IMAD.MOV.U32 R10, RZ, RZ, R249 ;  /* 0x000000ffff0a7224 */ /* 0x002fe400078e00f9 */
[----:B------:R-:W-:-:S05]  /*1c1c0*/  IMAD.MOV.U32 R11, RZ, RZ, R248 ;  /* 0x000000ffff0b7224 */ /* 0x000fca00078e00f8 */
[----:B------:R1:W-:Y:S01]  /*1c1d0*/  LDGSTS.E [R5+0x23400], desc[UR18][R10.64], P0 ;  /* 0x234000000a057fae */ /* 0x0003e20008121852 */
[----:B--2---:R-:W-:-:S05]  /*1c1e0*/  IADD3 R7, P1, R7, R4, RZ ;  /* 0x0000000407077210 */ /* 0x004fca0007f3e0ff */
[----:B------:R-:W-:Y:S01]  /*1c1f0*/  IMAD.X R13, R13, 0x1, R3, P1 ;  /* 0x000000010d0d7824 */ /* 0x000fe200008e0603 */
[-C--:B---3--:R-:W-:Y:S01]  /*1c200*/  IADD3 R148, P2, R148, R4.reuse, RZ ;  /* 0x0000000494947210 */ /* 0x088fe20007f5e0ff */
[----:B------:R-:W-:Y:S01]  /*1c210*/  STL [R1+0x610], R7 ;  /* 0x0006100701007387 */ /* 0x000fe20000100800 */
[----:B-1----:R-:W-:Y:S02]  /*1c220*/  IMAD.MOV.U32 R10, RZ, RZ, R7 ;  /* 0x000000ffff0a7224 */ /* 0x002fe400078e0007 */
[----:B------:R-:W-:Y:S01]  /*1c230*/  MOV R11, R13 ;  /* 0x0000000d000b7202 */ /* 0x000fe20000000f00 */
[----:B------:R-:W-:Y:S01]  /*1c240*/  IMAD.X R151, R151, 0x1, R3, P2 ;  /* 0x0000000197977824 */ /* 0x000fe200010e0603 */
[----:B------:R1:W-:Y:S01]  /*1c250*/  STL [R1+0x60c], R13 ;  /* 0x00060c0d01007387 */ /* 0x0003e20000100800 */
[----:B------:R-:W-:-:S03]  /*1c260*/  IADD3 R149, P1, R149, R4, RZ ;  /* 0x0000000495957210 */ /* 0x000fc60007f3e0ff */
[----:B------:R2:W-:Y:S04]  /*1c270*/  STL [R1+0x630], R148 ;  /* 0x0006309401007387 */ /* 0x0005e80000100800 */
[----:B------:R3:W-:Y:S04]  /*1c280*/  LDGSTS.E [R5+0x23800], desc[UR18][R10.64], P0 ;  /* 0x238000000a057fae */ /* 0x0007e80008121852 */
[----:B-1----:R-:W2:Y:S01]  /*1c290*/  LDL.LU R13, [R1+0x690] ;  /* 0x00069000010d7983 */ /* 0x002ea20000300800 */
[----:B------:R-:W-:Y:S01]  /*1c2a0*/  IMAD.X R150, R150, 0x1, R3, P1 ;  /* 0x0000000196967824 */ /* 0x000fe200008e0603 */
[----:B----4-:R-:W-:-:S02]  /*1c2b0*/  IADD3 R8, P2, R8, R4, RZ ;  /* 0x0000000408087210 */ /* 0x010fc40007f5e0ff */
[----:B------:R-:W-:Y:S01]  /*1c2c0*/  STL [R1+0x62c], R151 ;  /* 0x00062c9701007387 */ /* 0x000fe20000100800 */
[----:B---3--:R-:W-:-:S03]  /*1c2d0*/  IMAD.MOV.U32 R10, RZ, RZ, R148 ;  /* 0x000000ffff0a7224 */ /* 0x008fc600078e0094 */
[----:B------:R-:W3:Y:S01]  /*1c2e0*/  LDL.LU R7, [R1+0x6b0] ;  /* 0x0006b00001077983 */ /* 0x000ee20000300800 */
[----:B------:R-:W-:-:S03]  /*1c2f0*/  IMAD.MOV.U32 R11, RZ, RZ, R151 ;  /* 0x000000ffff0b7224 */ /* 0x000fc600078e0097 */
[----:B--2---:R-:W2:Y:S01]  /*1c300*/  LDL.LU R148, [R1+0x68c] ;  /* 0x00068c0001947983 */ /* 0x004ea20000300800 */
[----:B------:R-:W-:-:S03]  /*1c310*/  IMAD.X R12, R12, 0x1, R3, P2 ;  /* 0x000000010c0c7824 */ /* 0x000fc600010e0603 */
[----:B------:R1:W-:Y:S04]  /*1c320*/  LDGSTS.E [R5+0x23c00], desc[UR18][R10.64], P0 ;  /* 0x23c000000a057fae */ /* 0x0003e80008121852 */
[----:B------:R-:W4:Y:S04]  /*1c330*/  LDL.LU R9, [R1+0x6ac] ;  /* 0x0006ac0001097983 */ /* 0x000f280000300800 */
[----:B------:R-:W-:Y:S01]  /*1c340*/  STL [R1+0x650], R149 ;  /* 0x0006509501007387 */ /* 0x000fe20000100800 */
[----:B-1----:R-:W-:Y:S01]  /*1c350*/  IMAD.MOV.U32 R10, RZ, RZ, R149 ;  /* 0x000000ffff0a7224 */ /* 0x002fe200078e0095 */
[----:B------:R-:W-:-:S02]  /*1c360*/  MOV R11, R150 ;  /* 0x00000096000b7202 */ /* 0x000fc40000000f00 */
[----:B------:R-:W-:Y:S04]  /*1c370*/  STL [R1+0x64c], R150 ;  /* 0x00064c9601007387 */ /* 0x000fe80000100800 */
[----:B------:R-:W-:Y:S04]  /*1c380*/  STL [R1+0x670], R8 ;  /* 0x0006700801007387 */ /* 0x000fe80000100800 */
[----:B------:R1:W-:Y:S04]  /*1c390*/  LDGSTS.E [R5+0x24000], desc[UR18][R10.64], P0 ;  /* 0x240000000a057fae */ /* 0x0003e80008121852 */
[----:B------:R1:W-:Y:S02]  /*1c3a0*/  STL [R1+0x66c], R12 ;  /* 0x00066c0c01007387 */ /* 0x0003e40000100800 */
[----:B-1----:R-:W-:-:S02]  /*1c3b0*/  IMAD.MOV.U32 R11, RZ, RZ, R12 ;  /* 0x000000ffff0b7224 */ /* 0x002fc400078e000c */
[----:B------:R-:W-:Y:S01]  /*1c3c0*/  IMAD.MOV.U32 R10, RZ, RZ, R8 ;  /* 0x000000ffff0a7224 */ /* 0x000fe200078e0008 */
[----:B------:R-:W4:Y:S04]  /*1c3d0*/  LDL.LU R12, [R1+0x6cc] ;  /* 0x0006cc00010c7983 */ /* 0x000f280000300800 */
[----:B------:R-:W4:Y:S04]  /*1c3e0*/  LDL.LU R8, [R1+0x6d0] ;  /* 0x0006d00001087983 */ /* 0x000f280000300800 */
[----:B------:R-:W4:Y:S04]  /*1c3f0*/  LDL.LU R246, [R1+0x6ec] ;  /* 0x0006ec0001f67983 */ /* 0x000f280000300800 */
[----:B------:R-:W4:Y:S04]  /*1c400*/  LDL.LU R151, [R1+0x6f0] ;  /* 0x0006f00001977983 */ /* 0x000f280000300800 */
[----:B------:R1:W-:Y:S01]  /*1c410*/  LDGSTS.E [R5+0x24400], desc[UR18][R10.64], P0 ;  /* 0x244000000a057fae */ /* 0x0003e20008121852 */
[----:B------:R-:W-:-:S05]  /*1c420*/  IADD3 R13, P1, R13, R4, RZ ;  /* 0x000000040d0d7210 */ /* 0x000fca0007f3e0ff */
[----:B------:R1:W-:Y:S01]  /*1c430*/  STL [R1+0x690], R13 ;  /* 0x0006900d01007387 */ /* 0x0003e20000100800 */
[----:B---3--:R-:W-:Y:S01]  /*1c440*/  IADD3 R7, P2, R7, R4, RZ ;  /* 0x0000000407077210 */ /* 0x008fe20007f5e0ff */
[----:B--2---:R-:W-:-:S05]  /*1c450*/  IMAD.X R148, R148, 0x1, R3, P1 ;  /* 0x0000000194947824 */ /* 0x004fca00008e0603 */
[----:B------:R2:W-:Y:S01]  /*1c460*/  STL [R1+0x68c], R148 ;  /* 0x00068c9401007387 */ /* 0x0005e20000100800 */
[----:B----4-:R-:W-:-:S03]  /*1c470*/  IMAD.X R9, R9, 0x1, R3, P2 ;  /* 0x0000000109097824 */ /* 0x010fc600010e0603 */
[----:B------:R-:W-:Y:S01]  /*1c480*/  STL [R1+0x6b0], R7 ;  /* 0x0006b00701007387 */ /* 0x000fe20000100800 */
[----:B-1----:R-:W-:-:S03]  /*1c490*/  IMAD.MOV.U32 R10, RZ, RZ, R13 ;  /* 0x000000ffff0a7224 */ /* 0x002fc600078e000d */
[----:B------:R-:W3:Y:S01]  /*1c4a0*/  LDL.LU R149, [R1+0x710] ;  /* 0x0007100001957983 */ /* 0x000ee20000300800 */
[----:B------:R-:W-:-:S03]  /*1c4b0*/  MOV R11, R148 ;  /* 0x00000094000b7202 */ /* 0x000fc60000000f00 */
[----:B------:R1:W-:Y:S04]  /*1c4c0*/  STL [R1+0x6ac], R9 ;  /* 0x0006ac0901007387 */ /* 0x0003e80000100800 */
[----:B------:R-:W4:Y:S04]  /*1c4d0*/  LDL.LU R13, [R1+0x730] ;  /* 0x00073000010d7983 */ /* 0x000f280000300800 */
[----:B------:R-:W4:Y:S04]  /*1c4e0*/  LDL.LU R150, [R1+0x70c] ;  /* 0x00070c0001967983 */ /* 0x000f280000300800 */
[----:B------:R1:W-:Y:S04]  /*1c4f0*/  LDGSTS.E [R5+0x24800], desc[UR18][R10.64], P0 ;  /* 0x248000000a057fae */ /* 0x0003e80008121852 */
[----:B--2---:R-:W2:Y:S01]  /*1c500*/  LDL.LU R148, [R1+0x72c] ;  /* 0x00072c0001947983 */ /* 0x004ea20000300800 */
[----:B------:R-:W-:Y:S01]  /*1c510*/  IADD3 R8, P1, R8, R4, RZ ;  /* 0x0000000408087210 */ /* 0x000fe20007f3e0ff */
[----:B-1----:R-:W-:-:S02]  /*1c520*/  IMAD.MOV.U32 R10, RZ, RZ, R7 ;  /* 0x000000ffff0a7224 */ /* 0x002fc400078e0007 */
[----:B------:R-:W-:Y:S02]  /*1c530*/  IMAD.MOV.U32 R11, RZ, RZ, R9 ;  /* 0x000000ffff0b7224 */ /* 0x000fe400078e0009 */
[----:B------:R-:W-:Y:S01]  /*1c540*/  IMAD.X R12, R12, 0x1, R3, P1 ;  /* 0x000000010c0c7824 */ /* 0x000fe200008e0603 */
[----:B------:R-:W2:Y:S01]  /*1c550*/  LDL.LU R9, [R1+0x750] ;  /* 0x0007500001097983 */ /* 0x000ea20000300800 */
[----:B------:R-:W-:-:S03]  /*1c560*/  IADD3 R151, P2, R151, R4, RZ ;  /* 0x0000000497977210 */ /* 0x000fc60007f5e0ff */
[----:B------:R-:W2:Y:S02]  /*1c570*/  LDL.LU R7, [R1+0x770] ;  /* 0x0007700001077983 */ /* 0x000ea40000300800 */
[----:B------:R-:W-:Y:S02]  /*1c580*/  IMAD.X R246, R246, 0x1, R3, P2 ;  /* 0x00000001f6f67824 */ /* 0x000fe400010e0603 */
[----:B------:R-:W-:Y:S04]  /*1c590*/  STL [R1+0x6d0], R8 ;  /* 0x0006d00801007387 */ /* 0x000fe80000100800 */
[----:B------:R1:W-:Y:S04]  /*1c5a0*/  LDGSTS.E [R5+0x24c00], desc[UR18][R10.64], P0 ;  /* 0x24c000000a057fae */ /* 0x0003e80008121852 */
[----:B------:R1:W-:Y:S04]  /*1c5b0*/  STL [R1+0x6cc], R12 ;  /* 0x0006cc0c01007387 */ /* 0x0003e80000100800 */
[----:B------:R-:W-:Y:S01]  /*1c5c0*/  STL [R1+0x6f0], R151 ;  /* 0x0006f09701007387 */ /* 0x000fe20000100800 */
[----:B-1----:R-:W-:-:S03]  /*1c5d0*/  MOV R11, R12 ;  /* 0x0000000c000b7202 */ /* 0x002fc60000000f00 */
[----:B------:R-:W2:Y:S01]  /*1c5e0*/  LDL.LU R12, [R1+0x74c] ;  /* 0x00074c00010c7983 */ /* 0x000ea20000300800 */
[----:B------:R-:W-:-:S03]  /*1c5f0*/  IMAD.MOV.U32 R10, RZ, RZ, R8 ;  /* 0x000000ffff0a7224 */ /* 0x000fc600078e0008 */
[----:B------:R1:W-:Y:S04]  /*1c600*/  STL [R1+0x6ec], R246 ;  /* 0x0006ecf601007387 */ /* 0x0003e80000100800 */
[----:B------:R-:W2:Y:S04]  /*1c610*/  LDL.LU R8, [R1+0x76c] ;  /* 0x00076c0001087983 */ /* 0x000ea80000300800 */
[----:B------:R1:W-:Y:S02]  /*1c620*/  LDGSTS.E [R5+0x25000], desc[UR18][R10.64], P0 ;  /* 0x250000000a057fae */ /* 0x0003e40008121852 */
[----:B-1----:R-:W-:-:S02]  /*1c630*/  IMAD.MOV.U32 R10, RZ, RZ, R151 ;  /* 0x000000ffff0a7224 */ /* 0x002fc400078e0097 */
[----:B------:R-:W-:-:S05]  /*1c640*/  IMAD.MOV.U32 R11, RZ, RZ, R246 ;  /* 0x000000ffff0b7224 */ /* 0x000fca00078e00f6 */
[----:B------:R1:W-:Y:S01]  /*1c650*/  LDGSTS.E [R5+0x25400], desc[UR18][R10.64], P0 ;  /* 0x254000000a057fae */ /* 0x0003e20008121852 */
[----:B---3--:R-:W-:-:S05]  /*1c660*/  IADD3 R149, P1, R149, R4, RZ ;  /* 0x0000000495957210 */ /* 0x008fca0007f3e0ff */
[----:B-1----:R-:W-:Y:S01]  /*1c670*/  IMAD.MOV.U32 R10, RZ, RZ, R149 ;  /* 0x000000ffff0a7224 */ /* 0x002fe200078e0095 */
[----:B----4-:R-:W-:Y:S01]  /*1c680*/  IADD3 R13, P2, R13, R4, RZ ;  /* 0x000000040d0d7210 */ /* 0x010fe20007f5e0ff */
[----:B------:R-:W-:-:S05]  /*1c690*/  IMAD.X R150, R150, 0x1, R3, P1 ;  /* 0x0000000196967824 */ /* 0x000fca00008e0603 */
[----:B------:R-:W-:Y:S01]  /*1c6a0*/  MOV R11, R150 ;  /* 0x00000096000b7202 */ /* 0x000fe20000000f00 */
[----:B--2---:R-:W-:Y:S01]  /*1c6b0*/  IMAD.X R148, R148, 0x1, R3, P2 ;  /* 0x0000000194947824 */ /* 0x004fe200010e0603 */
[----:B------:R1:W-:Y:S04]  /*1c6c0*/  STL [R1+0x710], R149 ;  /* 0x0007109501007387 */ /* 0x0003e80000100800 */
[----:B------:R2:W-:Y:S04]  /*1c6d0*/  LDGSTS.E [R5+0x25800], desc[UR18][R10.64], P0 ;  /* 0x258000000a057fae */ /* 0x0005e80008121852 */
[----:B------:R-:W-:Y:S01]  /*1c6e0*/  STL [R1+0x70c], R150 ;  /* 0x00070c9601007387 */ /* 0x000fe20000100800 */
[----:B------:R-:W-:Y:S01]  /*1c6f0*/  IADD3 R9, P1, R9, R4, RZ ;  /* 0x0000000409097210 */ /* 0x000fe20007f3e0ff */
[----:B--2---:R-:W-:-:S02]  /*1c700*/  IMAD.MOV.U32 R10, RZ, RZ, R13 ;  /* 0x000000ffff0a7224 */ /* 0x004fc400078e000d */
[----:B------:R-:W-:Y:S01]  /*1c710*/  IMAD.MOV.U32 R11, RZ, RZ, R148 ;  /* 0x000000ffff0b7224 */ /* 0x000fe200078e0094 */
[----:B------:R-:W-:Y:S01]  /*1c720*/  IADD3 R7, P2, R7, R4, RZ ;  /* 0x0000000407077210 */ /* 0x000fe20007f5e0ff */
[----:B------:R2:W-:Y:S04]  /*1c730*/  STL [R1+0x730], R13 ;  /* 0x0007300d01007387 */ /* 0x0005e80000100800 */
[----:B------:R3:W-:Y:S04]  /*1c740*/  STL [R1+0x72c], R148 ;  /* 0x00072c9401007387 */ /* 0x0007e80000100800 */
[----:B------:R-:W4:Y:S04]  /*1c750*/  LDL.LU R246, [R1+0x7ac] ;  /* 0x0007ac0001f67983 */ /* 0x000f280000300800 */
[----:B------:R-:W4:Y:S04]  /*1c760*/  LDL.LU R151, [R1+0x7b0] ;  /* 0x0007b00001977983 */ /* 0x000f280000300800 */
[----:B------:R1:W-:Y:S01]  /*1c770*/  LDGSTS.E [R5+0x25c00], desc[UR18][R10.64], P0 ;  /* 0x25c000000a057fae */ /* 0x0003e20008121852 */
[----:B------:R-:W-:-:S03]  /*1c780*/  IMAD.X R12, R12, 0x1, R3, P1 ;  /* 0x000000010c0c7824 */ /* 0x000fc600008e0603 */
[----:B------:R-:W-:Y:S04]  /*1c790*/  STL [R1+0x750], R9 ;  /* 0x0007500901007387 */ /* 0x000fe80000100800 */
[----:B------:R3:W-:Y:S01]  /*1c7a0*/  STL [R1+0x74c], R12 ;  /* 0x00074c0c01007387 */ /* 0x0007e20000100800 */
[----:B-1----:R-:W-:Y:S01]  /*1c7b0*/  IMAD.MOV.U32 R10, RZ, RZ, R9 ;  /* 0x000000ffff0a7224 */ /* 0x002fe200078e0009 */
[----:B------:R-:W-:Y:S01]  /*1c7c0*/  MOV R11, R12 ;  /* 0x0000000c000b7202 */ /* 0x000fe20000000f00 */
[----:B------:R-:W-:Y:S01]  /*1c7d0*/  IMAD.X R8, R8, 0x1, R3, P2 ;  /* 0x0000000108087824 */ /* 0x000fe200010e0603 */
[----:B------:R-:W-:Y:S04]  /*1c7e0*/  STL [R1+0x770], R7 ;  /* 0x0007700701007387 */ /* 0x000fe80000100800 */
[----:B------:R-:W4:Y:S04]  /*1c7f0*/  LDL.LU R149, [R1+0x7d0] ;  /* 0x0007d00001957983 */ /* 0x000f280000300800 */
[----:B------:R1:W-:Y:S04]  /*1c800*/  STL [R1+0x76c], R8 ;  /* 0x00076c0801007387 */ /* 0x0003e80000100800 */
[----:B--2---:R-:W2:Y:S04]  /*1c810*/  LDL.LU R13, [R1+0x7f0] ;  /* 0x0007f000010d7983 */ /* 0x004ea80000300800 */
[----:B------:R1:W-:Y:S04]  /*1c820*/  LDGSTS.E [R5+0x26000], desc[UR18][R10.64], P0 ;  /* 0x260000000a057fae */ /* 0x0003e80008121852 */
[----:B------:R-:W2:Y:S04]  /*1c830*/  LDL.LU R150, [R1+0x7cc] ;  /* 0x0007cc0001967983 */ /* 0x000ea80000300800 */
[----:B---3--:R-:W3:Y:S01]  /*1c840*/  LDL.LU R148, [R1+0x7ec] ;  /* 0x0007ec0001947983 */ /* 0x008ee20000300800 */
[----:B-1----:R-:W-:-:S03]  /*1c850*/  IMAD.MOV.U32 R10, RZ, RZ, R7 ;  /* 0x000000ffff0a7224 */ /* 0x002fc600078e0007 */
[----:B------:R-:W3:Y:S01]  /*1c860*/  LDL.LU R12, [R1+0x80c] ;  /* 0x00080c00010c7983 */ /* 0x000ee20000300800 */
[----:B------:R-:W-:-:S03]  /*1c870*/  IMAD.MOV.U32 R11, RZ, RZ, R8 ;  /* 0x000000ffff0b7224 */ /* 0x000fc600078e0008 */
[----:B------:R-:W3:Y:S04]  /*1c880*/  LDL.LU R9, [R1+0x810] ;  /* 0x0008100001097983 */ /* 0x000ee80000300800 */
[----:B------:R-:W3:Y:S04]  /*1c890*/  LDL.LU R8, [R1+0x82c] ;  /* 0x00082c0001087983 */ /* 0x000ee80000300800 */
[----:B------:R-:W3:Y:S04]  /*1c8a0*/  LDL.LU R7, [R1+0x830] ;  /* 0x0008300001077983 */ /* 0x000ee80000300800 */
[----:B------:R1:W-:Y:S04]  /*1c8b0*/  LDGSTS.E [R5+0x26400], desc[UR18][R10.64], P0 ;  /* 0x264000000a057fae */ /* 0x0003e80008121852 */
[----:B------:R-:W3:Y:S04]  /*1c8c0*/  LDL.LU R10, [R1+0x78c] ;  /* 0x00078c00010a7983 */ /* 0x000ee80000300800 */
[----:B------:R-:W1:Y:S01]  /*1c8d0*/  LDL.LU R11, [R1+0x790] ;  /* 0x00079000010b7983 */ /* 0x000e620000300800 */
[----:B----4-:R-:W-:-:S05]  /*1c8e0*/  IADD3 R151, P2, R151, R4, RZ ;  /* 0x0000000497977210 */ /* 0x010fca0007f5e0ff */
[----:B------:R-:W-:Y:S01]  /*1c8f0*/  IMAD.X R246, R246, 0x1, R3, P2 ;  /* 0x00000001f6f67824 */ /* 0x000fe200010e0603 */
[----:B--2---:R-:W-:-:S05]  /*1c900*/  IADD3 R13, P2, R13, R4, RZ ;  /* 0x000000040d0d7210 */ /* 0x004fca0007f5e0ff */
[----:B---3--:R-:W-:Y:S01]  /*1c910*/  IMAD.X R148, R148, 0x1, R3, P2 ;  /* 0x0000000194947824 */ /* 0x008fe200010e0603 */
[----:B-1----:R-:W-:-:S05]  /*1c920*/  IADD3 R11, P1, R11, R4, RZ ;  /* 0x000000040b0b7210 */ /* 0x002fca0007f3e0ff */
[----:B------:R-:W-:Y:S01]  /*1c930*/  IMAD.X R10, R10, 0x1, R3, P1 ;  /* 0x000000010a0a7824 */ /* 0x000fe200008e0603 */
[----:B------:R1:W-:Y:S04]  /*1c940*/  STL [R1+0x790], R11 ;  /* 0x0007900b01007387 */ /* 0x0003e80000100800 */
[----:B------:R2:W-:Y:S01]  /*1c950*/  STL [R1+0x78c], R10 ;  /* 0x00078c0a01007387 */ /* 0x0005e20000100800 */
[----:B-1----:R-:W-:-:S04]  /*1c960*/  LOP3.LUT R11, R11, R10, RZ, 0x3c, !PT ;  /* 0x0000000a0b0b7212 */ /* 0x002fc800078e3cff */
[----:B--2---:R-:W-:-:S04]  /*1c970*/  LOP3.LUT R10, R11, R10, RZ, 0x3c, !PT ;  /* 0x0000000a0b0a7212 */ /* 0x004fc800078e3cff */
[----:B------:R-:W-:Y:S02]  /*1c980*/  LOP3.LUT R11, R11, R10, RZ, 0x3c, !PT ;  /* 0x0000000a0b0b7212 */ /* 0x000fe400078e3cff */
[----:B------:R-:W-:-:S03]  /*1c990*/  IADD3 R149, P1, R149, R4, RZ ;  /* 0x0000000495957210 */ /* 0x000fc60007f3e0ff */
[----:B------:R1:W-:Y:S02]  /*1c9a0*/  LDGSTS.E [R5+0x26800], desc[UR18][R10.64], P0 ;  /* 0x268000000a057fae */ /* 0x0003e40008121852 */
[----:B------:R-:W-:Y:S01]  /*1c9b0*/  IMAD.X R150, R150, 0x1, R3, P1 ;  /* 0x0000000196967824 */ /* 0x000fe200008e0603 */
[----:B------:R-:W-:Y:S01]  /*1c9c0*/  IADD3 R9, P1, R9, R4, RZ ;  /* 0x0000000409097210 */ /* 0x000fe20007f3e0ff */
[----:B-1----:R-:W-:Y:S01]  /*1c9d0*/  IMAD.MOV.U32 R10, RZ, RZ, R151 ;  /* 0x000000ffff0a7224 */ /* 0x002fe200078e0097 */
[----:B------:R-:W-:-:S05]  /*1c9e0*/  MOV R11, R246 ;  /* 0x000000f6000b7202 */ /* 0x000fca0000000f00 */
[----:B------:R1:W-:Y:S01]  /*1c9f0*/  LDGSTS.E [R5+0x26c00], desc[UR18][R10.64], P0 ;  /* 0x26c000000a057fae */ /* 0x0003e20008121852 */
[----:B------:R-:W-:Y:S01]  /*1ca00*/  IADD3 R7, P2, R7, R4, RZ ;  /* 0x0000000407077210 */ /* 0x000fe20007f5e0ff */
[----:B------:R-:W-:Y:S02]  /*1ca10*/  IMAD.X R12, R12, 0x1, R3, P1 ;  /* 0x000000010c0c7824 */ /* 0x000fe400008e0603 */
[----:B------:R-:W-:Y:S01]  /*1ca20*/  STL [R1+0x7b0], R151 ;  /* 0x0007b09701007387 */ /* 0x000fe20000100800 */
[----:B-1----:R-:W-:Y:S02]  /*1ca30*/  IMAD.MOV.U32 R10, RZ, RZ, R149 ;  /* 0x000000ffff0a7224 */ /* 0x002fe400078e0095 */
[----:B------:R-:W-:Y:S01]  /*1ca40*/  IMAD.MOV.U32 R11, RZ, RZ, R150 ;  /* 0x000000ffff0b7224 */ /* 0x000fe200078e0096 */
[----:B------:R-:W-:Y:S04]  /*1ca50*/  STL [R1+0x7ac], R246 ;  /* 0x0007acf601007387 */ /* 0x000fe80000100800 */
[----:B------:R1:W-:Y:S01]  /*1ca60*/  LDGSTS.E [R5+0x27000], desc[UR18][R10.64], P0 ;  /* 0x270000000a057fae */ /* 0x0003e20008121852 */
[----:B------:R-:W-:-:S03]  /*1ca70*/  IMAD.X R8, R8, 0x1, R3, P2 ;  /* 0x0000000108087824 */ /* 0x000fc600010e0603 */
[----:B------:R-:W-:Y:S01]  /*1ca80*/  STL [R1+0x7d0], R149 ;  /* 0x0007d09501007387 */ /* 0x000fe20000100800 */
[----:B-1----:R-:W-:Y:S01]  /*1ca90*/  IMAD.MOV.U32 R10, RZ, RZ, R13 ;  /* 0x000000ffff0a7224 */ /* 0x002fe200078e000d */
[----:B------:R-:W-:Y:S02]  /*1caa0*/  MOV R11, R148 ;  /* 0x00000094000b7202 */ /* 0x000fe40000000f00 */
[----:B------:R-:W-:Y:S04]  /*1cab0*/  STL [R1+0x7cc], R150 ;  /* 0x0007cc9601007387 */ /* 0x000fe80000100800 */
[----:B------:R1:W-:Y:S04]  /*1cac0*/  LDGSTS.E [R5+0x27400], desc[UR18][R10.64], P0 ;  /* 0x274000000a057fae */ /* 0x0003e80008121852 */
[----:B------:R2:W-:Y:S04]  /*1cad0*/  STL [R1+0x7f0], R13 ;  /* 0x0007f00d01007387 */ /* 0x0005e80000100800 */
[----:B------:R-:W-:Y:S01]  /*1cae0*/  STL [R1+0x7ec], R148 ;  /* 0x0007ec9401007387 */ /* 0x000fe20000100800 */
[----:B-1----:R-:W-:-:S02]  /*1caf0*/  IMAD.MOV.U32 R10, RZ, RZ, R9 ;  /* 0x000000ffff0a7224 */ /* 0x002fc400078e0009 */
[----:B------:R-:W-:Y:S01]  /*1cb00*/  IMAD.MOV.U32 R11, RZ, RZ, R12 ;  /* 0x000000ffff0b7224 */ /* 0x000fe200078e000c */
[----:B------:R-:W-:Y:S04]  /*1cb10*/  STL [R1+0x810], R9 ;  /* 0x0008100901007387 */ /* 0x000fe80000100800 */
[----:B------:R-:W-:Y:S04]  /*1cb20*/  STL [R1+0x80c], R12 ;  /* 0x00080c0c01007387 */ /* 0x000fe80000100800 */
[----:B------:R1:W-:Y:S04]  /*1cb30*/  STL [R1+0x830], R7 ;  /* 0x0008300701007387 */ /* 0x0003e80000100800 */
[----:B------:R3:W-:Y:S04]  /*1cb40*/  LDGSTS.E [R5+0x27800], desc[UR18][R10.64], P0 ;  /* 0x278000000a057fae */ /* 0x0007e80008121852 */
[----:B------:R4:W-:Y:S04]  /*1cb50*/  STL [R1+0x82c], R8 ;  /* 0x00082c0801007387 */ /* 0x0009e80000100800 */
[----:B--2---:R-:W2:Y:S01]  /*1cb60*/  LDL.LU R13, [R1+0x614] ;  /* 0x00061400010d7983 */ /* 0x004ea20000300800 */
[----:B---3--:R-:W-:-:S03]  /*1cb70*/  IMAD.MOV.U32 R10, RZ, RZ, R7 ;  /* 0x000000ffff0a7224 */ /* 0x008fc600078e0007 */
[----:B-1----:R-:W3:Y:S04]  /*1cb80*/  LDL.LU R7, [R1+0x618] ;  /* 0x0006180001077983 */ /* 0x002ee80000300800 */
[----:B------:R-:W2:Y:S04]  /*1cb90*/  LDL.LU R148, [R1+0x634] ;  /* 0x0006340001947983 */ /* 0x000ea80000300800 */
[----:B------:R-:W2:Y:S04]  /*1cba0*/  LDL.LU R9, [R1+0x638] ;  /* 0x0006380001097983 */ /* 0x000ea80000300800 */
[----:B------:R-:W2:Y:S04]  /*1cbb0*/  LDL.LU R150, [R1+0x654] ;  /* 0x0006540001967983 */ /* 0x000ea80000300800 */
[----:B------:R-:W2:Y:S01]  /*1cbc0*/  LDL.LU R149, [R1+0x658] ;  /* 0x0006580001957983 */ /* 0x000ea20000300800 */
[----:B------:R-:W-:-:S03]  /*1cbd0*/  MOV R11, R8 ;  /* 0x00000008000b7202 */ /* 0x000fc60000000f00 */
[----:B------:R-:W2:Y:S04]  /*1cbe0*/  LDL.LU R12, [R1+0x674] ;  /* 0x00067400010c7983 */ /* 0x000ea80000300800 */
[----:B----4-:R-:W4:Y:S01]  /*1cbf0*/  LDL.LU R8, [R1+0x678] ;  /* 0x0006780001087983 */ /* 0x010f220000300800 */
[----:B------:R-:W-:-:S03]  /*1cc00*/  IADD3 R19, P1, R19, R4, RZ ;  /* 0x0000000413137210 */ /* 0x000fc60007f3e0ff */
[----:B------:R1:W-:Y:S01]  /*1cc10*/  LDGSTS.E [R5+0x27c00], desc[UR18][R10.64], P0 ;  /* 0x27c000000a057fae */ /* 0x0003e20008121852 */
[-C--:B------:R-:W-:Y:S01]  /*1cc20*/  IADD3 R155, P2, R155, R4.reuse, RZ ;  /* 0x000000049b9b7210 */ /* 0x080fe20007f5e0ff */
[----:B------:R-:W-:Y:S01]  /*1cc30*/  IMAD.X R18, R18, 0x1, R3, P1 ;  /* 0x0000000112127824 */ /* 0x000fe200008e0603 */
[----:B------:R-:W-:Y:S02]  /*1cc40*/  IADD3 R163, P1, R163, R4, RZ ;  /* 0x00000004a3a37210 */ /* 0x000fe40007f3e0ff */
[----:B-1----:R-:W-:Y:S01]  /*1cc50*/  LOP3.LUT R5, R14, 0x20, RZ, 0x3c, !PT ;  /* 0x000000200e057812 */ /* 0x002fe200078e3cff */
[----:B------:R-:W-:Y:S02]  /*1cc60*/  IMAD.MOV.U32 R10, RZ, RZ, R19 ;  /* 0x000000ffff0a7224 */ /* 0x000fe400078e0013 */
[----:B------:R-:W-:Y:S02]  /*1cc70*/  IMAD.MOV.U32 R11, RZ, RZ, R18 ;  /* 0x000000ffff0b7224 */ /* 0x000fe400078e0012 */
[----:B------:R-:W-:-:S02]  /*1cc80*/  VIADD R5, R5, UR5 ;  /* 0x0000000505057c36 */ /* 0x000fc40008000000 */
[----:B------:R-:W-:-:S03]  /*1cc90*/  IMAD.X R154, R154, 0x1, R3, P2 ;  /* 0x000000019a9a7824 */ /* 0x000fc600010e0603 */
[----:B------:R1:W-:Y:S01]  /*1cca0*/  LDGSTS.E [R5+0x20100], desc[UR18][R10.64], P0 ;  /* 0x201000000a057fae */ /* 0x0003e20008121852 */
[--C-:B------:R-:W-:Y:S01]  /*1ccb0*/  IMAD.X R162, R162, 0x1, R3.reuse, P1 ;  /* 0x00000001a2a27824 */ /* 0x100fe200008e0603 */
[-C--:B------:R-:W-:Y:S02]  /*1ccc0*/  IADD3 R171, P2, R171, R4.reuse, RZ ;  /* 0x00000004abab7210 */ /* 0x080fe40007f5e0ff */
[----:B-1----:R-:W-:Y:S01]  /*1ccd0*/  MOV R10, R155 ;  /* 0x0000009b000a7202 */ /* 0x002fe20000000f00 */
[----:B------:R-:W-:Y:S01]  /*1cce0*/  IMAD.MOV.U32 R11, RZ, RZ, R154 ;  /* 0x000000ffff0b7224 */ /* 0x000fe200078e009a */
[----:B------:R-:W-:Y:S01]  /*1ccf0*/  IADD3 R179, P1, R179, R4, RZ ;  /* 0x00000004b3b37210 */ /* 0x000fe20007f3e0ff */
[----:B------:R-:W-:-:S03]  /*1cd00*/  IMAD.X R170, R170, 0x1, R3, P2 ;  /* 0x00000001aaaa7824 */ /* 0x000fc600010e0603 */
[----:B------:R1:W-:Y:S01]  /*1cd10*/  LDGSTS.E [R5+0x20500], desc[UR18][R10.64], P0 ;  /* 0x205000000a057fae */ /* 0x0003e20008121852 */
[----:B------:R-:W-:Y:S01]  /*1cd20*/  IMAD.X R178, R178, 0x1, R3, P1 ;  /* 0x00000001b2b27824 */ /* 0x000fe200008e0603 */
[----:B------:R-:W-:Y:S01]  /*1cd30*/  IADD3 R187, P2, R187, R4, RZ ;  /* 0x00000004bbbb7210 */ /* 0x000fe20007f5e0ff */
[----:B-1----:R-:W-:Y:S02]  /*1cd40*/  IMAD.MOV.U32 R10, RZ, RZ, R163 ;  /* 0x000000ffff0a7224 */ /* 0x002fe400078e00a3 */
[----:B------:R-:W-:-:S05]  /*1cd50*/  IMAD.MOV.U32 R11, RZ, RZ, R162 ;  /* 0x000000ffff0b7224 */ /* 0x000fca00078e00a2 */
[----:B------:R1:W-:Y:S01]  /*1cd60*/  LDGSTS.E [R5+0x20900], desc[UR18][R10.64], P0 ;  /* 0x209000000a057fae */ /* 0x0003e20008121852 */
[----:B------:R-:W-:Y:S01]  /*1cd70*/  IMAD.X R186, R186, 0x1, R3, P2 ;  /* 0x00000001baba7824 */ /* 0x000fe200010e0603 */
[----:B------:R-:W-:Y:S02]  /*1cd80*/  IADD3 R195, P1, R195, R4, RZ ;  /* 0x00000004c3c37210 */ /* 0x000fe40007f3e0ff */
[----:B-1----:R-:W-:Y:S01]  /*1cd90*/  MOV R10, R171 ;  /* 0x000000ab000a7202 */ /* 0x002fe20000000f00 */
[----:B------:R-:W-:-:S05]  /*1cda0*/  IMAD.MOV.U32 R11, RZ, RZ, R170 ;  /* 0x000000ffff0b7224 */ /* 0x000fca00078e00aa */
        /* <DEDUP_REMOVED lines=37> */
[----:B-1----:R-:W-:Y:S01]  /*1d000*/  MOV R10, R235 ;  /* 0x000000eb000a7202 */ /* 0x002fe20000000f00 */
[----:B------:R-:W-:-:S05]  /*1d010*/  IMAD.MOV.U32 R11, RZ, RZ, R234 ;  /* 0x000000ffff0b7224 */ /* 0x000fca00078e00ea */
[----:B------:R1:W-:Y:S02]  /*1d020*/  LDGSTS.E [R5+0x22d00], desc[UR18][R10.64], P0 ;  /* 0x22d000000a057fae */ /* 0x0003e40008121852 */
[----:B-1----:R-:W-:Y:S02]  /*1d030*/  IMAD.MOV.U32 R10, RZ, RZ, R243 ;  /* 0x000000ffff0a7224 */ /* 0x002fe400078e00f3 */
[----:B------:R-:W-:-:S05]  /*1d040*/  IMAD.MOV.U32 R11, RZ, RZ, R242 ;  /* 0x000000ffff0b7224 */ /* 0x000fca00078e00f2 */
[----:B------:R1:W-:Y:S02]  /*1d050*/  LDGSTS.E [R5+0x23100], desc[UR18][R10.64], P0 ;  /* 0x231000000a057fae */ /* 0x0003e40008121852 */
[----:B-1----:R-:W-:Y:S01]  /*1d060*/  MOV R10, R251 ;  /* 0x000000fb000a7202 */ /* 0x002fe20000000f00 */
[----:B------:R-:W-:-:S05]  /*1d070*/  IMAD.MOV.U32 R11, RZ, RZ, R250 ;  /* 0x000000ffff0b7224 */ /* 0x000fca00078e00fa */
[----:B------:R1:W-:Y:S01]  /*1d080*/  LDGSTS.E [R5+0x23500], desc[UR18][R10.64], P0 ;  /* 0x235000000a057fae */ /* 0x0003e20008121852 */
[----:B---3--:R-:W-:-:S05]  /*1d090*/  IADD3 R7, P1, R7, R4, RZ ;  /* 0x0000000407077210 */ /* 0x008fca0007f3e0ff */
[----:B--2---:R-:W-:Y:S01]  /*1d0a0*/  IMAD.X R13, R13, 0x1, R3, P1 ;  /* 0x000000010d0d7824 */ /* 0x004fe200008e0603 */
[-C--:B------:R-:W-:Y:S01]  /*1d0b0*/  IADD3 R9, P2, R9, R4.reuse, RZ ;  /* 0x0000000409097210 */ /* 0x080fe20007f5e0ff */
[----:B------:R-:W-:Y:S01]  /*1d0c0*/  STL [R1+0x618], R7 ;  /* 0x0006180701007387 */ /* 0x000fe20000100800 */
[----:B-1----:R-:W-:Y:S02]  /*1d0d0*/  IMAD.MOV.U32 R10, RZ, RZ, R7 ;  /* 0x000000ffff0a7224 */ /* 0x002fe400078e0007 */
[----:B------:R-:W-:Y:S01]  /*1d0e0*/  IMAD.MOV.U32 R11, RZ, RZ, R13 ;  /* 0x000000ffff0b7224 */ /* 0x000fe200078e000d */
[----:B------:R1:W-:Y:S01]  /*1d0f0*/  STL [R1+0x614], R13 ;  /* 0x0006140d01007387 */ /* 0x0003e20000100800 */
[--C-:B------:R-:W-:Y:S01]  /*1d100*/  IMAD.X R148, R148, 0x1, R3.reuse, P2 ;  /* 0x0000000194947824 */ /* 0x100fe200010e0603 */
[-C--:B------:R-:W-:Y:S02]  /*1d110*/  IADD3 R149, P1, R149, R4.reuse, RZ ;  /* 0x0000000495957210 */ /* 0x080fe40007f3e0ff */
[----:B------:R-:W-:Y:S04]  /*1d120*/  STL [R1+0x638], R9 ;  /* 0x0006380901007387 */ /* 0x000fe80000100800 */
[----:B------:R2:W-:Y:S04]  /*1d130*/  LDGSTS.E [R5+0x23900], desc[UR18][R10.64], P0 ;  /* 0x239000000a057fae */ /* 0x0005e80008121852 */
[----:B-1----:R-:W3:Y:S01]  /*1d140*/  LDL.LU R13, [R1+0x698] ;  /* 0x00069800010d7983 */ /* 0x002ee20000300800 */
[----:B----4-:R-:W-:Y:S01]  /*1d150*/  IADD3 R8, P2, R8, R4, RZ ;  /* 0x0000000408087210 */ /* 0x010fe20007f5e0ff */
[----:B------:R-:W-:-:S02]  /*1d160*/  IMAD.X R150, R150, 0x1, R3, P1 ;  /* 0x0000000196967824 */ /* 0x000fc400008e0603 */
[----:B------:R1:W-:Y:S01]  /*1d170*/  STL [R1+0x634], R148 ;  /* 0x0006349401007387 */ /* 0x0003e20000100800 */
[----:B--2---:R-:W-:Y:S01]  /*1d180*/  MOV R10, R9 ;  /* 0x00000009000a7202 */ /* 0x004fe20000000f00 */
[----:B------:R-:W-:Y:S02]  /*1d190*/  IMAD.MOV.U32 R11, RZ, RZ, R148 ;  /* 0x000000ffff0b7224 */ /* 0x000fe400078e0094 */
[----:B------:R-:W2:Y:S04]  /*1d1a0*/  LDL.LU R7, [R1+0x6b8] ;  /* 0x0006b80001077983 */ /* 0x000ea80000300800 */
[----:B-1----:R-:W4:Y:S01]  /*1d1b0*/  LDL.LU R148, [R1+0x694] ;  /* 0x0006940001947983 */ /* 0x002f220000300800 */
[----:B------:R-:W-:-:S03]  /*1d1c0*/  IMAD.X R12, R12, 0x1, R3, P2 ;  /* 0x000000010c0c7824 */ /* 0x000fc600010e0603 */
[----:B------:R1:W-:Y:S04]  /*1d1d0*/  LDGSTS.E [R5+0x23d00], desc[UR18][R10.64], P0 ;  /* 0x23d000000a057fae */ /* 0x0003e80008121852 */
[----:B------:R-:W4:Y:S04]  /*1d1e0*/  LDL.LU R9, [R1+0x6b4] ;  /* 0x0006b40001097983 */ /* 0x000f280000300800 */
[----:B------:R-:W-:Y:S01]  /*1d1f0*/  STL [R1+0x658], R149 ;  /* 0x0006589501007387 */ /* 0x000fe20000100800 */
[----:B-1----:R-:W-:Y:S02]  /*1d200*/  IMAD.MOV.U32 R10, RZ, RZ, R149 ;  /* 0x000000ffff0a7224 */ /* 0x002fe400078e0095 */
[----:B------:R-:W-:Y:S01]  /*1d210*/  IMAD.MOV.U32 R11, RZ, RZ, R150 ;  /* 0x000000ffff0b7224 */ /* 0x000fe200078e0096 */
[----:B------:R-:W-:Y:S04]  /*1d220*/  STL [R1+0x654], R150 ;  /* 0x0006549601007387 */ /* 0x000fe80000100800 */
[----:B------:R-:W-:Y:S04]  /*1d230*/  STL [R1+0x678], R8 ;  /* 0x0006780801007387 */ /* 0x000fe80000100800 */
[----:B------:R1:W-:Y:S04]  /*1d240*/  LDGSTS.E [R5+0x24100], desc[UR18][R10.64], P0 ;  /* 0x241000000a057fae */ /* 0x0003e80008121852 */
[----:B------:R1:W-:Y:S02]  /*1d250*/  STL [R1+0x674], R12 ;  /* 0x0006740c01007387 */ /* 0x0003e40000100800 */
[----:B-1----:R-:W-:Y:S01]  /*1d260*/  IMAD.MOV.U32 R11, RZ, RZ, R12 ;  /* 0x000000ffff0b7224 */ /* 0x002fe200078e000c */
[----:B------:R-:W-:Y:S01]  /*1d270*/  MOV R10, R8 ;  /* 0x00000008000a7202 */ /* 0x000fe20000000f00 */
[----:B------:R-:W4:Y:S04]  /*1d280*/  LDL.LU R12, [R1+0x6d4] ;  /* 0x0006d400010c7983 */ /* 0x000f280000300800 */
[----:B------:R-:W4:Y:S04]  /*1d290*/  LDL.LU R8, [R1+0x6d8] ;  /* 0x0006d80001087983 */ /* 0x000f280000300800 */
[----:B------:R-:W4:Y:S04]  /*1d2a0*/  LDL.LU R246, [R1+0x6f4] ;  /* 0x0006f40001f67983 */ /* 0x000f280000300800 */
[----:B------:R-:W4:Y:S04]  /*1d2b0*/  LDL.LU R151, [R1+0x6f8] ;  /* 0x0006f80001977983 */ /* 0x000f280000300800 */
[----:B------:R1:W-:Y:S01]  /*1d2c0*/  LDGSTS.E [R5+0x24500], desc[UR18][R10.64], P0 ;  /* 0x245000000a057fae */ /* 0x0003e20008121852 */
[----:B---3--:R-:W-:-:S05]  /*1d2d0*/  IADD3 R13, P1, R13, R4, RZ ;  /* 0x000000040d0d7210 */ /* 0x008fca0007f3e0ff */
[----:B------:R3:W-:Y:S01]  /*1d2e0*/  STL [R1+0x698], R13 ;  /* 0x0006980d01007387 */ /* 0x0007e20000100800 */
[----:B--2---:R-:W-:Y:S01]  /*1d2f0*/  IADD3 R7, P2, R7, R4, RZ ;  /* 0x0000000407077210 */ /* 0x004fe20007f5e0ff */
[----:B----4-:R-:W-:-:S05]  /*1d300*/  IMAD.X R148, R148, 0x1, R3, P1 ;  /* 0x0000000194947824 */ /* 0x010fca00008e0603 */
[----:B------:R2:W-:Y:S01]  /*1d310*/  STL [R1+0x694], R148 ;  /* 0x0006949401007387 */ /* 0x0005e20000100800 */
[----:B------:R-:W-:-:S03]  /*1d320*/  IMAD.X R9, R9, 0x1, R3, P2 ;  /* 0x0000000109097824 */ /* 0x000fc600010e0603 */
[----:B------:R-:W-:Y:S01]  /*1d330*/  STL [R1+0x6b8], R7 ;  /* 0x0006b80701007387 */ /* 0x000fe20000100800 */
[----:B-1----:R-:W-:-:S03]  /*1d340*/  IMAD.MOV.U32 R10, RZ, RZ, R13 ;  /* 0x000000ffff0a7224 */ /* 0x002fc600078e000d */
[----:B------:R-:W4:Y:S01]  /*1d350*/  LDL.LU R149, [R1+0x718] ;  /* 0x0007180001957983 */ /* 0x000f220000300800 */
[----:B------:R-:W-:-:S03]  /*1d360*/  IMAD.MOV.U32 R11, RZ, RZ, R148 ;  /* 0x000000ffff0b7224 */ /* 0x000fc600078e0094 */
[----:B------:R1:W-:Y:S04]  /*1d370*/  STL [R1+0x6b4], R9 ;  /* 0x0006b40901007387 */ /* 0x0003e80000100800 */
[----:B---3--:R-:W3:Y:S04]  /*1d380*/  LDL.LU R13, [R1+0x738] ;  /* 0x00073800010d7983 */ /* 0x008ee80000300800 */
[----:B------:R-:W3:Y:S04]  /*1d390*/  LDL.LU R150, [R1+0x714] ;  /* 0x0007140001967983 */ /* 0x000ee80000300800 */
[----:B------:R1:W-:Y:S04]  /*1d3a0*/  LDGSTS.E [R5+0x24900], desc[UR18][R10.64], P0 ;  /* 0x249000000a057fae */ /* 0x0003e80008121852 */
[----:B--2---:R-:W2:Y:S01]  /*1d3b0*/  LDL.LU R148, [R1+0x734] ;  /* 0x0007340001947983 */ /* 0x004ea20000300800 */
[----:B------:R-:W-:Y:S01]  /*1d3c0*/  IADD3 R8, P1, R8, R4, RZ ;  /* 0x0000000408087210 */ /* 0x000fe20007f3e0ff */
[----:B-1----:R-:W-:Y:S01]  /*1d3d0*/  IMAD.MOV.U32 R11, RZ, RZ, R9 ;  /* 0x000000ffff0b7224 */ /* 0x002fe200078e0009 */
[----:B------:R-:W-:Y:S01]  /*1d3e0*/  MOV R10, R7 ;  /* 0x00000007000a7202 */ /* 0x000fe20000000f00 */
[----:B------:R-:W2:Y:S02]  /*1d3f0*/  LDL.LU R9, [R1+0x758] ;  /* 0x0007580001097983 */ /* 0x000ea40000300800 */
[----:B------:R-:W-:-:S02]  /*1d400*/  IMAD.X R12, R12, 0x1, R3, P1 ;  /* 0x000000010c0c7824 */ /* 0x000fc400008e0603 */
[----:B------:R-:W2:Y:S01]  /*1d410*/  LDL.LU R7, [R1+0x778] ;  /* 0x0007780001077983 */ /* 0x000ea20000300800 */
[----:B------:R-:W-:-:S03]  /*1d420*/  IADD3 R151, P2, R151, R4, RZ ;  /* 0x0000000497977210 */ /* 0x000fc60007f5e0ff */
[----:B------:R-:W-:Y:S02]  /*1d430*/  STL [R1+0x6d8], R8 ;  /* 0x0006d80801007387 */ /* 0x000fe40000100800 */
[----:B------:R-:W-:Y:S02]  /*1d440*/  IMAD.X R246, R246, 0x1, R3, P2 ;  /* 0x00000001f6f67824 */ /* 0x000fe400010e0603 */
[----:B------:R1:W-:Y:S04]  /*1d450*/  LDGSTS.E [R5+0x24d00], desc[UR18][R10.64], P0 ;  /* 0x24d000000a057fae */ /* 0x0003e80008121852 */
[----:B------:R1:W-:Y:S04]  /*1d460*/  STL [R1+0x6d4], R12 ;  /* 0x0006d40c01007387 */ /* 0x0003e80000100800 */
[----:B------:R-:W-:Y:S01]  /*1d470*/  STL [R1+0x6f8], R151 ;  /* 0x0006f89701007387 */ /* 0x000fe20000100800 */
[----:B-1----:R-:W-:-:S03]  /*1d480*/  IMAD.MOV.U32 R11, RZ, RZ, R12 ;  /* 0x000000ffff0b7224 */ /* 0x002fc600078e000c */
[----:B------:R-:W2:Y:S01]  /*1d490*/  LDL.LU R12, [R1+0x754] ;  /* 0x00075400010c7983 */ /* 0x000ea20000300800 */
[----:B------:R-:W-:-:S03]  /*1d4a0*/  IMAD.MOV.U32 R10, RZ, RZ, R8 ;  /* 0x000000ffff0a7224 */ /* 0x000fc600078e0008 */
[----:B------:R1:W-:Y:S04]  /*1d4b0*/  STL [R1+0x6f4], R246 ;  /* 0x0006f4f601007387 */ /* 0x0003e80000100800 */
[----:B------:R-:W2:Y:S04]  /*1d4c0*/  LDL.LU R8, [R1+0x774] ;  /* 0x0007740001087983 */ /* 0x000ea80000300800 */
[----:B------:R1:W-:Y:S02]  /*1d4d0*/  LDGSTS.E [R5+0x25100], desc[UR18][R10.64], P0 ;  /* 0x251000000a057fae */ /* 0x0003e40008121852 */
[----:B-1----:R-:W-:Y:S01]  /*1d4e0*/  MOV R10, R151 ;  /* 0x00000097000a7202 */ /* 0x002fe20000000f00 */
[----:B------:R-:W-:-:S05]  /*1d4f0*/  IMAD.MOV.U32 R11, RZ, RZ, R246 ;  /* 0x000000ffff0b7224 */ /* 0x000fca00078e00f6 */
[----:B------:R1:W-:Y:S01]  /*1d500*/  LDGSTS.E [R5+0x25500], desc[UR18][R10.64], P0 ;  /* 0x255000000a057fae */ /* 0x0003e20008121852 */
[----:B----4-:R-:W-:-:S05]  /*1d510*/  IADD3 R149, P1, R149, R4, RZ ;  /* 0x0000000495957210 */ /* 0x010fca0007f3e0ff */
[----:B-1----:R-:W-:Y:S01]  /*1d520*/  IMAD.MOV.U32 R10, RZ, RZ, R149 ;  /* 0x000000ffff0a7224 */ /* 0x002fe200078e0095 */
[----:B---3--:R-:W-:Y:S01]  /*1d530*/  IADD3 R13, P2, R13, R4, RZ ;  /* 0x000000040d0d7210 */ /* 0x008fe20007f5e0ff */
[----:B------:R-:W-:-:S04]  /*1d540*/  IMAD.X R150, R150, 0x1, R3, P1 ;  /* 0x0000000196967824 */ /* 0x000fc800008e0603 */
[----:B------:R-:W-:Y:S02]  /*1d550*/  IMAD.MOV.U32 R11, RZ, RZ, R150 ;  /* 0x000000ffff0b7224 */ /* 0x000fe400078e0096 */
[----:B--2---:R-:W-:-:S03]  /*1d560*/  IMAD.X R148, R148, 0x1, R3, P2 ;  /* 0x0000000194947824 */ /* 0x004fc600010e0603 */
[----:B------:R1:W-:Y:S04]  /*1d570*/  LDGSTS.E [R5+0x25900], desc[UR18][R10.64], P0 ;  /* 0x259000000a057fae */ /* 0x0003e80008121852 */
[----:B------:R2:W-:Y:S04]  /*1d580*/  STL [R1+0x718], R149 ;  /* 0x0007189501007387 */ /* 0x0005e80000100800 */
[----:B------:R-:W-:Y:S01]  /*1d590*/  STL [R1+0x714], R150 ;  /* 0x0007149601007387 */ /* 0x000fe20000100800 */
[----:B------:R-:W-:Y:S01]  /*1d5a0*/  IADD3 R9, P1, R9, R4, RZ ;  /* 0x0000000409097210 */ /* 0x000fe20007f3e0ff */
[----:B-1----:R-:W-:Y:S01]  /*1d5b0*/  IMAD.MOV.U32 R11, RZ, RZ, R148 ;  /* 0x000000ffff0b7224 */ /* 0x002fe200078e0094 */
[----:B------:R-:W-:-:S02]  /*1d5c0*/  MOV R10, R13 ;  /* 0x0000000d000a7202 */ /* 0x000fc40000000f00 */
        /* <DEDUP_REMOVED lines=9> */
[----:B-1----:R-:W-:Y:S02]  /*1d660*/  IMAD.MOV.U32 R10, RZ, RZ, R9 ;  /* 0x000000ffff0a7224 */ /* 0x002fe400078e0009 */
[----:B------:R-:W-:Y:S02]  /*1d670*/  IMAD.X R8, R8, 0x1, R3, P2 ;  /* 0x0000000108087824 */ /* 0x000fe400010e0603 */
[----:B------:R-:W-:Y:S01]  /*1d680*/  IMAD.MOV.U32 R11, RZ, RZ, R12 ;  /* 0x000000ffff0b7224 */ /* 0x000fe200078e000c */
[----:B------:R-:W-:Y:S04]  /*1d690*/  STL [R1+0x778], R7 ;  /* 0x0007780701007387 */ /* 0x000fe80000100800 */
[----:B--2---:R-:W2:Y:S04]  /*1d6a0*/  LDL.LU R149, [R1+0x7d8] ;  /* 0x0007d80001957983 */ /* 0x004ea80000300800 */
[----:B------:R1:W-:Y:S04]  /*1d6b0*/  STL [R1+0x774], R8 ;  /* 0x0007740801007387 */ /* 0x0003e80000100800 */
[----:B------:R-:W2:Y:S04]  /*1d6c0*/  LDL.LU R13, [R1+0x7f8] ;  /* 0x0007f800010d7983 */ /* 0x000ea80000300800 */
[----:B------:R1:W-:Y:S04]  /*1d6d0*/  LDGSTS.E [R5+0x26100], desc[UR18][R10.64], P0 ;  /* 0x261000000a057fae */ /* 0x0003e80008121852 */
[----:B------:R-:W2:Y:S04]  /*1d6e0*/  LDL.LU R150, [R1+0x7d4] ;  /* 0x0007d40001967983 */ /* 0x000ea80000300800 */
[----:B---3--:R-:W3:Y:S01]  /*1d6f0*/  LDL.LU R148, [R1+0x7f4] ;  /* 0x0007f40001947983 */ /* 0x008ee20000300800 */
[----:B-1----:R-:W-:Y:S01]  /*1d700*/  MOV R10, R7 ;  /* 0x00000007000a7202 */ /* 0x002fe20000000f00 */
[----:B------:R-:W-:-:S02]  /*1d710*/  IMAD.MOV.U32 R11, RZ, RZ, R8 ;  /* 0x000000ffff0b7224 */ /* 0x000fc400078e0008 */
[----:B------:R-:W3:Y:S04]  /*1d720*/  LDL.LU R12, [R1+0x814] ;  /* 0x00081400010c7983 */ /* 0x000ee80000300800 */
        /* <DEDUP_REMOVED lines=18> */
[----:B------:R1:W-:Y:S01]  /*1d850*/  LDGSTS.E [R5+0x26900], desc[UR18][R10.64], P0 ;  /* 0x269000000a057fae */ /* 0x0003e20008121852 */
[----:B------:R-:W-:Y:S02]  /*1d860*/  IADD3.X R150, R150, R3, RZ, P1, !PT ;  /* 0x0000000396967210 */ /* 0x000fe40000ffe4ff */
[-C--:B------:R-:W-:Y:S01]  /*1d870*/  IADD3 R9, P1, R9, R4.reuse, RZ ;  /* 0x0000000409097210 */ /* 0x080fe20007f3e0ff */
[----:B-1----:R-:W-:Y:S02]  /*1d880*/  IMAD.MOV.U32 R10, RZ, RZ, R151 ;  /* 0x000000ffff0a7224 */ /* 0x002fe400078e0097 */
[----:B------:R-:W-:Y:S01]  /*1d890*/  IMAD.MOV.U32 R11, RZ, RZ, R246 ;  /* 0x000000ffff0b7224 */ /* 0x000fe200078e00f6 */
[----:B------:R-:W-:-:S04]  /*1d8a0*/  IADD3 R7, P2, R7, R4, RZ ;  /* 0x0000000407077210 */ /* 0x000fc80007f5e0ff */
[----:B------:R1:W-:Y:S01]  /*1d8b0*/  LDGSTS.E [R5+0x26d00], desc[UR18][R10.64], P0 ;  /* 0x26d000000a057fae */ /* 0x0003e20008121852 */
[----:B------:R-:W-:-:S03]  /*1d8c0*/  IADD3.X R12, R12, R3, RZ, P1, !PT ;  /* 0x000000030c0c7210 */ /* 0x000fc60000ffe4ff */
[----:B------:R-:W-:Y:S01]  /*1d8d0*/  STL [R1+0x7b8], R151 ;  /* 0x0007b89701007387 */ /* 0x000fe20000100800 */
[----:B------:R-:W-:-:S03]  /*1d8e0*/  IMAD.X R8, R8, 0x1, R3, P2 ;  /* 0x0000000108087824 */ /* 0x000fc600010e0603 */
[----:B------:R-:W-:Y:S01]  /*1d8f0*/  STL [R1+0x7b4], R246 ;  /* 0x0007b4f601007387 */ /* 0x000fe20000100800 */
[----:B-1----:R-:W-:Y:S02]  /*1d900*/  IMAD.MOV.U32 R10, RZ, RZ, R149 ;  /* 0x000000ffff0a7224 */ /* 0x002fe400078e0095 */
[----:B------:R-:W-:Y:S01]  /*1d910*/  IMAD.MOV.U32 R11, RZ, RZ, R150 ;  /* 0x000000ffff0b7224 */ /* 0x000fe200078e0096 */
[----:B------:R-:W-:Y:S04]  /*1d920*/  STL [R1+0x7d8], R149 ;  /* 0x0007d89501007387 */ /* 0x000fe80000100800 */
[----:B------:R1:W-:Y:S04]  /*1d930*/  LDGSTS.E [R5+0x27100], desc[UR18][R10.64], P0 ;  /* 0x271000000a057fae */ /* 0x0003e80008121852 */
[----:B------:R-:W-:Y:S04]  /*1d940*/  STL [R1+0x7d4], R150 ;  /* 0x0007d49601007387 */ /* 0x000fe80000100800 */
        /* <DEDUP_REMOVED lines=8> */
[----:B------:R4:W-:Y:S01]  /*1d9d0*/  STL [R1+0x834], R8 ;  /* 0x0008340801007387 */ /* 0x0009e20000100800 */
[----:B--2---:R-:W-:-:S03]  /*1d9e0*/  IMAD.MOV.U32 R11, RZ, RZ, R12 ;  /* 0x000000ffff0b7224 */ /* 0x004fc600078e000c */
[----:B-1----:R-:W2:Y:S01]  /*1d9f0*/  LDL.LU R12, [R1+0x600] ;  /* 0x00060000010c7983 */ /* 0x002ea20000300800 */
[----:B------:R-:W-:Y:S01]  /*1da00*/  IMAD.MOV.U32 R10, RZ, RZ, R9 ;  /* 0x000000ffff0a7224 */ /* 0x000fe200078e0009 */
[-C--:B------:R-:W-:Y:S02]  /*1da10*/  IADD3 R21, P1, R21, R4.reuse, RZ ;  /* 0x0000000415157210 */ /* 0x080fe40007f3e0ff */
[----:B------:R-:W-:Y:S01]  /*1da20*/  IADD3 R157, P2, R157, R4, RZ ;  /* 0x000000049d9d7210 */ /* 0x000fe20007f5e0ff */
[----:B------:R-:W2:Y:S04]  /*1da30*/  LDL.LU R13, [R1+0x61c] ;  /* 0x00061c00010d7983 */ /* 0x000ea80000300800 */
[----:B------:R1:W-:Y:S01]  /*1da40*/  LDGSTS.E [R5+0x27900], desc[UR18][R10.64], P0 ;  /* 0x279000000a057fae */ /* 0x0003e20008121852 */
[----:B------:R-:W-:Y:S01]  /*1da50*/  IADD3.X R20, R20, R3, RZ, P1, !PT ;  /* 0x0000000314147210 */ /* 0x000fe20000ffe4ff */
[----:B-1----:R-:W-:-:S02]  /*1da60*/  IMAD.MOV.U32 R10, RZ, RZ, R7 ;  /* 0x000000ffff0a7224 */ /* 0x002fc400078e0007 */
[----:B------:R-:W-:Y:S02]  /*1da70*/  IMAD.MOV.U32 R11, RZ, RZ, R8 ;  /* 0x000000ffff0b7224 */ /* 0x000fe400078e0008 */
[--C-:B------:R-:W-:Y:S01]  /*1da80*/  IMAD.X R156, R156, 0x1, R3.reuse, P2 ;  /* 0x000000019c9c7824 */ /* 0x100fe200010e0603 */
[-C--:B------:R-:W-:Y:S01]  /*1da90*/  IADD3 R165, P1, R165, R4.reuse, RZ ;  /* 0x00000004a5a57210 */ /* 0x080fe20007f3e0ff */
[----:B---3--:R-:W3:Y:S04]  /*1daa0*/  LDL.LU R7, [R1+0x620] ;  /* 0x0006200001077983 */ /* 0x008ee80000300800 */
[----:B------:R1:W-:Y:S01]  /*1dab0*/  LDGSTS.E [R5+0x27d00], desc[UR18][R10.64], P0 ;  /* 0x27d000000a057fae */ /* 0x0003e20008121852 */
[----:B------:R-:W-:Y:S01]  /*1dac0*/  IADD3 R173, P2, R173, R4, RZ ;  /* 0x00000004adad7210 */ /* 0x000fe20007f5e0ff */
[----:B------:R-:W-:-:S02]  /*1dad0*/  IMAD.X R164, R164, 0x1, R3, P1 ;  /* 0x00000001a4a47824 */ /* 0x000fc400008e0603 */
[----:B------:R-:W3:Y:S01]  /*1dae0*/  LDL.LU R148, [R1+0x63c] ;  /* 0x00063c0001947983 */ /* 0x000ee20000300800 */
[----:B-1----:R-:W-:Y:S01]  /*1daf0*/  LOP3.LUT R5, R14, 0x40, RZ, 0x3c, !PT ;  /* 0x000000400e057812 */ /* 0x002fe200078e3cff */
[----:B------:R-:W-:Y:S02]  /*1db00*/  IMAD.MOV.U32 R10, RZ, RZ, R21 ;  /* 0x000000ffff0a7224 */ /* 0x000fe400078e0015 */
[----:B------:R-:W-:Y:S02]  /*1db10*/  IMAD.MOV.U32 R11, RZ, RZ, R20 ;  /* 0x000000ffff0b7224 */ /* 0x000fe400078e0014 */
[--C-:B------:R-:W-:Y:S01]  /*1db20*/  IMAD.X R172, R172, 0x1, R3.reuse, P2 ;  /* 0x00000001acac7824 */ /* 0x100fe200010e0603 */
[-C--:B------:R-:W-:Y:S01]  /*1db30*/  IADD3 R181, P1, R181, R4.reuse, RZ ;  /* 0x00000004b5b57210 */ /* 0x080fe20007f3e0ff */
[----:B------:R-:W-:Y:S01]  /*1db40*/  VIADD R5, R5, UR5 ;  /* 0x0000000505057c36 */ /* 0x000fe20008000000 */
[----:B------:R-:W3:Y:S04]  /*1db50*/  LDL.LU R9, [R1+0x640] ;  /* 0x0006400001097983 */ /* 0x000ee80000300800 */
[----:B------:R1:W-:Y:S01]  /*1db60*/  LDGSTS.E [R5+0x20200], desc[UR18][R10.64], P0 ;  /* 0x202000000a057fae */ /* 0x0003e20008121852 */
[----:B------:R-:W-:Y:S01]  /*1db70*/  IADD3 R189, P2, R189, R4, RZ ;  /* 0x00000004bdbd7210 */ /* 0x000fe20007f5e0ff */
[----:B------:R-:W-:-:S02]  /*1db80*/  IMAD.X R180, R180, 0x1, R3, P1 ;  /* 0x00000001b4b47824 */ /* 0x000fc400008e0603 */
[----:B------:R-:W3:Y:S01]  /*1db90*/  LDL.LU R149, [R1+0x660] ;  /* 0x0006600001957983 */ /* 0x000ee20000300800 */
[----:B-1----:R-:W-:Y:S01]  /*1dba0*/  IMAD.MOV.U32 R10, RZ, RZ, R157 ;  /* 0x000000ffff0a7224 */ /* 0x002fe200078e009d */
[----:B------:R-:W-:Y:S01]  /*1dbb0*/  MOV R11, R156 ;  /* 0x0000009c000b7202 */ /* 0x000fe20000000f00 */
[----:B------:R-:W-:Y:S01]  /*1dbc0*/  IMAD.X R188, R188, 0x1, R3, P2 ;  /* 0x00000001bcbc7824 */ /* 0x000fe200010e0603 */
[----:B------:R-:W-:Y:S01]  /*1dbd0*/  IADD3 R197, P1, R197, R4, RZ ;  /* 0x00000004c5c57210 */ /* 0x000fe20007f3e0ff */
[----:B----4-:R-:W4:Y:S04]  /*1dbe0*/  LDL.LU R8, [R1+0x680] ;  /* 0x0006800001087983 */ /* 0x010f280000300800 */
[----:B------:R1:W-:Y:S02]  /*1dbf0*/  LDGSTS.E [R5+0x20600], desc[UR18][R10.64], P0 ;  /* 0x206000000a057fae */ /* 0x0003e40008121852 */
[----:B-1----:R-:W-:-:S02]  /*1dc00*/  IMAD.MOV.U32 R10, RZ, RZ, R165 ;  /* 0x000000ffff0a7224 */ /* 0x002fc400078e00a5 */
[----:B------:R-:W-:-:S05]  /*1dc10*/  IMAD.MOV.U32 R11, RZ, RZ, R164 ;  /* 0x000000ffff0b7224 */ /* 0x000fca00078e00a4 */
[----:B------:R1:W-:Y:S02]  /*1dc20*/  LDGSTS.E [R5+0x20a00], desc[UR18][R10.64], P0 ;  /* 0x20a000000a057fae */ /* 0x0003e40008121852 */
[----:B-1----:R-:W-:Y:S01]  /*1dc30*/  IMAD.MOV.U32 R10, RZ, RZ, R173 ;  /* 0x000000ffff0a7224 */ /* 0x002fe200078e00ad */
[----:B------:R-:W-:-:S05]  /*1dc40*/  MOV R11, R172 ;  /* 0x000000ac000b7202 */ /* 0x000fca0000000f00 */
[----:B------:R1:W-:Y:S01]  /*1dc50*/  LDGSTS.E [R5+0x20e00], desc[UR18][R10.64], P0 ;  /* 0x20e000000a057fae */ /* 0x0003e20008121852 */
[----:B------:R-:W-:Y:S01]  /*1dc60*/  IADD3 R205, P2, R205, R4, RZ ;  /* 0x00000004cdcd7210 */ /* 0x000fe20007f5e0ff */
[----:B------:R-:W-:Y:S02]  /*1dc70*/  IMAD.X R196, R196, 0x1, R3, P1 ;  /* 0x00000001c4c47824 */ /* 0x000fe400008e0603 */
        /* <DEDUP_REMOVED lines=39> */
[----:B------:R2:W-:Y:S04]  /*1def0*/  STL [R1+0x600], R12 ;  /* 0x0006000c01007387 */ /* 0x0005e80000100800 */
[----:B------:R-:W4:Y:S01]  /*1df00*/  LDL.LU R150, [R1+0x65c] ;  /* 0x00065c0001967983 */ /* 0x000f220000300800 */
[----:B-1----:R-:W-:-:S03]  /*1df10*/  IMAD.MOV.U32 R10, RZ, RZ, R12 ;  /* 0x000000ffff0a7224 */ /* 0x002fc600078e000c */
[----:B--2---:R-:W2:Y:S01]  /*1df20*/  LDL.LU R12, [R1+0x67c] ;  /* 0x00067c00010c7983 */ /* 0x004ea20000300800 */
[----:B------:R-:W-:-:S05]  /*1df30*/  IMAD.X R252, R252, 0x1, R3, P2 ;  /* 0x00000001fcfc7824 */ /* 0x000fca00010e0603 */
[----:B------:R-:W-:-:S05]  /*1df40*/  MOV R11, R252 ;  /* 0x000000fc000b7202 */ /* 0x000fca0000000f00 */
[----:B------:R1:W-:Y:S01]  /*1df50*/  LDGSTS.E [R5+0x23600], desc[UR18][R10.64], P0 ;  /* 0x236000000a057fae */ /* 0x0003e20008121852 */
[----:B---3--:R-:W-:-:S05]  /*1df60*/  IADD3 R7, P1, R7, R4, RZ ;  /* 0x0000000407077210 */ /* 0x008fca0007f3e0ff */
[----:B------:R-:W-:Y:S01]  /*1df70*/  IMAD.X R13, R13, 0x1, R3, P1 ;  /* 0x000000010d0d7824 */ /* 0x000fe200008e0603 */
[----:B------:R-:W-:Y:S04]  /*1df80*/  STL [R1+0x620], R7 ;  /* 0x0006200701007387 */ /* 0x000fe80000100800 */
[----:B------:R3:W-:Y:S01]  /*1df90*/  STL [R1+0x61c], R13 ;  /* 0x00061c0d01007387 */ /* 0x0007e20000100800 */
[----:B-1----:R-:W-:Y:S02]  /*1dfa0*/  IMAD.MOV.U32 R10, RZ, RZ, R7 ;  /* 0x000000ffff0a7224 */ /* 0x002fe400078e0007 */
[----:B------:R-:W-:-:S05]  /*1dfb0*/  IMAD.MOV.U32 R11, RZ, RZ, R13 ;  /* 0x000000ffff0b7224 */ /* 0x000fca00078e000d */
[----:B------:R1:W-:Y:S01]  /*1dfc0*/  LDGSTS.E [R5+0x23a00], desc[UR18][R10.64], P0 ;  /* 0x23a000000a057fae */ /* 0x0003e20008121852 */
[----:B------:R-:W-:-:S05]  /*1dfd0*/  IADD3 R9, P2, R9, R4, RZ ;  /* 0x0000000409097210 */ /* 0x000fca0007f5e0ff */
[----:B------:R-:W-:Y:S01]  /*1dfe0*/  IMAD.X R148, R148, 0x1, R3, P2 ;  /* 0x0000000194947824 */ /* 0x000fe200010e0603 */
[----:B------:R-:W-:Y:S01]  /*1dff0*/  STL [R1+0x640], R9 ;  /* 0x0006400901007387 */ /* 0x000fe20000100800 */
[----:B------:R-:W-:-:S03]  /*1e000*/  IADD3 R149, P1, R149, R4, RZ ;  /* 0x0000000495957210 */ /* 0x000fc60007f3e0ff */
[----:B---3--:R-:W3:Y:S01]  /*1e010*/  LDL.LU R13, [R1+0x6a0] ;  /* 0x0006a000010d7983 */ /* 0x008ee20000300800 */
[----:B-1----:R-:W-:Y:S01]  /*1e020*/  IMAD.MOV.U32 R10, RZ, RZ, R9 ;  /* 0x000000ffff0a7224 */ /* 0x002fe200078e0009 */
[----:B------:R-:W-:Y:S02]  /*1e030*/  MOV R11, R148 ;  /* 0x00000094000b7202 */ /* 0x000fe40000000f00 */
[----:B------:R1:W-:Y:S04]  /*1e040*/  STL [R1+0x63c], R148 ;  /* 0x00063c9401007387 */ /* 0x0003e80000100800 */
[----:B------:R-:W3:Y:S01]  /*1e050*/  LDL.LU R7, [R1+0x6c0] ;  /* 0x0006c00001077983 */ /* 0x000ee20000300800 */
[----:B----4-:R-:W-:-:S03]  /*1e060*/  IADD3 R8, P2, R8, R4, RZ ;  /* 0x0000000408087210 */ /* 0x010fc60007f5e0ff */
[----:B------:R4:W-:Y:S04]  /*1e070*/  LDGSTS.E [R5+0x23e00], desc[UR18][R10.64], P0 ;  /* 0x23e000000a057fae */ /* 0x0009e80008121852 */
[----:B-1----:R-:W3:Y:S04]  /*1e080*/  LDL.LU R148, [R1+0x69c] ;  /* 0x00069c0001947983 */ /* 0x002ee80000300800 */
[----:B------:R-:W3:Y:S01]  /*1e090*/  LDL.LU R9, [R1+0x6bc] ;  /* 0x0006bc0001097983 */ /* 0x000ee20000300800 */
[----:B----4-:R-:W-:-:S03]  /*1e0a0*/  IMAD.MOV.U32 R10, RZ, RZ, R149 ;  /* 0x000000ffff0a7224 */ /* 0x010fc600078e0095 */
[----:B------:R-:W-:Y:S01]  /*1e0b0*/  STL [R1+0x660], R149 ;  /* 0x0006609501007387 */ /* 0x000fe20000100800 */
[----:B------:R-:W-:-:S04]  /*1e0c0*/  IMAD.X R150, R150, 0x1, R3, P1 ;  /* 0x0000000196967824 */ /* 0x000fc800008e0603 */
[----:B------:R-:W-:Y:S02]  /*1e0d0*/  IMAD.MOV.U32 R11, RZ, RZ, R150 ;  /* 0x000000ffff0b7224 */ /* 0x000fe400078e0096 */
[----:B--2---:R-:W-:Y:S01]  /*1e0e0*/  IMAD.X R12, R12, 0x1, R3, P2 ;  /* 0x000000010c0c7824 */ /* 0x004fe200010e0603 */
[----:B------:R-:W-:Y:S04]  /*1e0f0*/  STL [R1+0x65c], R150 ;  /* 0x00065c9601007387 */ /* 0x000fe80000100800 */
[----:B------:R-:W-:Y:S04]  /*1e100*/  STL [R1+0x680], R8 ;  /* 0x0006800801007387 */ /* 0x000fe80000100800 */
[----:B------:R1:W-:Y:S04]  /*1e110*/  LDGSTS.E [R5+0x24200], desc[UR18][R10.64], P0 ;  /* 0x242000000a057fae */ /* 0x0003e80008121852 */
[----:B------:R2:W-:Y:S01]  /*1e120*/  STL [R1+0x67c], R12 ;  /* 0x00067c0c01007387 */ /* 0x0005e20000100800 */
[----:B-1----:R-:W-:Y:S01]  /*1e130*/  MOV R11, R12 ;  /* 0x0000000c000b7202 */ /* 0x002fe20000000f00 */
[----:B------:R-:W-:-:S02]  /*1e140*/  IMAD.MOV.U32 R10, RZ, RZ, R8 ;  /* 0x000000ffff0a7224 */ /* 0x000fc400078e0008 */
[----:B--2---:R-:W2:Y:S04]  /*1e150*/  LDL.LU R12, [R1+0x6dc] ;  /* 0x0006dc00010c7983 */ /* 0x004ea80000300800 */
[----:B------:R-:W4:Y:S04]  /*1e160*/  LDL.LU R8, [R1+0x6e0] ;  /* 0x0006e00001087983 */ /* 0x000f280000300800 */
[----:B------:R-:W2:Y:S04]  /*1e170*/  LDL.LU R246, [R1+0x6fc] ;  /* 0x0006fc0001f67983 */ /* 0x000ea80000300800 */
[----:B------:R-:W2:Y:S04]  /*1e180*/  LDL.LU R151, [R1+0x700] ;  /* 0x0007000001977983 */ /* 0x000ea80000300800 */
[----:B------:R1:W-:Y:S01]  /*1e190*/  LDGSTS.E [R5+0x24600], desc[UR18][R10.64], P0 ;  /* 0x246000000a057fae */ /* 0x0003e20008121852 */
[----:B---3--:R-:W-:-:S02]  /*1e1a0*/  IADD3 R13, P1, R13, R4, RZ ;  /* 0x000000040d0d7210 */ /* 0x008fc40007f3e0ff */
[----:B------:R-:W-:-:S03]  /*1e1b0*/  IADD3 R7, P2, R7, R4, RZ ;  /* 0x0000000407077210 */ /* 0x000fc60007f5e0ff */
[----:B------:R3:W-:Y:S01]  /*1e1c0*/  STL [R1+0x6a0], R13 ;  /* 0x0006a00d01007387 */ /* 0x0007e20000100800 */
[--C-:B------:R-:W-:Y:S02]  /*1e1d0*/  IMAD.X R148, R148, 0x1, R3.reuse, P1 ;  /* 0x0000000194947824 */ /* 0x100fe400008e0603 */
[----:B------:R-:W-:-:S03]  /*1e1e0*/  IMAD.X R9, R9, 0x1, R3, P2 ;  /* 0x0000000109097824 */ /* 0x000fc600010e0603 */
[----:B------:R3:W-:Y:S04]  /*1e1f0*/  STL [R1+0x69c], R148 ;  /* 0x00069c9401007387 */ /* 0x0007e80000100800 */
[----:B------:R-:W-:Y:S01]  /*1e200*/  STL [R1+0x6c0], R7 ;  /* 0x0006c00701007387 */ /* 0x000fe20000100800 */
[----:B-1----:R-:W-:-:S03]  /*1e210*/  IMAD.MOV.U32 R10, RZ, RZ, R13 ;  /* 0x000000ffff0a7224 */ /* 0x002fc600078e000d */
[----:B------:R-:W2:Y:S01]  /*1e220*/  LDL.LU R149, [R1+0x720] ;  /* 0x0007200001957983 */ /* 0x000ea20000300800 */
[----:B------:R-:W-:-:S03]  /*1e230*/  IMAD.MOV.U32 R11, RZ, RZ, R148 ;  /* 0x000000ffff0b7224 */ /* 0x000fc600078e0094 */
[----:B------:R1:W-:Y:S04]  /*1e240*/  STL [R1+0x6bc], R9 ;  /* 0x0006bc0901007387 */ /* 0x0003e80000100800 */
[----:B---3--:R-:W3:Y:S04]  /*1e250*/  LDL.LU R13, [R1+0x740] ;  /* 0x00074000010d7983 */ /* 0x008ee80000300800 */
[----:B------:R-:W3:Y:S04]  /*1e260*/  LDL.LU R150, [R1+0x71c] ;  /* 0x00071c0001967983 */ /* 0x000ee80000300800 */
[----:B------:R1:W-:Y:S04]  /*1e270*/  LDGSTS.E [R5+0x24a00], desc[UR18][R10.64], P0 ;  /* 0x24a000000a057fae */ /* 0x0003e80008121852 */
[----:B------:R-:W3:Y:S01]  /*1e280*/  LDL.LU R148, [R1+0x73c] ;  /* 0x00073c0001947983 */ /* 0x000ee20000300800 */
[----:B-1----:R-:W-:Y:S01]  /*1e290*/  IMAD.MOV.U32 R10, RZ, RZ, R7 ;  /* 0x000000ffff0a7224 */ /* 0x002fe200078e0007 */
[----:B------:R-:W-:-:S02]  /*1e2a0*/  MOV R11, R9 ;  /* 0x00000009000b7202 */ /* 0x000fc40000000f00 */
[----:B------:R-:W3:Y:S04]  /*1e2b0*/  LDL.LU R9, [R1+0x760] ;  /* 0x0007600001097983 */ /* 0x000ee80000300800 */
[----:B------:R-:W3:Y:S04]  /*1e2c0*/  LDL.LU R7, [R1+0x780] ;  /* 0x0007800001077983 */ /* 0x000ee80000300800 */
[----:B------:R1:W-:Y:S01]  /*1e2d0*/  LDGSTS.E [R5+0x24e00], desc[UR18][R10.64], P0 ;  /* 0x24e000000a057fae */ /* 0x0003e20008121852 */
[----:B----4-:R-:W-:-:S05]  /*1e2e0*/  IADD3 R8, P1, R8, R4, RZ ;  /* 0x0000000408087210 */ /* 0x010fca0007f3e0ff */
[--C-:B--2---:R-:W-:Y:S01]  /*1e2f0*/  IMAD.X R12, R12, 0x1, R3.reuse, P1 ;  /* 0x000000010c0c7824 */ /* 0x104fe200008e0603 */
[----:B------:R-:W-:Y:S01]  /*1e300*/  IADD3 R151, P2, R151, R4, RZ ;  /* 0x0000000497977210 */ /* 0x000fe20007f5e0ff */
[----:B------:R-:W-:Y:S02]  /*1e310*/  STL [R1+0x6e0], R8 ;  /* 0x0006e00801007387 */ /* 0x000fe40000100800 */
[----:B-1----:R-:W-:Y:S02]  /*1e320*/  IMAD.MOV.U32 R11, RZ, RZ, R12 ;  /* 0x000000ffff0b7224 */ /* 0x002fe400078e000c */
[----:B------:R-:W-:Y:S01]  /*1e330*/  IMAD.X R246, R246, 0x1, R3, P2 ;  /* 0x00000001f6f67824 */ /* 0x000fe200010e0603 */
[----:B------:R1:W-:Y:S01]  /*1e340*/  STL [R1+0x6dc], R12 ;  /* 0x0006dc0c01007387 */ /* 0x0003e20000100800 */
[----:B------:R-:W-:-:S03]  /*1e350*/  IMAD.MOV.U32 R10, RZ, RZ, R8 ;  /* 0x000000ffff0a7224 */ /* 0x000fc600078e0008 */
[----:B------:R-:W-:Y:S04]  /*1e360*/  STL [R1+0x700], R151 ;  /* 0x0007009701007387 */ /* 0x000fe80000100800 */
[----:B------:R2:W-:Y:S04]  /*1e370*/  LDGSTS.E [R5+0x25200], desc[UR18][R10.64], P0 ;  /* 0x252000000a057fae */ /* 0x0005e80008121852 */
[----:B-1----:R-:W4:Y:S04]  /*1e380*/  LDL.LU R12, [R1+0x75c] ;  /* 0x00075c00010c7983 */ /* 0x002f280000300800 */
[----:B------:R1:W-:Y:S04]  /*1e390*/  STL [R1+0x6fc], R246 ;  /* 0x0006fcf601007387 */ /* 0x0003e80000100800 */
[----:B------:R-:W4:Y:S01]  /*1e3a0*/  LDL.LU R8, [R1+0x77c] ;  /* 0x00077c0001087983 */ /* 0x000f220000300800 */
[----:B--2---:R-:W-:Y:S01]  /*1e3b0*/  IMAD.MOV.U32 R10, RZ, RZ, R151 ;  /* 0x000000ffff0a7224 */ /* 0x004fe200078e0097 */
[----:B------:R-:W-:-:S05]  /*1e3c0*/  MOV R11, R246 ;  /* 0x000000f6000b7202 */ /* 0x000fca0000000f00 */
[----:B------:R2:W-:Y:S01]  /*1e3d0*/  LDGSTS.E [R5+0x25600], desc[UR18][R10.64], P0 ;  /* 0x256000000a057fae */ /* 0x0005e20008121852 */
[-C--:B------:R-:W-:Y:S02]  /*1e3e0*/  IADD3 R149, P1, R149, R4.reuse, RZ ;  /* 0x0000000495957210 */ /* 0x080fe40007f3e0ff */
[----:B---3--:R-:W-:-:S03]  /*1e3f0*/  IADD3 R13, P2, R13, R4, RZ ;  /* 0x000000040d0d7210 */ /* 0x008fc60007f5e0ff */
[----:B------:R-:W-:Y:S02]  /*1e400*/  IMAD.X R150, R150, 0x1, R3, P1 ;  /* 0x0000000196967824 */ /* 0x000fe400008e0603 */
[----:B--2---:R-:W-:Y:S02]  /*1e410*/  IMAD.MOV.U32 R10, RZ, RZ, R149 ;  /* 0x000000ffff0a7224 */ /* 0x004fe400078e0095 */
[----:B------:R-:W-:Y:S02]  /*1e420*/  IMAD.MOV.U32 R11, RZ, RZ, R150 ;  /* 0x000000ffff0b7224 */ /* 0x000fe400078e0096 */
[----:B------:R-:W-:-:S03]  /*1e430*/  IMAD.X R148, R148, 0x1, R3, P2 ;  /* 0x0000000194947824 */ /* 0x000fc600010e0603 */
[----:B------:R2:W-:Y:S04]  /*1e440*/  LDGSTS.E [R5+0x25a00], desc[UR18][R10.64], P0 ;  /* 0x25a000000a057fae */ /* 0x0005e80008121852 */
[----:B------:R3:W-:Y:S01]  /*1e450*/  STL [R1+0x720], R149 ;  /* 0x0007209501007387 */ /* 0x0007e20000100800 */
[----:B------:R-:W-:-:S03]  /*1e460*/  IADD3 R9, P1, R9, R4, RZ ;  /* 0x0000000409097210 */ /* 0x000fc60007f3e0ff */
[----:B------:R-:W-:Y:S01]  /*1e470*/  STL [R1+0x71c], R150 ;  /* 0x00071c9601007387 */ /* 0x000fe20000100800 */
[----:B--2---:R-:W-:Y:S01]  /*1e480*/  IMAD.MOV.U32 R10, RZ, RZ, R13 ;  /* 0x000000ffff0a7224 */ /* 0x004fe200078e000d */
[----:B------:R-:W-:Y:S02]  /*1e490*/  MOV R11, R148 ;  /* 0x00000094000b7202 */ /* 0x000fe40000000f00 */
[----:B------:R-:W-:Y:S01]  /*1e4a0*/  IADD3 R7, P2, R7, R4, RZ ;  /* 0x0000000407077210 */ /* 0x000fe20007f5e0ff */
[----:B------:R2:W-:Y:S04]  /*1e4b0*/  STL [R1+0x740], R13 ;  /* 0x0007400d01007387 */ /* 0x0005e80000100800 */
[----:B------:R2:W-:Y:S04]  /*1e4c0*/  STL [R1+0x73c], R148 ;  /* 0x00073c9401007387 */ /* 0x0005e80000100800 */
[----:B-1----:R-:W2:Y:S04]  /*1e4d0*/  LDL.LU R246, [R1+0x7bc] ;  /* 0x0007bc0001f67983 */ /* 0x002ea80000300800 */
[----:B------:R-:W2:Y:S04]  /*1e4e0*/  LDL.LU R151, [R1+0x7c0] ;  /* 0x0007c00001977983 */ /* 0x000ea80000300800 */
[----:B------:R1:W-:Y:S04]  /*1e4f0*/  LDGSTS.E [R5+0x25e00], desc[UR18][R10.64], P0 ;  /* 0x25e000000a057fae */ /* 0x0003e80008121852 */
[----:B------:R-:W-:Y:S01]  /*1e500*/  STL [R1+0x760], R9 ;  /* 0x0007600901007387 */ /* 0x000fe20000100800 */
[----:B-1----:R-:W-:-:S02]  /*1e510*/  IMAD.MOV.U32 R10, RZ, RZ, R9 ;  /* 0x000000ffff0a7224 */ /* 0x002fc400078e0009 */
[----:B----4-:R-:W-:-:S04]  /*1e520*/  IMAD.X R12, R12, 0x1, R3, P1 ;  /* 0x000000010c0c7824 */ /* 0x010fc800008e0603 */
[----:B------:R-:W-:Y:S01]  /*1e530*/  IMAD.MOV.U32 R11, RZ, RZ, R12 ;  /* 0x000000ffff0b7224 */ /* 0x000fe200078e000c */
[----:B------:R1:W-:Y:S01]  /*1e540*/  STL [R1+0x75c], R12 ;  /* 0x00075c0c01007387 */ /* 0x0003e20000100800 */
[----:B------:R-:W-:-:S03]  /*1e550*/  IMAD.X R8, R8, 0x1, R3, P2 ;  /* 0x0000000108087824 */ /* 0x000fc600010e0603 */
[----:B------:R-:W-:Y:S04]  /*1e560*/  STL [R1+0x780], R7 ;  /* 0x0007800701007387 */ /* 0x000fe80000100800 */
[----:B---3--:R-:W3:Y:S04]  /*1e570*/  LDL.LU R149, [R1+0x7e0] ;  /* 0x0007e00001957983 */ /* 0x008ee80000300800 */
[----:B------:R4:W-:Y:S04]  /*1e580*/  STL [R1+0x77c], R8 ;  /* 0x00077c0801007387 */ /* 0x0009e80000100800 */
[----:B--2---:R-:W2:Y:S04]  /*1e590*/  LDL.LU R13, [R1+0x800] ;  /* 0x00080000010d7983 */ /* 0x004ea80000300800 */
[----:B------:R1:W-:Y:S04]  /*1e5a0*/  LDGSTS.E [R5+0x26200], desc[UR18][R10.64], P0 ;  /* 0x262000000a057fae */ /* 0x0003e80008121852 */
[----:B------:R-:W3:Y:S04]  /*1e5b0*/  LDL.LU R150, [R1+0x7dc] ;  /* 0x0007dc0001967983 */ /* 0x000ee80000300800 */
[----:B------:R-:W3:Y:S01]  /*1e5c0*/  LDL.LU R148, [R1+0x7fc] ;  /* 0x0007fc0001947983 */ /* 0x000ee20000300800 */
[----:B-1----:R-:W-:Y:S01]  /*1e5d0*/  IMAD.MOV.U32 R10, RZ, RZ, R7 ;  /* 0x000000ffff0a7224 */ /* 0x002fe200078e0007 */
[----:B------:R-:W-:-:S02]  /*1e5e0*/  MOV R11, R8 ;  /* 0x00000008000b7202 */ /* 0x000fc40000000f00 */
[----:B------:R-:W3:Y:S04]  /*1e5f0*/  LDL.LU R12, [R1+0x81c] ;  /* 0x00081c00010c7983 */ /* 0x000ee80000300800 */
[----:B------:R-:W3:Y:S04]  /*1e600*/  LDL.LU R9, [R1+0x820] ;  /* 0x0008200001097983 */ /* 0x000ee80000300800 */
[----:B----4-:R-:W4:Y:S04]  /*1e610*/  LDL.LU R8, [R1+0x83c] ;  /* 0x00083c0001087983 */ /* 0x010f280000300800 */
[----:B------:R-:W4:Y:S04]  /*1e620*/  LDL.LU R7, [R1+0x840] ;  /* 0x0008400001077983 */ /* 0x000f280000300800 */
[----:B------:R1:W-:Y:S04]  /*1e630*/  LDGSTS.E [R5+0x26600], desc[UR18][R10.64], P0 ;  /* 0x266000000a057fae */ /* 0x0003e80008121852 */
[----:B------:R-:W4:Y:S04]  /*1e640*/  LDL.LU R10, [R1+0x79c] ;  /* 0x00079c00010a7983 */ /* 0x000f280000300800 */
[----:B------:R-:W1:Y:S01]  /*1e650*/  LDL.LU R11, [R1+0x7a0] ;  /* 0x0007a000010b7983 */ /* 0x000e620000300800 */
[----:B------:R-:W-:-:S05]  /*1e660*/  IADD3 R151, P2, R151, R4, RZ ;  /* 0x0000000497977210 */ /* 0x000fca0007f5e0ff */
[----:B------:R-:W-:Y:S01]  /*1e670*/  IMAD.X R246, R246, 0x1, R3, P2 ;  /* 0x00000001f6f67824 */ /* 0x000fe200010e0603 */
[----:B--2---:R-:W-:-:S04]  /*1e680*/  IADD3 R13, P2, R13, R4, RZ ;  /* 0x000000040d0d7210 */ /* 0x004fc80007f5e0ff */
[----:B---3--:R-:W-:Y:S02]  /*1e690*/  IADD3.X R148, R148, R3, RZ, P2, !PT ;  /* 0x0000000394947210 */ /* 0x008fe400017fe4ff */
[----:B-1----:R-:W-:-:S05]  /*1e6a0*/  IADD3 R11, P1, R11, R4, RZ ;  /* 0x000000040b0b7210 */ /* 0x002fca0007f3e0ff */
[----:B----4-:R-:W-:Y:S01]  /*1e6b0*/  IMAD.X R10, R10, 0x1, R3, P1 ;  /* 0x000000010a0a7824 */ /* 0x010fe200008e0603 */
        /* <DEDUP_REMOVED lines=8> */
[-C--:B------:R-:W-:Y:S01]  /*1e740*/  IADD3 R9, P1, R9, R4.reuse, RZ ;  /* 0x0000000409097210 */ /* 0x080fe20007f3e0ff */
[----:B------:R-:W-:Y:S01]  /*1e750*/  STL [R1+0x7c0], R151 ;  /* 0x0007c09701007387 */ /* 0x000fe20000100800 */
[----:B-1----:R-:W-:Y:S02]  /*1e760*/  IMAD.MOV.U32 R10, RZ, RZ, R151 ;  /* 0x000000ffff0a7224 */ /* 0x002fe400078e0097 */
[----:B------:R-:W-:Y:S01]  /*1e770*/  IMAD.MOV.U32 R11, RZ, RZ, R246 ;  /* 0x000000ffff0b7224 */ /* 0x000fe200078e00f6 */
[----:B------:R1:W-:Y:S01]  /*1e780*/  STL [R1+0x7bc], R246 ;  /* 0x0007bcf601007387 */ /* 0x0003e20000100800 */
[----:B------:R-:W-:-:S03]  /*1e790*/  IADD3 R7, P2, R7, R4, RZ ;  /* 0x0000000407077210 */ /* 0x000fc60007f5e0ff */
[----:B------:R2:W-:Y:S01]  /*1e7a0*/  LDGSTS.E [R5+0x26e00], desc[UR18][R10.64], P0 ;  /* 0x26e000000a057fae */ /* 0x0005e20008121852 */
[----:B------:R-:W-:Y:S01]  /*1e7b0*/  IMAD.X R12, R12, 0x1, R3, P1 ;  /* 0x000000010c0c7824 */ /* 0x000fe200008e0603 */
[----:B------:R-:W-:Y:S02]  /*1e7c0*/  IADD3.X R8, R8, R3, RZ, P2, !PT ;  /* 0x0000000308087210 */ /* 0x000fe400017fe4ff */
[----:B-1----:R-:W3:Y:S01]  /*1e7d0*/  LDL.LU R246, [R1+0xdd8] ;  /* 0x000dd80001f67983 */ /* 0x002ee20000300800 */
[----:B--2---:R-:W-:Y:S02]  /*1e7e0*/  IMAD.MOV.U32 R10, RZ, RZ, R149 ;  /* 0x000000ffff0a7224 */ /* 0x004fe400078e0095 */
[----:B------:R-:W-:Y:S01]  /*1e7f0*/  IMAD.MOV.U32 R11, RZ, RZ, R150 ;  /* 0x000000ffff0b7224 */ /* 0x000fe200078e0096 */
[----:B------:R1:W-:Y:S04]  /*1e800*/  STL [R1+0x7e0], R149 ;  /* 0x0007e09501007387 */ /* 0x0003e80000100800 */
[----:B------:R-:W-:Y:S04]  /*1e810*/  STL [R1+0x7dc], R150 ;  /* 0x0007dc9601007387 */ /* 0x000fe80000100800 */
[----:B------:R2:W-:Y:S04]  /*1e820*/  LDGSTS.E [R5+0x27200], desc[UR18][R10.64], P0 ;  /* 0x272000000a057fae */ /* 0x0005e80008121852 */
[----:B------:R-:W-:Y:S04]  /*1e830*/  STL [R1+0x800], R13 ;  /* 0x0008000d01007387 */ /* 0x000fe80000100800 */
[----:B------:R-:W-:Y:S01]  /*1e840*/  STL [R1+0x7fc], R148 ;  /* 0x0007fc9401007387 */ /* 0x000fe20000100800 */
[----:B--2---:R-:W-:-:S02]  /*1e850*/  IMAD.MOV.U32 R10, RZ, RZ, R13 ;  /* 0x000000ffff0a7224 */ /* 0x004fc400078e000d */
[----:B------:R-:W-:Y:S01]  /*1e860*/  IMAD.MOV.U32 R11, RZ, RZ, R148 ;  /* 0x000000ffff0b7224 */ /* 0x000fe200078e0094 */
[----:B------:R-:W-:Y:S04]  /*1e870*/  STL [R1+0x820], R9 ;  /* 0x0008200901007387 */ /* 0x000fe80000100800 */
[----:B------:R2:W-:Y:S04]  /*1e880*/  STL [R1+0x81c], R12 ;  /* 0x00081c0c01007387 */ /* 0x0005e80000100800 */
[----:B------:R4:W-:Y:S04]  /*1e890*/  STL [R1+0x840], R7 ;  /* 0x0008400701007387 */ /* 0x0009e80000100800 */
[----:B------:R2:W-:Y:S04]  /*1e8a0*/  LDGSTS.E [R5+0x27600], desc[UR18][R10.64], P0 ;  /* 0x276000000a057fae */ /* 0x0005e80008121852 */
[----:B------:R4:W-:Y:S04]  /*1e8b0*/  STL [R1+0x83c], R8 ;  /* 0x00083c0801007387 */ /* 0x0009e80000100800 */
[----:B-1----:R-:W3:Y:S01]  /*1e8c0*/  LDL.LU R149, [R1+0x604] ;  /* 0x0006040001957983 */ /* 0x002ee20000300800 */
[----:B--2---:R-:W-:-:S03]  /*1e8d0*/  IMAD.MOV.U32 R11, RZ, RZ, R12 ;  /* 0x000000ffff0b7224 */ /* 0x004fc600078e000c */
[----:B------:R-:W2:Y:S01]  /*1e8e0*/  LDL.LU R12, [R1+0x608] ;  /* 0x00060800010c7983 */ /* 0x000ea20000300800 */
[----:B------:R-:W-:Y:S01]  /*1e8f0*/  IMAD.MOV.U32 R10, RZ, RZ, R9 ;  /* 0x000000ffff0a7224 */ /* 0x000fe200078e0009 */
[-C--:B------:R-:W-:Y:S02]  /*1e900*/  IADD3 R23, P1, R23, R4.reuse, RZ ;  /* 0x0000000417177210 */ /* 0x080fe40007f3e0ff */
[----:B------:R-:W-:Y:S01]  /*1e910*/  IADD3 R159, P2, R159, R4, RZ ;  /* 0x000000049f9f7210 */ /* 0x000fe20007f5e0ff */
[----:B------:R-:W2:Y:S04]  /*1e920*/  LDL.LU R13, [R1+0x624] ;  /* 0x00062400010d7983 */ /* 0x000ea80000300800 */
[----:B------:R1:W-:Y:S01]  /*1e930*/  LDGSTS.E [R5+0x27a00], desc[UR18][R10.64], P0 ;  /* 0x27a000000a057fae */ /* 0x0003e20008121852 */
[----:B------:R-:W-:-:S02]  /*1e940*/  IMAD.X R22, R22, 0x1, R3, P1 ;  /* 0x0000000116167824 */ /* 0x000fc400008e0603 */
[----:B-1----:R-:W-:Y:S02]  /*1e950*/  IMAD.MOV.U32 R10, RZ, RZ, R7 ;  /* 0x000000ffff0a7224 */ /* 0x002fe400078e0007 */
[----:B------:R-:W-:Y:S01]  /*1e960*/  IMAD.MOV.U32 R11, RZ, RZ, R8 ;  /* 0x000000ffff0b7224 */ /* 0x000fe200078e0008 */
[----:B------:R-:W-:Y:S01]  /*1e970*/  IADD3 R167, P1, R167, R4, RZ ;  /* 0x00000004a7a77210 */ /* 0x000fe20007f3e0ff */
[----:B------:R-:W-:Y:S01]  /*1e980*/  IMAD.X R158, R158, 0x1, R3, P2 ;  /* 0x000000019e9e7824 */ /* 0x000fe200010e0603 */
[----:B----4-:R-:W4:Y:S04]  /*1e990*/  LDL.LU R7, [R1+0x628] ;  /* 0x0006280001077983 */ /* 0x010f280000300800 */
[----:B------:R1:W-:Y:S01]  /*1e9a0*/  LDGSTS.E [R5+0x27e00], desc[UR18][R10.64], P0 ;  /* 0x27e000000a057fae */ /* 0x0003e20008121852 */
[----:B------:R-:W-:-:S02]  /*1e9b0*/  IADD3.X R166, R166, R3, RZ, P1, !PT ;  /* 0x00000003a6a67210 */ /* 0x000fc40000ffe4ff */
[-C--:B------:R-:W-:Y:S01]  /*1e9c0*/  IADD3 R175, P2, R175, R4.reuse, RZ ;  /* 0x00000004afaf7210 */ /* 0x080fe20007f5e0ff */
[----:B------:R-:W4:Y:S01]  /*1e9d0*/  LDL.LU R150, [R1+0x644] ;  /* 0x0006440001967983 */ /* 0x000f220000300800 */
[----:B-1----:R-:W-:Y:S01]  /*1e9e0*/  LOP3.LUT R5, R14, 0x60, RZ, 0x3c, !PT ;  /* 0x000000600e057812 */ /* 0x002fe200078e3cff */
[----:B------:R-:W-:Y:S02]  /*1e9f0*/  IMAD.MOV.U32 R10, RZ, RZ, R23 ;  /* 0x000000ffff0a7224 */ /* 0x000fe400078e0017 */
[----:B------:R-:W-:Y:S01]  /*1ea00*/  IMAD.MOV.U32 R11, RZ, RZ, R22 ;  /* 0x000000ffff0b7224 */ /* 0x000fe200078e0016 */
[----:B------:R-:W-:Y:S01]  /*1ea10*/  IADD3 R5, R5, UR5, RZ ;  /* 0x0000000505057c10 */ /* 0x000fe2000fffe0ff */
[----:B------:R-:W-:Y:S01]  /*1ea20*/  IMAD.X R174, R174, 0x1, R3, P2 ;  /* 0x00000001aeae7824 */ /* 0x000fe200010e0603 */
[----:B------:R-:W-:Y:S01]  /*1ea30*/  IADD3 R183, P1, R183, R4, RZ ;  /* 0x00000004b7b77210 */ /* 0x000fe20007f3e0ff */
[----:B------:R-:W4:Y:S04]  /*1ea40*/  LDL.LU R8, [R1+0x648] ;  /* 0x0006480001087983 */ /* 0x000f280000300800 */
[----:B------:R1:W-:Y:S01]  /*1ea50*/  LDGSTS.E [R5+0x20300], desc[UR18][R10.64], P0 ;  /* 0x203000000a057fae */ /* 0x0003e20008121852 */
[----:B------:R-:W-:-:S02]  /*1ea60*/  IADD3.X R182, R182, R3, RZ, P1, !PT ;  /* 0x00000003b6b67210 */ /* 0x000fc40000ffe4ff */
[-C--:B------:R-:W-:Y:S01]  /*1ea70*/  IADD3 R191, P2, R191, R4.reuse, RZ ;  /* 0x00000004bfbf7210 */ /* 0x080fe20007f5e0ff */
[----:B------:R-:W4:Y:S01]  /*1ea80*/  LDL.LU R148, [R1+0x668] ;  /* 0x0006680001947983 */ /* 0x000f220000300800 */
[----:B-1----:R-:W-:Y:S02]  /*1ea90*/  IMAD.MOV.U32 R10, RZ, RZ, R159 ;  /* 0x000000ffff0a7224 */ /* 0x002fe400078e009f */
[----:B------:R-:W-:Y:S01]  /*1eaa0*/  IMAD.MOV.U32 R11, RZ, RZ, R158 ;  /* 0x000000ffff0b7224 */ /* 0x000fe200078e009e */
[----:B------:R-:W-:Y:S01]  /*1eab0*/  IADD3 R199, P1, R199, R4, RZ ;  /* 0x00000004c7c77210 */ /* 0x000fe20007f3e0ff */
[----:B------:R-:W-:Y:S01]  /*1eac0*/  IMAD.X R190, R190, 0x1, R3, P2 ;  /* 0x00000001bebe7824 */ /* 0x000fe200010e0603 */
[----:B------:R-:W4:Y:S04]  /*1ead0*/  LDL.LU R9, [R1+0x688] ;  /* 0x0006880001097983 */ /* 0x000f280000300800 */
[----:B------:R1:W-:Y:S02]  /*1eae0*/  LDGSTS.E [R5+0x20700], desc[UR18][R10.64], P0 ;  /* 0x207000000a057fae */ /* 0x0003e40008121852 */
[----:B-1----:R-:W-:-:S02]  /*1eaf0*/  IMAD.MOV.U32 R10, RZ, RZ, R167 ;  /* 0x000000ffff0a7224 */ /* 0x002fc400078e00a7 */
[----:B------:R-:W-:-:S05]  /*1eb00*/  IMAD.MOV.U32 R11, RZ, RZ, R166 ;  /* 0x000000ffff0b7224 */ /* 0x000fca00078e00a6 */
[----:B------:R1:W-:Y:S02]  /*1eb10*/  LDGSTS.E [R5+0x20b00], desc[UR18][R10.64], P0 ;  /* 0x20b000000a057fae */ /* 0x0003e40008121852 */
[----:B-1----:R-:W-:Y:S02]  /*1eb20*/  IMAD.MOV.U32 R10, RZ, RZ, R175 ;  /* 0x000000ffff0a7224 */ /* 0x002fe400078e00af */
        /* <DEDUP_REMOVED lines=31> */
[----:B------:R1:W-:Y:S02]  /*1ed20*/  LDGSTS.E [R5+0x22700], desc[UR18][R10.64], P0 ;  /* 0x227000000a057fae */ /* 0x0003e40008121852 */
[----:B-1----:R-:W-:Y:S01]  /*1ed30*/  MOV R10, R231 ;  /* 0x000000e7000a7202 */ /* 0x002fe20000000f00 */
[----:B------:R-:W-:-:S05]  /*1ed40*/  IMAD.MOV.U32 R11, RZ, RZ, R230 ;  /* 0x000000ffff0b7224 */ /* 0x000fca00078e00e6 */
[----:B------:R1:W-:Y:S01]  /*1ed50*/  LDGSTS.E [R5+0x22b00], desc[UR18][R10.64], P0 ;  /* 0x22b000000a057fae */ /* 0x0003e20008121852 */
[----:B---3--:R-:W-:Y:S02]  /*1ed60*/  IMAD.X R246, R246, 0x1, R3, P1 ;  /* 0x00000001f6f67824 */ /* 0x008fe400008e0603 */
[----:B-1----:R-:W-:Y:S02]  /*1ed70*/  IMAD.MOV.U32 R10, RZ, RZ, R239 ;  /* 0x000000ffff0a7224 */ /* 0x002fe400078e00ef */
[----:B------:R-:W-:-:S05]  /*1ed80*/  IMAD.MOV.U32 R11, RZ, RZ, R238 ;  /* 0x000000ffff0b7224 */ /* 0x000fca00078e00ee */
[----:B------:R1:W-:Y:S02]  /*1ed90*/  LDGSTS.E [R5+0x22f00], desc[UR18][R10.64], P0 ;  /* 0x22f000000a057fae */ /* 0x0003e40008121852 */
[----:B-1----:R-:W-:Y:S02]  /*1eda0*/  IMAD.MOV.U32 R10, RZ, RZ, R247 ;  /* 0x000000ffff0a7224 */ /* 0x002fe400078e00f7 */
[----:B------:R-:W-:-:S05]  /*1edb0*/  IMAD.MOV.U32 R11, RZ, RZ, R246 ;  /* 0x000000ffff0b7224 */ /* 0x000fca00078e00f6 */
[----:B------:R1:W-:Y:S01]  /*1edc0*/  LDGSTS.E [R5+0x23300], desc[UR18][R10.64], P0 ;  /* 0x233000000a057fae */ /* 0x0003e20008121852 */
[----:B--2---:R-:W-:-:S04]  /*1edd0*/  IADD3 R12, P2, R12, R4, RZ ;  /* 0x000000040c0c7210 */ /* 0x004fc80007f5e0ff */
[----:B------:R-:W-:Y:S01]  /*1ede0*/  IADD3.X R149, R149, R3, RZ, P2, !PT ;  /* 0x0000000395957210 */ /* 0x000fe200017fe4ff */
[----:B------:R-:W-:Y:S04]  /*1edf0*/  STL [R1+0x608], R12 ;  /* 0x0006080c01007387 */ /* 0x000fe80000100800 */
[----:B------:R2:W-:Y:S01]  /*1ee00*/  STL [R1+0x604], R149 ;  /* 0x0006049501007387 */ /* 0x0005e20000100800 */
[----:B-1----:R-:W-:Y:S02]  /*1ee10*/  IMAD.MOV.U32 R11, RZ, RZ, R149 ;  /* 0x000000ffff0b7224 */ /* 0x002fe400078e0095 */
[----:B------:R-:W-:-:S05]  /*1ee20*/  IMAD.MOV.U32 R10, RZ, RZ, R12 ;  /* 0x000000ffff0a7224 */ /* 0x000fca00078e000c */
[----:B------:R1:W-:Y:S04]  /*1ee30*/  LDGSTS.E [R5+0x23700], desc[UR18][R10.64], P0 ;  /* 0x237000000a057fae */ /* 0x0003e80008121852 */
[----:B--2---:R-:W2:Y:S04]  /*1ee40*/  LDL.LU R149, [R1+0x664] ;  /* 0x0006640001957983 */ /* 0x004ea80000300800 */
[----:B------:R-:W3:Y:S01]  /*1ee50*/  LDL.LU R12, [R1+0x684] ;  /* 0x00068400010c7983 */ /* 0x000ee20000300800 */
[----:B----4-:R-:W-:-:S04]  /*1ee60*/  IADD3 R7, P1, R7, R4, RZ ;  /* 0x0000000407077210 */ /* 0x010fc80007f3e0ff */
[----:B------:R-:W-:Y:S01]  /*1ee70*/  IADD3.X R13, R13, R3, RZ, P1, !PT ;  /* 0x000000030d0d7210 */ /* 0x000fe20000ffe4ff */
[----:B-1----:R-:W-:-:S04]  /*1ee80*/  IMAD.MOV.U32 R10, RZ, RZ, R7 ;  /* 0x000000ffff0a7224 */ /* 0x002fc800078e0007 */
[----:B------:R-:W-:Y:S01]  /*1ee90*/  IMAD.MOV.U32 R11, RZ, RZ, R13 ;  /* 0x000000ffff0b7224 */ /* 0x000fe200078e000d */
[----:B------:R-:W-:Y:S04]  /*1eea0*/  STL [R1+0x628], R7 ;  /* 0x0006280701007387 */ /* 0x000fe80000100800 */
[----:B------:R1:W-:Y:S04]  /*1eeb0*/  STL [R1+0x624], R13 ;  /* 0x0006240d01007387 */ /* 0x0003e80000100800 */
[----:B------:R4:W-:Y:S01]  /*1eec0*/  LDGSTS.E [R5+0x23b00], desc[UR18][R10.64], P0 ;  /* 0x23b000000a057fae */ /* 0x0009e20008121852 */
[----:B------:R-:W-:-:S05]  /*1eed0*/  IADD3 R8, P2, R8, R4, RZ ;  /* 0x0000000408087210 */ /* 0x000fca0007f5e0ff */
[----:B------:R-:W-:Y:S01]  /*1eee0*/  IMAD.X R150, R150, 0x1, R3, P2 ;  /* 0x0000000196967824 */ /* 0x000fe200010e0603 */
[----:B------:R-:W-:Y:S01]  /*1eef0*/  IADD3 R148, P1, R148, R4, RZ ;  /* 0x0000000494947210 */ /* 0x000fe20007f3e0ff */
[----:B------:R-:W-:Y:S01]  /*1ef00*/  STL [R1+0x648], R8 ;  /* 0x0006480801007387 */ /* 0x000fe20000100800 */
[----:B----4-:R-:W-:Y:S02]  /*1ef10*/  IMAD.MOV.U32 R10, RZ, RZ, R8 ;  /* 0x000000ffff0a7224 */ /* 0x010fe400078e0008 */
[----:B------:R-:W-:Y:S01]  /*1ef20*/  MOV R11, R150 ;  /* 0x00000096000b7202 */ /* 0x000fe20000000f00 */
[----:B-1----:R-:W4:Y:S04]  /*1ef30*/  LDL.LU R13, [R1+0x6a8] ;  /* 0x0006a800010d7983 */ /* 0x002f280000300800 */
[----:B------:R1:W-:Y:S01]  /*1ef40*/  STL [R1+0x644], R150 ;  /* 0x0006449601007387 */ /* 0x0003e20000100800 */
[----:B------:R-:W-:-:S03]  /*1ef50*/  IADD3 R9, P2, R9, R4, RZ ;  /* 0x0000000409097210 */ /* 0x000fc60007f5e0ff */
[----:B------:R-:W4:Y:S04]  /*1ef60*/  LDL.LU R7, [R1+0x6c8] ;  /* 0x0006c80001077983 */ /* 0x000f280000300800 */
[----:B------:R1:W-:Y:S04]  /*1ef70*/  LDGSTS.E [R5+0x23f00], desc[UR18][R10.64], P0 ;  /* 0x23f000000a057fae */ /* 0x0003e80008121852 */
[----:B-1----:R-:W4:Y:S04]  /*1ef80*/  LDL.LU R150, [R1+0x6a4] ;  /* 0x0006a40001967983 */ /* 0x002f280000300800 */
[----:B------:R-:W4:Y:S01]  /*1ef90*/  LDL.LU R8, [R1+0x6c4] ;  /* 0x0006c40001087983 */ /* 0x000f220000300800 */
[----:B------:R-:W-:-:S03]  /*1efa0*/  IMAD.MOV.U32 R10, RZ, RZ, R148 ;  /* 0x000000ffff0a7224 */ /* 0x000fc600078e0094 */
[----:B------:R-:W-:Y:S01]  /*1efb0*/  STL [R1+0x668], R148 ;  /* 0x0006689401007387 */ /* 0x000fe20000100800 */
[----:B--2---:R-:W-:-:S04]  /*1efc0*/  IMAD.X R149, R149, 0x1, R3, P1 ;  /* 0x0000000195957824 */ /* 0x004fc800008e0603 */
[----:B------:R-:W-:Y:S02]  /*1efd0*/  IMAD.MOV.U32 R11, RZ, RZ, R149 ;  /* 0x000000ffff0b7224 */ /* 0x000fe400078e0095 */
[----:B---3--:R-:W-:Y:S01]  /*1efe0*/  IMAD.X R12, R12, 0x1, R3, P2 ;  /* 0x000000010c0c7824 */ /* 0x008fe200010e0603 */
[----:B------:R-:W-:Y:S04]  /*1eff0*/  STL [R1+0x664], R149 ;  /* 0x0006649501007387 */ /* 0x000fe80000100800 */
[----:B------:R-:W-:Y:S04]  /*1f000*/  STL [R1+0x688], R9 ;  /* 0x0006880901007387 */ /* 0x000fe80000100800 */
[----:B------:R1:W-:Y:S04]  /*1f010*/  LDGSTS.E [R5+0x24300], desc[UR18][R10.64], P0 ;  /* 0x243000000a057fae */ /* 0x0003e80008121852 */
[----:B------:R2:W-:Y:S01]  /*1f020*/  STL [R1+0x684], R12 ;  /* 0x0006840c01007387 */ /* 0x0005e20000100800 */
[----:B-1----:R-:W-:Y:S01]  /*1f030*/  IMAD.MOV.U32 R11, RZ, RZ, R12 ;  /* 0x000000ffff0b7224 */ /* 0x002fe200078e000c */
[----:B------:R-:W-:-:S02]  /*1f040*/  MOV R10, R9 ;  /* 0x00000009000a7202 */ /* 0x000fc40000000f00 */
[----:B--2---:R-:W2:Y:S04]  /*1f050*/  LDL.LU R12, [R1+0x6e4] ;  /* 0x0006e400010c7983 */ /* 0x004ea80000300800 */
[----:B------:R-:W3:Y:S04]  /*1f060*/  LDL.LU R9, [R1+0x6e8] ;  /* 0x0006e80001097983 */ /* 0x000ee80000300800 */
[----:B------:R-:W2:Y:S04]  /*1f070*/  LDL.LU R148, [R1+0x704] ;  /* 0x0007040001947983 */ /* 0x000ea80000300800 */
[----:B------:R-:W2:Y:S01]  /*1f080*/  LDL.LU R149, [R1+0x708] ;  /* 0x0007080001957983 */ /* 0x000ea20000300800 */
[----:B----4-:R-:W-:-:S03]  /*1f090*/  IADD3 R13, P1, R13, R4, RZ ;  /* 0x000000040d0d7210 */ /* 0x010fc60007f3e0ff */
[----:B------:R1:W-:Y:S01]  /*1f0a0*/  LDGSTS.E [R5+0x24700], desc[UR18][R10.64], P0 ;  /* 0x247000000a057fae */ /* 0x0003e20008121852 */
[----:B------:R-:W-:Y:S01]  /*1f0b0*/  IADD3 R7, P2, R7, R4, RZ ;  /* 0x0000000407077210 */ /* 0x000fe20007f5e0ff */
[----:B------:R-:W-:Y:S02]  /*1f0c0*/  IMAD.X R150, R150, 0x1, R3, P1 ;  /* 0x0000000196967824 */ /* 0x000fe400008e0603 */
[----:B-1----:R-:W-:-:S03]  /*1f0d0*/  IMAD.MOV.U32 R10, RZ, RZ, R13 ;  /* 0x000000ffff0a7224 */ /* 0x002fc600078e000d */
[----:B------:R-:W-:Y:S01]  /*1f0e0*/  MOV R11, R150 ;  /* 0x00000096000b7202 */ /* 0x000fe20000000f00 */
[----:B------:R-:W-:Y:S01]  /*1f0f0*/  IMAD.X R8, R8, 0x1, R3, P2 ;  /* 0x0000000108087824 */ /* 0x000fe200010e0603 */
[----:B------:R1:W-:Y:S04]  /*1f100*/  STL [R1+0x6a8], R13 ;  /* 0x0006a80d01007387 */ /* 0x0003e80000100800 */
[----:B------:R4:W-:Y:S04]  /*1f110*/  LDGSTS.E [R5+0x24b00], desc[UR18][R10.64], P0 ;  /* 0x24b000000a057fae */ /* 0x0009e80008121852 */
[----:B------:R1:W-:Y:S04]  /*1f120*/  STL [R1+0x6a4], R150 ;  /* 0x0006a49601007387 */ /* 0x0003e80000100800 */
[----:B------:R-:W-:Y:S01]  /*1f130*/  STL [R1+0x6c8], R7 ;  /* 0x0006c80701007387 */ /* 0x000fe20000100800 */
[----:B----4-:R-:W-:-:S03]  /*1f140*/  IMAD.MOV.U32 R10, RZ, RZ, R7 ;  /* 0x000000ffff0a7224 */ /* 0x010fc600078e0007 */
[----:B------:R-:W4:Y:S01]  /*1f150*/  LDL.LU R151, [R1+0x728] ;  /* 0x0007280001977983 */ /* 0x000f220000300800 */
[----:B------:R-:W-:-:S03]  /*1f160*/  IMAD.MOV.U32 R11, RZ, RZ, R8 ;  /* 0x000000ffff0b7224 */ /* 0x000fc600078e0008 */
[----:B------:R1:W-:Y:S04]  /*1f170*/  STL [R1+0x6c4], R8 ;  /* 0x0006c40801007387 */ /* 0x0003e80000100800 */
[----:B------:R2:W-:Y:S04]  /*1f180*/  LDGSTS.E [R5+0x24f00], desc[UR18][R10.64], P0 ;  /* 0x24f000000a057fae */ /* 0x0005e80008121852 */
[----:B-1----:R-:W4:Y:S04]  /*1f190*/  LDL.LU R13, [R1+0x748] ;  /* 0x00074800010d7983 */ /* 0x002f280000300800 */
[----:B------:R-:W4:Y:S04]  /*1f1a0*/  LDL.LU R150, [R1+0x744] ;  /* 0x0007440001967983 */ /* 0x000f280000300800 */
[----:B------:R-:W4:Y:S04]  /*1f1b0*/  LDL.LU R8, [R1+0x768] ;  /* 0x0007680001087983 */ /* 0x000f280000300800 */
[----:B------:R-:W4:Y:S01]  /*1f1c0*/  LDL.LU R7, [R1+0x788] ;  /* 0x0007880001077983 */ /* 0x000f220000300800 */
[----:B---3--:R-:W-:-:S05]  /*1f1d0*/  IADD3 R9, P1, R9, R4, RZ ;  /* 0x0000000409097210 */ /* 0x008fca0007f3e0ff */
[----:B--2---:R-:W-:Y:S01]  /*1f1e0*/  IMAD.X R12, R12, 0x1, R3, P1 ;  /* 0x000000010c0c7824 */ /* 0x004fe200008e0603 */
[----:B------:R-:W-:-:S03]  /*1f1f0*/  IADD3 R149, P2, R149, R4, RZ ;  /* 0x0000000495957210 */ /* 0x000fc60007f5e0ff */
[----:B------:R-:W-:Y:S01]  /*1f200*/  IMAD.MOV.U32 R11, RZ, RZ, R12 ;  /* 0x000000ffff0b7224 */ /* 0x000fe200078e000c */
[----:B------:R-:W-:Y:S01]  /*1f210*/  MOV R10, R9 ;  /* 0x00000009000a7202 */ /* 0x000fe20000000f00 */
[----:B------:R-:W-:Y:S01]  /*1f220*/  STL [R1+0x6e8], R9 ;  /* 0x0006e80901007387 */ /* 0x000fe20000100800 */
[----:B------:R-:W-:-:S03]  /*1f230*/  IMAD.X R148, R148, 0x1, R3, P2 ;  /* 0x0000000194947824 */ /* 0x000fc600010e0603 */
[----:B------:R1:W-:Y:S04]  /*1f240*/  STL [R1+0x6e4], R12 ;  /* 0x0006e40c01007387 */ /* 0x0003e80000100800 */
[----:B------:R2:W-:Y:S04]  /*1f250*/  LDGSTS.E [R5+0x25300], desc[UR18][R10.64], P0 ;  /* 0x253000000a057fae */ /* 0x0005e80008121852 */
[----:B------:R-:W-:Y:S04]  /*1f260*/  STL [R1+0x708], R149 ;  /* 0x0007089501007387 */ /* 0x000fe80000100800 */
[----:B-1----:R-:W3:Y:S01]  /*1f270*/  LDL.LU R12, [R1+0x764] ;  /* 0x00076400010c7983 */ /* 0x002ee20000300800 */
[----:B--2---:R-:W-:-:S02]  /*1f280*/  IMAD.MOV.U32 R10, RZ, RZ, R149 ;  /* 0x000000ffff0a7224 */ /* 0x004fc400078e0095 */
[----:B------:R-:W-:Y:S01]  /*1f290*/  IMAD.MOV.U32 R11, RZ, RZ, R148 ;  /* 0x000000ffff0b7224 */ /* 0x000fe200078e0094 */
[----:B------:R1:W-:Y:S04]  /*1f2a0*/  STL [R1+0x704], R148 ;  /* 0x0007049401007387 */ /* 0x0003e80000100800 */
[----:B------:R-:W2:Y:S04]  /*1f2b0*/  LDL.LU R9, [R1+0x784] ;  /* 0x0007840001097983 */ /* 0x000ea80000300800 */
[----:B------:R4:W-:Y:S04]  /*1f2c0*/  LDGSTS.E [R5+0x25700], desc[UR18][R10.64], P0 ;  /* 0x257000000a057fae */ /* 0x0009e80008121852 */
[----:B-1----:R-:W5:Y:S04]  /*1f2d0*/  LDL.LU R148, [R1+0xdd4] ;  /* 0x000dd40001947983 */ /* 0x002f680000300800 */
[----:B------:R-:W5:Y:S04]  /*1f2e0*/  LDL.LU R149, [R1+0xdd0] ;  /* 0x000dd00001957983 */ /* 0x000f680000300800 */
[----:B------:R-:W3:Y:S01]  /*1f2f0*/  LDL.LU R11, [R1+0x724] ;  /* 0x00072400010b7983 */ /* 0x000ee20000300800 */
[----:B----4-:R-:W-:-:S02]  /*1f300*/  IADD3 R151, P1, R151, R4, RZ ;  /* 0x0000000497977210 */ /* 0x010fc40007f3e0ff */
[----:B------:R-:W-:-:S03]  /*1f310*/  IADD3 R13, P2, R13, R4, RZ ;  /* 0x000000040d0d7210 */ /* 0x000fc60007f5e0ff */
[----:B------:R-:W-:Y:S01]  /*1f320*/  IMAD.MOV.U32 R10, RZ, RZ, R151 ;  /* 0x000000ffff0a7224 */ /* 0x000fe200078e0097 */
[----:B------:R-:W-:Y:S01]  /*1f330*/  IADD3.X R150, R150, R3, RZ, P2, !PT ;  /* 0x0000000396967210 */ /* 0x000fe200017fe4ff */
[----:B------:R-:W-:Y:S01]  /*1f340*/  STL [R1+0x728], R151 ;  /* 0x0007289701007387 */ /* 0x000fe20000100800 */
[----:B------:R-:W-:-:S04]  /*1f350*/  IADD3 R7, P2, R7, R4, RZ ;  /* 0x0000000407077210 */ /* 0x000fc80007f5e0ff */
[----:B--2---:R-:W-:Y:S01]  /*1f360*/  IADD3.X R9, R9, R3, RZ, P2, !PT ;  /* 0x0000000309097210 */ /* 0x004fe200017fe4ff */
[----:B---3--:R-:W-:Y:S01]  /*1f370*/  IMAD.X R11, R11, 0x1, R3, P1 ;  /* 0x000000010b0b7824 */ /* 0x008fe200008e0603 */
[----:B------:R-:W-:-:S04]  /*1f380*/  IADD3 R8, P1, R8, R4, RZ ;  /* 0x0000000408087210 */ /* 0x000fc80007f3e0ff */
[----:B------:R1:W-:Y:S01]  /*1f390*/  STL [R1+0x724], R11 ;  /* 0x0007240b01007387 */ /* 0x0003e20000100800 */
[----:B------:R-:W-:-:S03]  /*1f3a0*/  IMAD.X R12, R12, 0x1, R3, P1 ;  /* 0x000000010c0c7824 */ /* 0x000fc600008e0603 */
[----:B------:R2:W-:Y:S04]  /*1f3b0*/  LDGSTS.E [R5+0x25b00], desc[UR18][R10.64], P0 ;  /* 0x25b000000a057fae */ /* 0x0005e80008121852 */
[----:B------:R-:W-:Y:S01]  /*1f3c0*/  STL [R1+0x748], R13 ;  /* 0x0007480d01007387 */ /* 0x000fe20000100800 */
[----:B--2---:R-:W-:Y:S02]  /*1f3d0*/  IMAD.MOV.U32 R10, RZ, RZ, R13 ;  /* 0x000000ffff0a7224 */ /* 0x004fe400078e000d */
[----:B-1----:R-:W-:Y:S01]  /*1f3e0*/  IMAD.MOV.U32 R11, RZ, RZ, R150 ;  /* 0x000000ffff0b7224 */ /* 0x002fe200078e0096 */
[----:B------:R1:W-:Y:S04]  /*1f3f0*/  STL [R1+0x744], R150 ;  /* 0x0007449601007387 */ /* 0x0003e80000100800 */
[----:B------:R2:W-:Y:S04]  /*1f400*/  LDGSTS.E [R5+0x25f00], desc[UR18][R10.64], P0 ;  /* 0x25f000000a057fae */ /* 0x0005e80008121852 */
[----:B-1----:R-:W3:Y:S04]  /*1f410*/  LDL.LU R150, [R1+0x7c4] ;  /* 0x0007c40001967983 */ /* 0x002ee80000300800 */
[----:B------:R-:W4:Y:S01]  /*1f420*/  LDL.LU R151, [R1+0x7c8] ;  /* 0x0007c80001977983 */ /* 0x000f220000300800 */
[----:B--2---:R-:W-:-:S02]  /*1f430*/  IMAD.MOV.U32 R10, RZ, RZ, R8 ;  /* 0x000000ffff0a7224 */ /* 0x004fc400078e0008 */
[----:B------:R-:W-:Y:S01]  /*1f440*/  IMAD.MOV.U32 R11, RZ, RZ, R12 ;  /* 0x000000ffff0b7224 */ /* 0x000fe200078e000c */
[----:B------:R1:W-:Y:S04]  /*1f450*/  STL [R1+0x768], R8 ;  /* 0x0007680801007387 */ /* 0x0003e80000100800 */
[----:B------:R-:W-:Y:S04]  /*1f460*/  STL [R1+0x764], R12 ;  /* 0x0007640c01007387 */ /* 0x000fe80000100800 */
[----:B------:R2:W-:Y:S04]  /*1f470*/  STL [R1+0x788], R7 ;  /* 0x0007880701007387 */ /* 0x0005e80000100800 */
[----:B------:R2:W-:Y:S04]  /*1f480*/  LDGSTS.E [R5+0x26300], desc[UR18][R10.64], P0 ;  /* 0x263000000a057fae */ /* 0x0005e80008121852 */
[----:B-1----:R-:W3:Y:S04]  /*1f490*/  LDL.LU R8, [R1+0x808] ;  /* 0x0008080001087983 */ /* 0x002ee80000300800 */
[----:B------:R1:W-:Y:S01]  /*1f4a0*/  STL [R1+0x784], R9 ;  /* 0x0007840901007387 */ /* 0x0003e20000100800 */
[----:B--2---:R-:W-:-:S02]  /*1f4b0*/  IMAD.MOV.U32 R10, RZ, RZ, R7 ;  /* 0x000000ffff0a7224 */ /* 0x004fc400078e0007 */
[----:B------:R-:W-:Y:S01]  /*1f4c0*/  IMAD.MOV.U32 R11, RZ, RZ, R9 ;  /* 0x000000ffff0b7224 */ /* 0x000fe200078e0009 */
[----:B------:R-:W2:Y:S04]  /*1f4d0*/  LDL.LU R7, [R1+0x804] ;  /* 0x0008040001077983 */ /* 0x000ea80000300800 */
[----:B------:R-:W2:Y:S04]  /*1f4e0*/  LDL.LU R13, [R1+0x828] ;  /* 0x00082800010d7983 */ /* 0x000ea80000300800 */
[----:B------:R-:W2:Y:S04]  /*1f4f0*/  LDL.LU R12, [R1+0x844] ;  /* 0x00084400010c7983 */ /* 0x000ea80000300800 */
[----:B-1----:R-:W2:Y:S04]  /*1f500*/  LDL.LU R9, [R1+0x848] ;  /* 0x0008480001097983 */ /* 0x002ea80000300800 */
[----:B------:R1:W-:Y:S04]  /*1f510*/  LDGSTS.E [R5+0x26700], desc[UR18][R10.64], P0 ;  /* 0x267000000a057fae */ /* 0x0003e80008121852 */
[----:B------:R-:W2:Y:S04]  /*1f520*/  LDL.LU R10, [R1+0x7a4] ;  /* 0x0007a400010a7983 */ /* 0x000ea80000300800 */
[----:B------:R-:W1:Y:S01]  /*1f530*/  LDL.LU R11, [R1+0x7a8] ;  /* 0x0007a800010b7983 */ /* 0x000e620000300800 */
[----:B----4-:R-:W-:-:S05]  /*1f540*/  IADD3 R151, P2, R151, R4, RZ ;  /* 0x0000000497977210 */ /* 0x010fca0007f5e0ff */
[----:B---3--:R-:W-:Y:S01]  /*1f550*/  IMAD.X R150, R150, 0x1, R3, P2 ;  /* 0x0000000196967824 */ /* 0x008fe200010e0603 */
[----:B-1----:R-:W-:-:S04]  /*1f560*/  IADD3 R11, P1, R11, R4, RZ ;  /* 0x000000040b0b7210 */ /* 0x002fc80007f3e0ff */
[----:B--2---:R-:W-:Y:S01]  /*1f570*/  IADD3.X R10, R10, R3, RZ, P1, !PT ;  /* 0x000000030a0a7210 */ /* 0x004fe20000ffe4ff */
[----:B------:R1:W-:Y:S04]  /*1f580*/  STL [R1+0x7a8], R11 ;  /* 0x0007a80b01007387 */ /* 0x0003e80000100800 */
[----:B------:R2:W-:Y:S01]  /*1f590*/  STL [R1+0x7a4], R10 ;  /* 0x0007a40a01007387 */ /* 0x0005e20000100800 */
[----:B-1----:R-:W-:-:S04]  /*1f5a0*/  LOP3.LUT R11, R11, R10, RZ, 0x3c, !PT ;  /* 0x0000000a0b0b7212 */ /* 0x002fc800078e3cff */
[----:B--2---:R-:W-:-:S04]  /*1f5b0*/  LOP3.LUT R10, R11, R10, RZ, 0x3c, !PT ;  /* 0x0000000a0b0a7212 */ /* 0x004fc800078e3cff */
[----:B------:R-:W-:Y:S01]  /*1f5c0*/  LOP3.LUT R11, R11, R10, RZ, 0x3c, !PT ;  /* 0x0000000a0b0b7212 */ /* 0x000fe200078e3cff */
[----:B------:R-:W-:Y:S04]  /*1f5d0*/  STL [R1+0x7c8], R151 ;  /* 0x0007c89701007387 */ /* 0x000fe80000100800 */
[----:B------:R1:W-:Y:S04]  /*1f5e0*/  LDGSTS.E [R5+0x26b00], desc[UR18][R10.64], P0 ;  /* 0x26b000000a057fae */ /* 0x0003e80008121852 */
[----:B------:R2:W-:Y:S01]  /*1f5f0*/  STL [R1+0x7c4], R150 ;  /* 0x0007c49601007387 */ /* 0x0005e20000100800 */
[----:B-1----:R-:W-:-:S02]  /*1f600*/  IMAD.MOV.U32 R10, RZ, RZ, R151 ;  /* 0x000000ffff0a7224 */ /* 0x002fc400078e0097 */
[----:B------:R-:W-:Y:S02]  /*1f610*/  IMAD.MOV.U32 R11, RZ, RZ, R150 ;  /* 0x000000ffff0b7224 */ /* 0x000fe400078e0096 */
[----:B--2---:R-:W5:Y:S04]  /*1f620*/  LDL.LU R150, [R1+0xdcc] ;  /* 0x000dcc0001967983 */ /* 0x004f680000300800 */
[----:B------:R-:W5:Y:S04]  /*1f630*/  LDL.LU R151, [R1+0xdc8] ;  /* 0x000dc80001977983 */ /* 0x000f680000300800 */
[----:B------:R1:W-:Y:S04]  /*1f640*/  LDGSTS.E [R5+0x26f00], desc[UR18][R10.64], P0 ;  /* 0x26f000000a057fae */ /* 0x0003e80008121852 */
[----:B------:R-:W2:Y:S04]  /*1f650*/  LDL.LU R10, [R1+0x7e4] ;  /* 0x0007e400010a7983 */ /* 0x000ea80000300800 */
[----:B------:R-:W1:Y:S01]  /*1f660*/  LDL.LU R11, [R1+0x7e8] ;  /* 0x0007e800010b7983 */ /* 0x000e620000300800 */
[----:B------:R-:W-:-:S04]  /*1f670*/  IADD3 R8, P2, R8, R4, RZ ;  /* 0x0000000408087210 */ /* 0x000fc80007f5e0ff */
[----:B------:R-:W-:Y:S02]  /*1f680*/  IADD3.X R7, R7, R3, RZ, P2, !PT ;  /* 0x0000000307077210 */ /* 0x000fe400017fe4ff */
[----:B-1----:R-:W-:-:S05]  /*1f690*/  IADD3 R11, P1, R11, R4, RZ ;  /* 0x000000040b0b7210 */ /* 0x002fca0007f3e0ff */
[----:B--2---:R-:W-:Y:S01]  /*1f6a0*/  IMAD.X R10, R10, 0x1, R3, P1 ;  /* 0x000000010a0a7824 */ /* 0x004fe200008e0603 */
        /* <DEDUP_REMOVED lines=10> */
[----:B--2---:R-:W2:Y:S04]  /*1f750*/  LDL.LU R7, [R1+0xdc4] ;  /* 0x000dc40001077983 */ /* 0x004ea80000300800 */
[----:B------:R-:W5:Y:S04]  /*1f760*/  LDL.LU R8, [R1+0xdc0] ;  /* 0x000dc00001087983 */ /* 0x000f680000300800 */
[----:B------:R1:W-:Y:S04]  /*1f770*/  LDGSTS.E [R5+0x27700], desc[UR18][R10.64], P0 ;  /* 0x277000000a057fae */ /* 0x0003e80008121852 */
[----:B------:R-:W3:Y:S01]  /*1f780*/  LDL.LU R11, [R1+0x824] ;  /* 0x00082400010b7983 */ /* 0x000ee20000300800 */
[----:B------:R-:W-:-:S02]  /*1f790*/  IADD3 R13, P1, R13, R4, RZ ;  /* 0x000000040d0d7210 */ /* 0x000fc40007f3e0ff */
[----:B------:R-:W-:Y:S02]  /*1f7a0*/  IADD3 R9, P2, R9, R4, RZ ;  /* 0x0000000409097210 */ /* 0x000fe40007f5e0ff */
[----:B-1----:R-:W-:Y:S01]  /*1f7b0*/  MOV R10, R13 ;  /* 0x0000000d000a7202 */ /* 0x002fe20000000f00 */
[----:B------:R-:W-:Y:S02]  /*1f7c0*/  STL [R1+0x828], R13 ;  /* 0x0008280d01007387 */ /* 0x000fe40000100800 */
[--C-:B------:R-:W-:Y:S02]  /*1f7d0*/  IMAD.X R12, R12, 0x1, R3.reuse, P2 ;  /* 0x000000010c0c7824 */ /* 0x100fe400010e0603 */
[----:B---3--:R-:W-:-:S05]  /*1f7e0*/  IMAD.X R11, R11, 0x1, R3, P1 ;  /* 0x000000010b0b7824 */ /* 0x008fca00008e0603 */
[----:B------:R1:W-:Y:S04]  /*1f7f0*/  STL [R1+0x824], R11 ;  /* 0x0008240b01007387 */ /* 0x0003e80000100800 */
[----:B------:R3:W-:Y:S04]  /*1f800*/  LDGSTS.E [R5+0x27b00], desc[UR18][R10.64], P0 ;  /* 0x27b000000a057fae */ /* 0x0007e80008121852 */
[----:B------:R4:W-:Y:S01]  /*1f810*/  STL [R1+0x848], R9 ;  /* 0x0008480901007387 */ /* 0x0009e20000100800 */
[----:B---3--:R-:W-:Y:S02]  /*1f820*/  IMAD.MOV.U32 R10, RZ, RZ, R9 ;  /* 0x000000ffff0a7224 */ /* 0x008fe400078e0009 */
[----:B-1----:R-:W-:Y:S01]  /*1f830*/  IMAD.MOV.U32 R11, RZ, RZ, R12 ;  /* 0x000000ffff0b7224 */ /* 0x002fe200078e000c */
[----:B------:R4:W-:Y:S04]  /*1f840*/  STL [R1+0x844], R12 ;  /* 0x0008440c01007387 */ /* 0x0009e80000100800 */
[----:B------:R1:W-:Y:S01]  /*1f850*/  LDGSTS.E [R5+0x27f00], desc[UR18][R10.64], P0 ;  /* 0x27f000000a057fae */ /* 0x0003e20008121852 */
[----:B--2---:R-:W-:-:S03]  /*1f860*/  ISETP.NE.U32.AND P0, PT, R6, R7, PT ;  /* 0x000000070600720c */ /* 0x004fc60003f05070 */
[----:B------:R4:W5:Y:S04]  /*1f870*/  LDL.LU R7, [R1+0xdbc] ;  /* 0x000dbc0001077983 */ /* 0x0009680000300800 */
[----:B------:R-:W0:Y:S01]  /*1f880*/  LDGDEPBAR ;  /* 0x00000000000079af */ /* 0x000e220000000000 */
[----:B-1----:R-:W-:-:S03]  /*1f890*/  IMAD.MOV.U32 R5, RZ, RZ, R6 ;  /* 0x000000ffff057224 */ /* 0x002fc600078e0006 */
[----:B------:R4:W5:Y:S02]  /*1f8a0*/  LDL.LU R6, [R1+0xdb8] ;  /* 0x000db80001067983 */ /* 0x0009640000300800 */
[----:B------:R-:W-:Y:S05]  /*1f8b0*/  @P0 BRA `(.L_x_1) ;  /* 0xffffff34009c0947 */ /* 0x000fea000383ffff */
.L_x_0:
[----:B-----5:R-:W2:Y:S01]  /*1f8c0*/  LDL.LU R16, [R1+0x400] ;  /* 0x0004000001107983 */ /* 0x020ea20000300800 */
[----:B------:R-:W-:-:S04]  /*1f8d0*/  DEPBAR.LE SB0, 0x0 ;  /* 0x000080000000791a */ /* 0x000fc80000000000 */
[----:B------:R-:W2:Y:S01]  /*1f8e0*/  LDL.LU R17, [R1+0x408] ;  /* 0x0004080001117983 */ /* 0x000ea20000300800 */
[----:B----4-:R-:W1:Y:S01]  /*1f8f0*/  S2R R9, SR_TID.X ;  /* 0x0000000000097919 */ /* 0x010e620000002100 */
[----:B------:R-:W-:Y:S01]  /*1f900*/  IMAD.MOV.U32 R14, RZ, RZ, R24 ;  /* 0x000000ffff0e7224 */ /* 0x000fe200078e0018 */
[----:B------:R-:W-:Y:S01]  /*1f910*/  ULDC UR5, c[0x0][0x22c] ;  /* 0x00008b0000057ab9 */ /* 0x000fe20000000800 */
[----:B------:R-:W-:Y:S01]  /*1f920*/  IMAD.MOV.U32 R15, RZ, RZ, R26 ;  /* 0x000000ffff0f7224 */ /* 0x000fe200078e001a */
[----:B------:R-:W2:Y:S01]  /*1f930*/  LDL.LU R18, [R1+0x200] ;  /* 0x0002000001127983 */ /* 0x000ea20000300800 */
[----:B------:R-:W-:Y:S01]  /*1f940*/  IMAD.MOV.U32 R158, RZ, RZ, R121 ;  /* 0x000000ffff9e7224 */ /* 0x000fe200078e0079 */
[----:B------:R-:W-:Y:S01]  /*1f950*/  ULDC UR4, c[0x0][0x22c] ;  /* 0x00008b0000047ab9 */ /* 0x000fe20000000800 */
[----:B------:R-:W-:Y:S01]  /*1f960*/  IMAD.MOV.U32 R159, RZ, RZ, R123 ;  /* 0x000000ffff9f7224 */ /* 0x000fe200078e007b */
[----:B------:R-:W2:Y:S01]  /*1f970*/  LDL.LU R19, [R1+0x208] ;  /* 0x0002080001137983 */ /* 0x000ea20000300800 */
[----:B------:R-:W-:-:S02]  /*1f980*/  IMAD.MOV.U32 R174, RZ, RZ, R125 ;  /* 0x000000ffffae7224 */ /* 0x000fc400078e007d */
[----:B------:R-:W-:Y:S01]  /*1f990*/  IMAD.MOV.U32 R175, RZ, RZ, R127 ;  /* 0x000000ffffaf7224 */ /* 0x000fe200078e007f */
[----:B------:R-:W3:Y:S01]  /*1f9a0*/  LDL.LU R12, [R1] ;  /* 0x00000000010c7983 */ /* 0x000ee20000300800 */
[----:B------:R-:W-:Y:S02]  /*1f9b0*/  IMAD.MOV.U32 R170, RZ, RZ, R128 ;  /* 0x000000ffffaa7224 */ /* 0x000fe400078e0080 */
[----:B------:R-:W-:Y:S01]  /*1f9c0*/  IMAD.MOV.U32 R171, RZ, RZ, R130 ;  /* 0x000000ffffab7224 */ /* 0x000fe200078e0082 */
[----:B------:R-:W3:Y:S01]  /*1f9d0*/  LDL.LU R13, [R1+0x8] ;  /* 0x00000800010d7983 */ /* 0x000ee20000300800 */
[----:B------:R-:W-:Y:S02]  /*1f9e0*/  IMAD.MOV.U32 R182, RZ, RZ, R132 ;  /* 0x000000ffffb67224 */ /* 0x000fe400078e0084 */
[----:B------:R-:W-:Y:S01]  /*1f9f0*/  IMAD.MOV.U32 R183, RZ, RZ, R134 ;  /* 0x000000ffffb77224 */ /* 0x000fe200078e0086 */
[----:B------:R-:W-:Y:S01]  /*1fa00*/  MOV R199, R135 ;  /* 0x0000008700c77202 */ /* 0x000fe20000000f00 */
[----:B------:R-:W-:-:S02]  /*1fa10*/  IMAD.MOV.U32 R198, RZ, RZ, R133 ;  /* 0x000000ffffc67224 */ /* 0x000fc400078e0085 */
[----:B------:R-:W-:Y:S02]  /*1fa20*/  IMAD.MOV.U32 R194, RZ, RZ, R136 ;  /* 0x000000ffffc27224 */ /* 0x000fe400078e0088 */
[----:B------:R-:W-:Y:S01]  /*1fa30*/  IMAD.MOV.U32 R195, RZ, RZ, R138 ;  /* 0x000000ffffc37224 */ /* 0x000fe200078e008a */
[----:B------:R-:W-:Y:S01]  /*1fa40*/  MOV R206, R140 ;  /* 0x0000008c00ce7202 */ /* 0x000fe20000000f00 */
[----:B------:R-:W-:Y:S01]  /*1fa50*/  IMAD.MOV.U32 R207, RZ, RZ, R142 ;  /* 0x000000ffffcf7224 */ /* 0x000fe200078e008e */
[----:B------:R-:W4:Y:S01]  /*1fa60*/  LDC R5, c[0x0][0x244] ;  /* 0x00009100ff057b82 */ /* 0x000f220000000800 */
[----:B------:R-:W-:Y:S01]  /*1fa70*/  IMAD.MOV.U32 R218, RZ, RZ, R141 ;  /* 0x000000ffffda7224 */ /* 0x000fe200078e008d */
[----:B------:R-:W-:Y:S01]  /*1fa80*/  ULDC.64 UR26, c[0x0][0x228] ;  /* 0x00008a00001a7ab9 */ /* 0x000fe20000000a00 */
[----:B------:R-:W-:Y:S01]  /*1fa90*/  IMAD.MOV.U32 R219, RZ, RZ, R143 ;  /* 0x000000ffffdb7224 */ /* 0x000fe200078e008f */
[C---:B-1----:R-:W-:Y:S01]  /*1faa0*/  SHF.L.U32 R0, R9.reuse, 0x6, RZ ;  /* 0x0000000609007819 */ /* 0x042fe200000006ff */
[C---:B------:R-:W-:Y:S01]  /*1fab0*/  IMAD.SHL.U32 R2, R9.reuse, 0x10, RZ ;  /* 0x0000001009027824 */ /* 0x040fe200078e00ff */
[----:B------:R-:W-:Y:S01]  /*1fac0*/  ULDC UR28, c[0x0][0x248] ;  /* 0x00009200001c7ab9 */ /* 0x000fe20000000800 */
[C---:B------:R-:W-:Y:S01]  /*1fad0*/  IMAD.SHL.U32 R4, R9.reuse, 0x8, RZ ;  /* 0x0000000809047824 */ /* 0x040fe200078e00ff */
[----:B------:R-:W-:Y:S01]  /*1fae0*/  LOP3.LUT R0, R0, 0x400, RZ, 0xc0, !PT ;  /* 0x0000040000007812 */ /* 0x000fe200078ec0ff */
[----:B------:R-:W-:Y:S01]  /*1faf0*/  VIADD R3, R6, 0x2 ;  /* 0x0000000206037836 */ /* 0x000fe20000000000 */
[----:B------:R-:W-:Y:S01]  /*1fb00*/  LOP3.LUT R2, R2, 0xf0, RZ, 0xc0, !PT ;  /* 0x000000f002027812 */ /* 0x000fe200078ec0ff */
[----:B------:R-:W-:Y:S01]  /*1fb10*/  ULDC.64 UR22, c[0x0][0x228] ;  /* 0x00008a0000167ab9 */ /* 0x000fe20000000a00 */
[----:B------:R-:W-:Y:S01]  /*1fb20*/  LOP3.LUT R4, R4, 0x300, RZ, 0xc0, !PT ;  /* 0x0000030004047812 */ /* 0x000fe200078ec0ff */
[----:B------:R-:W-:Y:S01]  /*1fb30*/  ULDC.64 UR24, c[0x0][0x228] ;  /* 0x00008a0000187ab9 */ /* 0x000fe20000000a00 */
[----:B------:R-:W-:Y:S01]  /*1fb40*/  IADD3 R0, R0, UR7, R2 ;  /* 0x0000000700007c10 */ /* 0x000fe2000fffe002 */
[----:B------:R-:W-:Y:S01]  /*1fb50*/  ULDC.64 UR16, c[0x0][0x228] ;  /* 0x00008a0000107ab9 */ /* 0x000fe20000000a00 */
[----:B------:R-:W-:Y:S01]  /*1fb60*/  LOP3.LUT R9, R9, 0x7f, RZ, 0xc0, !PT ;  /* 0x0000007f09097812 */ /* 0x000fe200078ec0ff */
[----:B------:R-:W-:Y:S01]  /*1fb70*/  ULDC.64 UR20, c[0x0][0x228] ;  /* 0x00008a0000147ab9 */ /* 0x000fe20000000a00 */
[----:B------:R-:W-:Y:S01]  /*1fb80*/  ULDC.64 UR12, c[0x0][0x228] ;  /* 0x00008a00000c7ab9 */ /* 0x000fe20000000a00 */
[----:B------:R-:W-:Y:S01]  /*1fb90*/  IMAD.IADD R0, R0, 0x1, R4 ;  /* 0x0000000100007824 */ /* 0x000fe200078e0204 */
[----:B------:R-:W-:Y:S01]  /*1fba0*/  BAR.SYNC.DEFER_BLOCKING 0x0 ;  /* 0x0000000000007b1d */ /* 0x000fe20000010000 */
[----:B------:R-:W-:Y:S01]  /*1fbb0*/  LEA R251, R9, UR7, 0x4 ;  /* 0x0000000709fb7c11 */ /* 0x000fe2000f8e20ff */
[----:B------:R-:W-:Y:S01]  /*1fbc0*/  IMAD.MOV.U32 R26, RZ, RZ, R97 ;  /* 0x000000ffff1a7224 */ /* 0x000fe200078e0061 */
[----:B------:R-:W-:Y:S01]  /*1fbd0*/  ISETP.GE.AND P4, PT, R3, UR5, PT ;  /* 0x0000000503007c0c */ /* 0x000fe2000bf86270 */
[----:B------:R-:W-:-:S02]  /*1fbe0*/  VIADD R2, R6, 0x1 ;  /* 0x0000000106027836 */ /* 0x000fc40000000000 */
[----:B------:R-:W-:Y:S01]  /*1fbf0*/  VIADD R3, R6, 0x4 ;  /* 0x0000000406037836 */ /* 0x000fe20000000000 */
[----:B------:R-:W-:Y:S01]  /*1fc00*/  ULDC UR5, c[0x0][0x22c] ;  /* 0x00008b0000057ab9 */ /* 0x000fe20000000800 */
[----:B------:R-:W-:Y:S01]  /*1fc10*/  ULDC.64 UR6, c[0x0][0x228] ;  /* 0x00008a0000067ab9 */ /* 0x000fe20000000a00 */
[----:B------:R-:W-:Y:S01]  /*1fc20*/  ISETP.GE.AND P0, PT, R2, UR4, PT ;  /* 0x0000000402007c0c */ /* 0x000fe2000bf06270 */
[----:B------:R-:W-:Y:S01]  /*1fc30*/  ULDC UR4, c[0x0][0x22c] ;  /* 0x00008b0000047ab9 */ /* 0x000fe20000000800 */
[----:B------:R-:W-:Y:S01]  /*1fc40*/  IADD3 R2, R6, 0x3, RZ ;  /* 0x0000000306027810 */ /* 0x000fe20007ffe0ff */
[----:B------:R-:W-:Y:S01]  /*1fc50*/  ULDC.64 UR14, c[0x0][0x228] ;  /* 0x00008a00000e7ab9 */ /* 0x000fe20000000a00 */
[----:B------:R-:W-:Y:S01]  /*1fc60*/  ISETP.GE.AND P5, PT, R3, UR5, PT ;  /* 0x0000000503007c0c */ /* 0x000fe2000bfa6270 */
[----:B------:R-:W-:Y:S01]  /*1fc70*/  ULDC.64 UR10, c[0x0][0x228] ;  /* 0x00008a00000a7ab9 */ /* 0x000fe20000000a00 */
[----:B------:R-:W-:Y:S01]  /*1fc80*/  ULDC UR8, c[0x0][0x22c] ;  /* 0x00008b0000087ab9 */ /* 0x000fe20000000800 */
[----:B--2---:R-:W-:Y:S01]  /*1fc90*/  STSM.16.M88.4 [R0], R16 ;  /* 0x0000001000007844 */ /* 0x004fe20000000200 */
[----:B------:R-:W-:Y:S01]  /*1fca0*/  BAR.SYNC.DEFER_BLOCKING 0x0 ;  /* 0x0000000000007b1d */ /* 0x000fe20000010000 */
[----:B------:R-:W-:Y:S01]  /*1fcb0*/  ISETP.GE.AND P3, PT, R2, UR4, PT ;  /* 0x0000000402007c0c */ /* 0x000fe2000bf66270 */
[C---:B----4-:R-:W-:Y:S01]  /*1fcc0*/  IMAD R3, R7.reuse, R5, RZ ;  /* 0x0000000507037224 */ /* 0x050fe200078e02ff */
[----:B------:R-:W-:-:S03]  /*1fcd0*/  ISETP.GE.AND P2, PT, R7, UR6, PT ;  /* 0x0000000607007c0c */ /* 0x000fc6000bf46270 */
[----:B------:R-:W-:Y:S01]  /*1fce0*/  ULDC.64 UR4, c[0x0][0x220] ;  /* 0x0000880000047ab9 */ /* 0x000fe20000000a00 */
[----:B------:R-:W1:Y:S01]  /*1fcf0*/  LDS.128 R16, [R251] ;  /* 0x00000000fb107984 */ /* 0x000e620000000c00 */
[----:B------:R-:W-:Y:S06]  /*1fd00*/  BAR.SYNC.DEFER_BLOCKING 0x0 ;  /* 0x0000000000007b1d */ /* 0x000fec0000010000 */
[----:B-1----:R1:W-:Y:S04]  /*1fd10*/  STL.64 [R1+0x600], R16 ;  /* 0x0006001001007387 */ /* 0x0023e80000100a00 */
[----:B------:R2:W-:Y:S04]  /*1fd20*/  STL.64 [R1+0x608], R18 ;  /* 0x0006081201007387 */ /* 0x0005e80000100a00 */
[----:B-1----:R-:W4:Y:S04]  /*1fd30*/  LDL.LU R16, [R1+0x404] ;  /* 0x0004040001107983 */ /* 0x002f280000300800 */
[----:B------:R-:W4:Y:S04]  /*1fd40*/  LDL.LU R17, [R1+0x40c] ;  /* 0x00040c0001117983 */ /* 0x000f280000300800 */
[----:B--2---:R-:W4:Y:S04]  /*1fd50*/  LDL.LU R18, [R1+0x204] ;  /* 0x0002040001127983 */ /* 0x004f280000300800 */
[----:B------:R-:W4:Y:S04]  /*1fd60*/  LDL.LU R19, [R1+0x20c] ;  /* 0x00020c0001137983 */ /* 0x000f280000300800 */
[----:B---3--:R1:W-:Y:S01]  /*1fd70*/  STSM.16.M88.4 [R0], R12 ;  /* 0x0000000c00007844 */ /* 0x0083e20000000200 */
[----:B------:R-:W-:Y:S06]  /*1fd80*/  BAR.SYNC.DEFER_BLOCKING 0x0 ;  /* 0x0000000000007b1d */ /* 0x000fec0000010000 */
[----:B-1----:R-:W2:Y:S04]  /*1fd90*/  LDL.LU R12, [R1+0x4] ;  /* 0x00000400010c7983 */ /* 0x002ea80000300800 */
[----:B------:R-:W2:Y:S04]  /*1fda0*/  LDL.LU R13, [R1+0xc] ;  /* 0x00000c00010d7983 */ /* 0x000ea80000300800 */
[----:B------:R-:W1:Y:S01]  /*1fdb0*/  LDS.128 R20, [R251] ;  /* 0x00000000fb147984 */ /* 0x000e620000000c00 */
[----:B------:R-:W-:Y:S06]  /*1fdc0*/  BAR.SYNC.DEFER_BLOCKING 0x0 ;  /* 0x0000000000007b1d */ /* 0x000fec0000010000 */
[----:B-1----:R-:W-:Y:S04]  /*1fdd0*/  STL [R1+0x4], R21 ;  /* 0x0000041501007387 */ /* 0x002fe80000100800 */
[----:B------:R-:W-:Y:S04]  /*1fde0*/  STL.64 [R1+0x8], R22 ;  /* 0x0000081601007387 */ /* 0x000fe80000100a00 */
[----:B----4-:R-:W-:Y:S01]  /*1fdf0*/  STSM.16.M88.4 [R0], R16 ;  /* 0x0000001000007844 */ /* 0x010fe20000000200 */
[----:B------:R-:W-:Y:S06]  /*1fe00*/  BAR.SYNC.DEFER_BLOCKING 0x0 ;  /* 0x0000000000007b1d */ /* 0x000fec0000010000 */
[----:B------:R-:W1:Y:S04]  /*1fe10*/  LDS.128 R16, [R251] ;  /* 0x00000000fb107984 */ /* 0x000e680000000c00 */
[----:B-1----:R1:W-:Y:S04]  /*1fe20*/  STL.64 [R1+0x400], R16 ;  /* 0x0004001001007387 */ /* 0x0023e80000100a00 */
[----:B------:R3:W-:Y:S04]  /*1fe30*/  STL.64 [R1+0x408], R18 ;  /* 0x0004081201007387 */ /* 0x0007e80000100a00 */
[----:B-1----:R-:W4:Y:S04]  /*1fe40*/  LDL.LU R16, [R1+0x410] ;  /* 0x0004100001107983 */ /* 0x002f280000300800 */
[----:B------:R-:W4:Y:S04]  /*1fe50*/  LDL.LU R17, [R1+0x418] ;  /* 0x0004180001117983 */ /* 0x000f280000300800 */
[----:B---3--:R-:W4:Y:S04]  /*1fe60*/  LDL.LU R18, [R1+0x210] ;  /* 0x0002100001127983 */ /* 0x008f280000300800 */
[----:B------:R-:W4:Y:S01]  /*1fe70*/  LDL.LU R19, [R1+0x218] ;  /* 0x0002180001137983 */ /* 0x000f220000300800 */
[----:B------:R-:W-:Y:S01]  /*1fe80*/  BAR.SYNC.DEFER_BLOCKING 0x0 ;  /* 0x0000000000007b1d */ /* 0x000fe20000010000 */
[----:B------:R-:W-:Y:S01]  /*1fe90*/  IMAD.MOV.U32 R14, RZ, RZ, R25 ;  /* 0x000000ffff0e7224 */ /* 0x000fe200078e0019 */
[----:B------:R-:W-:-:S05]  /*1fea0*/  MOV R15, R27 ;  /* 0x0000001b000f7202 */ /* 0x000fca0000000f00 */
[----:B--2---:R1:W-:Y:S01]  /*1feb0*/  STSM.16.M88.4 [R0], R12 ;  /* 0x0000000c00007844 */ /* 0x0043e20000000200 */
[----:B------:R-:W-:Y:S01]  /*1fec0*/  IMAD.MOV.U32 R250, RZ, RZ, R20 ;  /* 0x000000fffffa7224 */ /* 0x000fe200078e0014 */
[----:B------:R-:W-:Y:S06]  /*1fed0*/  BAR.SYNC.DEFER_BLOCKING 0x0 ;  /* 0x0000000000007b1d */ /* 0x000fec0000010000 */
[----:B-1----:R-:W2:Y:S04]  /*1fee0*/  LDL.LU R12, [R1+0x10] ;  /* 0x00001000010c7983 */ /* 0x002ea80000300800 */
[----:B------:R-:W2:Y:S04]  /*1fef0*/  LDL.LU R13, [R1+0x18] ;  /* 0x00001800010d7983 */ /* 0x000ea80000300800 */
[----:B------:R-:W1:Y:S01]  /*1ff00*/  LDS.128 R20, [R251] ;  /* 0x00000000fb147984 */ /* 0x000e620000000c00 */
[----:B------:R-:W-:Y:S06]  /*1ff10*/  BAR.SYNC.DEFER_BLOCKING 0x0 ;  /* 0x0000000000007b1d */ /* 0x000fec0000010000 */
[----:B-1----:R-:W-:Y:S04]  /*1ff20*/  STL.64 [R1+0x200], R20 ;  /* 0x0002001401007387 */ /* 0x002fe80000100a00 */
        /* <DEDUP_REMOVED lines=11> */
[----:B------:R-:W-:-:S02]  /*1ffe0*/  IMAD.MOV.U32 R14, RZ, RZ, R28 ;  /* 0x000000ffff0e7224 */ /* 0x000fc400078e001c */
[----:B------:R-:W-:-:S05]  /*1fff0*/  IMAD.MOV.U32 R15, RZ, RZ, R30 ;  /* 0x000000ffff0f7224 */ /* 0x000fca00078e001e */
[----:B--2---:R1:W-:Y:S01]  /*20000*/  STSM.16.M88.4 [R0], R12 ;  /* 0x0000000c00007844 */ /* 0x0043e20000000200 */
        /* <DEDUP_REMOVED lines=77> */
[----:B------:R-:W-:Y:S01]  /*204e0*/  MOV R14, R36 ;  /* 0x00000024000e7202 */ /* 0x000fe20000000f00 */
        /* <DEDUP_REMOVED lines=551> */
[----:B------:R-:W1:Y:S02]  /*22760*/  LDS.128 R20, [R251] ;  /* 0x00000000fb147984 */ /* 0x000e640000000c00 */
[----:B-1----:R-:W-:-:S02]  /*22770*/  IMAD.MOV.U32 R252, RZ, RZ, R23 ;  /* 0x000000fffffc7224 */ /* 0x002fc400078e0017 */
[----:B------:R-:W-:Y:S04]  /*22780*/  STL.64 [R1+0x710], R20 ;  /* 0x0007101401007387 */ /* 0x000fe80000100a00 */
[----:B------:R-:W-:Y:S04]  /*22790*/  STL [R1+0x718], R22 ;  /* 0x0007181601007387 */ /* 0x000fe80000100800 */
[----:B------:R-:W-:Y:S04]  /*227a0*/  STL [R1+0xdb8], R252 ;  /* 0x000db8fc01007387 */ /* 0x000fe80000100800 */
[----:B------:R-:W3:Y:S04]  /*227b0*/  LDL.LU R16, [R1+0x514] ;  /* 0x0005140001107983 */ /* 0x000ee80000300800 */
[----:B------:R-:W3:Y:S04]  /*227c0*/  LDL.LU R17, [R1+0x51c] ;  /* 0x00051c0001117983 */ /* 0x000ee80000300800 */
[----:B------:R-:W3:Y:S04]  /*227d0*/  LDL.LU R18, [R1+0x314] ;  /* 0x0003140001127983 */ /* 0x000ee80000300800 */
[----:B------:R-:W3:Y:S01]  /*227e0*/  LDL.LU R19, [R1+0x31c] ;  /* 0x00031c0001137983 */ /* 0x000ee20000300800 */
        /* <DEDUP_REMOVED lines=9> */
[----:B-1----:R-:W-:Y:S04]  /*22880*/  STL [R1+0xdc8], R244 ;  /* 0x000dc8f401007387 */ /* 0x002fe80000100800 */
[----:B------:R-:W-:Y:S04]  /*22890*/  STL [R1+0xdc4], R245 ;  /* 0x000dc4f501007387 */ /* 0x000fe80000100800 */
[----:B------:R-:W-:Y:S04]  /*228a0*/  STL [R1+0xdc0], R246 ;  /* 0x000dc0f601007387 */ /* 0x000fe80000100800 */
[----:B------:R-:W-:Y:S04]  /*228b0*/  STL [R1+0xdbc], R247 ;  /* 0x000dbcf701007387 */ /* 0x000fe80000100800 */
[----:B---3--:R-:W-:Y:S01]  /*228c0*/  STSM.16.M88.4 [R0], R16 ;  /* 0x0000001000007844 */ /* 0x008fe20000000200 */
[----:B------:R-:W-:Y:S06]  /*228d0*/  BAR.SYNC.DEFER_BLOCKING 0x0 ;  /* 0x0000000000007b1d */ /* 0x000fec0000010000 */
[----:B------:R-:W1:Y:S04]  /*228e0*/  LDS.128 R240, [R251] ;  /* 0x00000000fbf07984 */ /* 0x000e680000000c00 */
[----:B-1----:R-:W-:Y:S04]  /*228f0*/  STL [R1+0xdd8], R240 ;  /* 0x000dd8f001007387 */ /* 0x002fe80000100800 */
[----:B------:R-:W-:Y:S04]  /*22900*/  STL [R1+0xdd4], R241 ;  /* 0x000dd4f101007387 */ /* 0x000fe80000100800 */
[----:B------:R-:W-:Y:S04]  /*22910*/  STL [R1+0xdd0], R242 ;  /* 0x000dd0f201007387 */ /* 0x000fe80000100800 */
[----:B------:R-:W-:Y:S04]  /*22920*/  STL [R1+0xdcc], R243 ;  /* 0x000dccf301007387 */ /* 0x000fe80000100800 */
[----:B------:R-:W3:Y:S04]  /*22930*/  LDL.LU R20, [R1+0x520] ;  /* 0x0005200001147983 */ /* 0x000ee80000300800 */
[----:B------:R-:W3:Y:S04]  /*22940*/  LDL.LU R21, [R1+0x528] ;  /* 0x0005280001157983 */ /* 0x000ee80000300800 */
[----:B------:R-:W3:Y:S04]  /*22950*/  LDL.LU R22, [R1+0x320] ;  /* 0x0003200001167983 */ /* 0x000ee80000300800 */
[----:B------:R-:W3:Y:S04]  /*22960*/  LDL.LU R23, [R1+0x328] ;  /* 0x0003280001177983 */ /* 0x000ee80000300800 */
[----:B------:R-:W4:Y:S04]  /*22970*/  LDL.LU R16, [R1+0x120] ;  /* 0x0001200001107983 */ /* 0x000f280000300800 */
[----:B------:R-:W4:Y:S01]  /*22980*/  LDL.LU R17, [R1+0x128] ;  /* 0x0001280001117983 */ /* 0x000f220000300800 */
[----:B------:R-:W-:Y:S01]  /*22990*/  BAR.SYNC.DEFER_BLOCKING 0x0 ;  /* 0x0000000000007b1d */ /* 0x000fe20000010000 */
[----:B------:R-:W-:Y:S01]  /*229a0*/  IMAD.MOV.U32 R14, RZ, RZ, R93 ;  /* 0x000000ffff0e7224 */ /* 0x000fe200078e005d */
[----:B------:R-:W-:-:S05]  /*229b0*/  MOV R15, R95 ;  /* 0x0000005f000f7202 */ /* 0x000fca0000000f00 */
[----:B--2---:R-:W-:Y:S01]  /*229c0*/  STSM.16.M88.4 [R0], R12 ;  /* 0x0000000c00007844 */ /* 0x004fe20000000200 */
[----:B------:R-:W-:Y:S06]  /*229d0*/  BAR.SYNC.DEFER_BLOCKING 0x0 ;  /* 0x0000000000007b1d */ /* 0x000fec0000010000 */
[----:B------:R-:W1:Y:S02]  /*229e0*/  LDS.128 R232, [R251] ;  /* 0x00000000fbe87984 */ /* 0x000e640000000c00 */
[----:B------:R-:W-:Y:S01]  /*229f0*/  BAR.SYNC.DEFER_BLOCKING 0x0 ;  /* 0x0000000000007b1d */ /* 0x000fe20000010000 */
[----:B------:R-:W-:-:S02]  /*22a00*/  IMAD.MOV.U32 R18, RZ, RZ, R96 ;  /* 0x000000ffff127224 */ /* 0x000fc400078e0060 */
[----:B------:R-:W-:-:S03]  /*22a10*/  IMAD.MOV.U32 R19, RZ, RZ, R98 ;  /* 0x000000ffff137224 */ /* 0x000fc600078e0062 */
[----:B-1----:R-:W-:Y:S04]  /*22a20*/  STL [R1+0xde8], R232 ;  /* 0x000de8e801007387 */ /* 0x002fe80000100800 */
[----:B------:R-:W-:Y:S04]  /*22a30*/  STL [R1+0xde4], R233 ;  /* 0x000de4e901007387 */ /* 0x000fe80000100800 */
[----:B------:R-:W-:Y:S04]  /*22a40*/  STL [R1+0xde0], R234 ;  /* 0x000de0ea01007387 */ /* 0x000fe80000100800 */
[----:B------:R-:W-:Y:S04]  /*22a50*/  STL [R1+0xddc], R235 ;  /* 0x000ddceb01007387 */ /* 0x000fe80000100800 */
[----:B---3--:R-:W-:Y:S01]  /*22a60*/  STSM.16.M88.4 [R0], R20 ;  /* 0x0000001400007844 */ /* 0x008fe20000000200 */
[----:B------:R-:W-:Y:S06]  /*22a70*/  BAR.SYNC.DEFER_BLOCKING 0x0 ;  /* 0x0000000000007b1d */ /* 0x000fec0000010000 */
[----:B------:R-:W1:Y:S02]  /*22a80*/  LDS.128 R12, [R251] ;  /* 0x00000000fb0c7984 */ /* 0x000e640000000c00 */
[----:B------:R-:W-:Y:S06]  /*22a90*/  BAR.SYNC.DEFER_BLOCKING 0x0 ;  /* 0x0000000000007b1d */ /* 0x000fec0000010000 */
[----:B----4-:R2:W-:Y:S02]  /*22aa0*/  STSM.16.M88.4 [R0], R16 ;  /* 0x0000001000007844 */ /* 0x0105e40000000200 */
[----:B------:R-:W-:Y:S06]  /*22ab0*/  BAR.SYNC.DEFER_BLOCKING 0x0 ;  /* 0x0000000000007b1d */ /* 0x000fec0000010000 */
[----:B--2---:R-:W2:Y:S04]  /*22ac0*/  LDL.LU R16, [R1+0x524] ;  /* 0x0005240001107983 */ /* 0x004ea80000300800 */
[----:B------:R-:W2:Y:S04]  /*22ad0*/  LDL.LU R17, [R1+0x52c] ;  /* 0x00052c0001117983 */ /* 0x000ea80000300800 */
[----:B------:R-:W2:Y:S04]  /*22ae0*/  LDL.LU R18, [R1+0x324] ;  /* 0x0003240001127983 */ /* 0x000ea80000300800 */
[----:B------:R-:W2:Y:S04]  /*22af0*/  LDL.LU R19, [R1+0x32c] ;  /* 0x00032c0001137983 */ /* 0x000ea80000300800 */
[----:B------:R-:W3:Y:S04]  /*22b00*/  LDL.LU R24, [R1+0x124] ;  /* 0x0001240001187983 */ /* 0x000ee80000300800 */
[----:B------:R-:W3:Y:S04]  /*22b10*/  LDL.LU R25, [R1+0x12c] ;  /* 0x00012c0001197983 */ /* 0x000ee80000300800 */
[----:B------:R-:W4:Y:S04]  /*22b20*/  LDL.LU R36, [R1+0x530] ;  /* 0x0005300001247983 */ /* 0x000f280000300800 */
[----:B------:R-:W4:Y:S04]  /*22b30*/  LDL.LU R37, [R1+0x538] ;  /* 0x0005380001257983 */ /* 0x000f280000300800 */
[----:B------:R-:W4:Y:S04]  /*22b40*/  LDL.LU R38, [R1+0x330] ;  /* 0x0003300001267983 */ /* 0x000f280000300800 */
[----:B------:R-:W4:Y:S04]  /*22b50*/  LDL.LU R39, [R1+0x338] ;  /* 0x0003380001277983 */ /* 0x000f280000300800 */
[----:B------:R-:W4:Y:S04]  /*22b60*/  LDL.LU R32, [R1+0x130] ;  /* 0x0001300001207983 */ /* 0x000f280000300800 */
[----:B------:R-:W4:Y:S04]  /*22b70*/  LDL.LU R33, [R1+0x138] ;  /* 0x0001380001217983 */ /* 0x000f280000300800 */
[----:B------:R-:W1:Y:S01]  /*22b80*/  LDS.128 R20, [R251] ;  /* 0x00000000fb147984 */ /* 0x000e620000000c00 */
[----:B------:R-:W-:Y:S01]  /*22b90*/  BAR.SYNC.DEFER_BLOCKING 0x0 ;  /* 0x0000000000007b1d */ /* 0x000fe20000010000 */
[----:B------:R-:W-:Y:S01]  /*22ba0*/  IMAD.MOV.U32 R27, RZ, RZ, R99 ;  /* 0x000000ffff1b7224 */ /* 0x000fe200078e0063 */
[----:B------:R-:W-:Y:S01]  /*22bb0*/  MOV R34, R100 ;  /* 0x0000006400227202 */ /* 0x000fe20000000f00 */
[----:B------:R-:W-:-:S03]  /*22bc0*/  IMAD.MOV.U32 R35, RZ, RZ, R102 ;  /* 0x000000ffff237224 */ /* 0x000fc600078e0066 */
[----:B--2---:R-:W-:Y:S02]  /*22bd0*/  STSM.16.M88.4 [R0], R16 ;  /* 0x0000001000007844 */ /* 0x004fe40000000200 */
[----:B------:R-:W-:Y:S06]  /*22be0*/  BAR.SYNC.DEFER_BLOCKING 0x0 ;  /* 0x0000000000007b1d */ /* 0x000fec0000010000 */
[----:B------:R-:W2:Y:S02]  /*22bf0*/  LDS.128 R28, [R251] ;  /* 0x00000000fb1c7984 */ /* 0x000ea40000000c00 */
[----:B------:R-:W-:Y:S06]  /*22c00*/  BAR.SYNC.DEFER_BLOCKING 0x0 ;  /* 0x0000000000007b1d */ /* 0x000fec0000010000 */
[----:B---3--:R-:W-:Y:S02]  /*22c10*/  STSM.16.M88.4 [R0], R24 ;  /* 0x0000001800007844 */ /* 0x008fe40000000200 */
[----:B------:R-:W-:Y:S06]  /*22c20*/  BAR.SYNC.DEFER_BLOCKING 0x0 ;  /* 0x0000000000007b1d */ /* 0x000fec0000010000 */
[----:B------:R-:W3:Y:S02]  /*22c30*/  LDS.128 R24, [R251] ;  /* 0x00000000fb187984 */ /* 0x000ee40000000c00 */
[----:B------:R-:W-:Y:S06]  /*22c40*/  BAR.SYNC.DEFER_BLOCKING 0x0 ;  /* 0x0000000000007b1d */ /* 0x000fec0000010000 */
[----:B----4-:R-:W-:Y:S02]  /*22c50*/  STSM.16.M88.4 [R0], R36 ;  /* 0x0000002400007844 */ /* 0x010fe40000000200 */
[----:B------:R-:W-:Y:S06]  /*22c60*/  BAR.SYNC.DEFER_BLOCKING 0x0 ;  /* 0x0000000000007b1d */ /* 0x000fec0000010000 */
[----:B------:R-:W4:Y:S02]  /*22c70*/  LDS.128 R16, [R251] ;  /* 0x00000000fb107984 */ /* 0x000f240000000c00 */
[----:B------:R-:W-:Y:S06]  /*22c80*/  BAR.SYNC.DEFER_BLOCKING 0x0 ;  /* 0x0000000000007b1d */ /* 0x000fec0000010000 */
[----:B------:R1:W-:Y:S02]  /*22c90*/  STSM.16.M88.4 [R0], R32 ;  /* 0x0000002000007844 */ /* 0x0003e40000000200 */
[----:B------:R-:W-:Y:S06]  /*22ca0*/  BAR.SYNC.DEFER_BLOCKING 0x0 ;  /* 0x0000000000007b1d */ /* 0x000fec0000010000 */
[----:B-1----:R-:W2:Y:S04]  /*22cb0*/  LDL.LU R32, [R1+0x534] ;  /* 0x0005340001207983 */ /* 0x002ea80000300800 */
        /* <DEDUP_REMOVED lines=13> */
[----:B------:R-:W-:-:S02]  /*22d90*/  IMAD.MOV.U32 R42, RZ, RZ, R101 ;  /* 0x000000ffff2a7224 */ /* 0x000fc400078e0065 */
[----:B------:R-:W-:Y:S01]  /*22da0*/  IMAD.MOV.U32 R43, RZ, RZ, R103 ;  /* 0x000000ffff2b7224 */ /* 0x000fe200078e0067 */
[----:B------:R-:W-:Y:S01]  /*22db0*/  MOV R51, R106 ;  /* 0x0000006a00337202 */ /* 0x000fe20000000f00 */
[----:B------:R-:W-:Y:S01]  /*22dc0*/  IMAD.MOV.U32 R50, RZ, RZ, R104 ;  /* 0x000000ffff327224 */ /* 0x000fe200078e0068 */
        /* <DEDUP_REMOVED lines=29> */
[----:B------:R-:W-:Y:S02]  /*22fa0*/  IMAD.MOV.U32 R59, RZ, RZ, R107 ;  /* 0x000000ffff3b7224 */ /* 0x000fe400078e006b */
[----:B------:R-:W-:Y:S02]  /*22fb0*/  IMAD.MOV.U32 R66, RZ, RZ, R108 ;  /* 0x000000ffff427224 */ /* 0x000fe400078e006c */
[----:B------:R-:W-:Y:S01]  /*22fc0*/  IMAD.MOV.U32 R67, RZ, RZ, R110 ;  /* 0x000000ffff437224 */ /* 0x000fe200078e006e */
[----:B--2---:R-:W-:Y:S01]  /*22fd0*/  STSM.16.M88.4 [R0], R48 ;  /* 0x0000003000007844 */ /* 0x004fe20000000200 */
        /* <DEDUP_REMOVED lines=27> */
[----:B------:R-:W-:Y:S01]  /*23190*/  MOV R74, R109 ;  /* 0x0000006d004a7202 */ /* 0x000fe20000000f00 */
[----:B------:R-:W-:-:S02]  /*231a0*/  IMAD.MOV.U32 R75, RZ, RZ, R111 ;  /* 0x000000ffff4b7224 */ /* 0x000fc400078e006f */
        /* <DEDUP_REMOVED lines=47> */
[----:B------:R1:W-:Y:S01]  /*234a0*/  STSM.16.M88.4 [R0], R96 ;  /* 0x0000006000007844 */ /* 0x0003e20000000200 */
[----:B------:R-:W-:Y:S01]  /*234b0*/  IMAD.MOV.U32 R107, RZ, RZ, R119 ;  /* 0x000000ffff6b7224 */ /* 0x000fe200078e0077 */
        /* <DEDUP_REMOVED lines=16> */
[----:B------:R-:W-:-:S04]  /*235c0*/  IMAD.MOV.U32 R115, RZ, RZ, R122 ;  /* 0x000000ffff737224 */ /* 0x000fc800078e007a */
        /* <DEDUP_REMOVED lines=20> */
[----:B------:R-:W1:Y:S01]  /*23710*/  LDS.128 R116, [R251] ;  /* 0x00000000fb747984 */ /* 0x000e620000000c00 */
[----:B------:R-:W-:Y:S06]  /*23720*/  BAR.SYNC.DEFER_BLOCKING 0x0 ;  /* 0x0000000000007b1d */ /* 0x000fec0000010000 */
[----:B------:R-:W4:Y:S04]  /*23730*/  LDL.LU R160, [R1+0x590] ;  /* 0x0005900001a07983 */ /* 0x000f280000300800 */
[----:B------:R-:W4:Y:S04]  /*23740*/  LDL.LU R161, [R1+0x598] ;  /* 0x0005980001a17983 */ /* 0x000f280000300800 */
[----:B------:R-:W4:Y:S04]  /*23750*/  LDL.LU R162, [R1+0x390] ;  /* 0x0003900001a27983 */ /* 0x000f280000300800 */
[----:B------:R-:W4:Y:S04]  /*23760*/  LDL.LU R163, [R1+0x398] ;  /* 0x0003980001a37983 */ /* 0x000f280000300800 */
[----:B--2---:R-:W-:Y:S01]  /*23770*/  STSM.16.M88.4 [R0], R112 ;  /* 0x0000007000007844 */ /* 0x004fe20000000200 */
[----:B------:R-:W-:Y:S06]  /*23780*/  BAR.SYNC.DEFER_BLOCKING 0x0 ;  /* 0x0000000000007b1d */ /* 0x000fec0000010000 */
[----:B------:R-:W2:Y:S02]  /*23790*/  LDS.128 R152, [R251] ;  /* 0x00000000fb987984 */ /* 0x000ea40000000c00 */
[----:B------:R-:W-:Y:S06]  /*237a0*/  BAR.SYNC.DEFER_BLOCKING 0x0 ;  /* 0x0000000000007b1d */ /* 0x000fec0000010000 */
[----:B---3--:R3:W-:Y:S02]  /*237b0*/  STSM.16.M88.4 [R0], R156 ;  /* 0x0000009c00007844 */ /* 0x0087e40000000200 */
[----:B------:R-:W-:Y:S06]  /*237c0*/  BAR.SYNC.DEFER_BLOCKING 0x0 ;  /* 0x0000000000007b1d */ /* 0x000fec0000010000 */
[----:B---3--:R-:W3:Y:S04]  /*237d0*/  LDL.LU R156, [R1+0x190] ;  /* 0x00019000019c7983 */ /* 0x008ee80000300800 */
[----:B------:R-:W3:Y:S04]  /*237e0*/  LDL.LU R157, [R1+0x198] ;  /* 0x00019800019d7983 */ /* 0x000ee80000300800 */
[----:B------:R-:W2:Y:S01]  /*237f0*/  LDS.128 R120, [R251] ;  /* 0x00000000fb787984 */ /* 0x000ea20000000c00 */
[----:B------:R-:W-:Y:S06]  /*23800*/  BAR.SYNC.DEFER_BLOCKING 0x0 ;  /* 0x0000000000007b1d */ /* 0x000fec0000010000 */
[----:B----4-:R-:W-:Y:S02]  /*23810*/  STSM.16.M88.4 [R0], R160 ;  /* 0x000000a000007844 */ /* 0x010fe40000000200 */
[----:B------:R-:W-:Y:S01]  /*23820*/  BAR.SYNC.DEFER_BLOCKING 0x0 ;  /* 0x0000000000007b1d */ /* 0x000fe20000010000 */
[----:B------:R-:W-:Y:S01]  /*23830*/  IMAD.MOV.U32 R158, RZ, RZ, R124 ;  /* 0x000000ffff9e7224 */ /* 0x000fe200078e007c */
[----:B------:R-:W-:-:S04]  /*23840*/  MOV R159, R126 ;  /* 0x0000007e009f7202 */ /* 0x000fc80000000f00 */
[----:B------:R-:W4:Y:S02]  /*23850*/  LDS.128 R112, [R251] ;  /* 0x00000000fb707984 */ /* 0x000f240000000c00 */
[----:B------:R-:W-:Y:S06]  /*23860*/  BAR.SYNC.DEFER_BLOCKING 0x0 ;  /* 0x0000000000007b1d */ /* 0x000fec0000010000 */
[----:B---3--:R3:W-:Y:S02]  /*23870*/  STSM.16.M88.4 [R0], R156 ;  /* 0x0000009c00007844 */ /* 0x0087e40000000200 */
[----:B------:R-:W-:Y:S06]  /*23880*/  BAR.SYNC.DEFER_BLOCKING 0x0 ;  /* 0x0000000000007b1d */ /* 0x000fec0000010000 */
[----:B---3--:R-:W3:Y:S04]  /*23890*/  LDL.LU R156, [R1+0x594] ;  /* 0x00059400019c7983 */ /* 0x008ee80000300800 */
[----:B------:R-:W3:Y:S04]  /*238a0*/  LDL.LU R157, [R1+0x59c] ;  /* 0x00059c00019d7983 */ /* 0x000ee80000300800 */
[----:B------:R-:W3:Y:S04]  /*238b0*/  LDL.LU R158, [R1+0x394] ;  /* 0x00039400019e7983 */ /* 0x000ee80000300800 */
[----:B------:R-:W3:Y:S04]  /*238c0*/  LDL.LU R159, [R1+0x39c] ;  /* 0x00039c00019f7983 */ /* 0x000ee80000300800 */
[----:B------:R-:W2:Y:S04]  /*238d0*/  LDL.LU R172, [R1+0x194] ;  /* 0x0001940001ac7983 */ /* 0x000ea80000300800 */
[----:B------:R-:W2:Y:S04]  /*238e0*/  LDL.LU R173, [R1+0x19c] ;  /* 0x00019c0001ad7983 */ /* 0x000ea80000300800 */
[----:B------:R-:W4:Y:S04]  /*238f0*/  LDL.LU R176, [R1+0x5a0] ;  /* 0x0005a00001b07983 */ /* 0x000f280000300800 */
[----:B------:R-:W4:Y:S04]  /*23900*/  LDL.LU R177, [R1+0x5a8] ;  /* 0x0005a80001b17983 */ /* 0x000f280000300800 */
[----:B------:R-:W4:Y:S04]  /*23910*/  LDL.LU R178, [R1+0x3a0] ;  /* 0x0003a00001b27983 */ /* 0x000f280000300800 */
[----:B------:R-:W4:Y:S04]  /*23920*/  LDL.LU R179, [R1+0x3a8] ;  /* 0x0003a80001b37983 */ /* 0x000f280000300800 */
[----:B------:R-:W4:Y:S04]  /*23930*/  LDL.LU R168, [R1+0x1a0] ;  /* 0x0001a00001a87983 */ /* 0x000f280000300800 */
[----:B------:R-:W4:Y:S04]  /*23940*/  LDL.LU R169, [R1+0x1a8] ;  /* 0x0001a80001a97983 */ /* 0x000f280000300800 */
[----:B------:R-:W1:Y:S01]  /*23950*/  LDS.128 R124, [R251] ;  /* 0x00000000fb7c7984 */ /* 0x000e620000000c00 */
[----:B------:R-:W-:Y:S06]  /*23960*/  BAR.SYNC.DEFER_BLOCKING 0x0 ;  /* 0x0000000000007b1d */ /* 0x000fec0000010000 */
[----:B---3--:R-:W-:Y:S02]  /*23970*/  STSM.16.M88.4 [R0], R156 ;  /* 0x0000009c00007844 */ /* 0x008fe40000000200 */
[----:B------:R-:W-:Y:S06]  /*23980*/  BAR.SYNC.DEFER_BLOCKING 0x0 ;  /* 0x0000000000007b1d */ /* 0x000fec0000010000 */
[----:B------:R-:W3:Y:S02]  /*23990*/  LDS.128 R164, [R251] ;  /* 0x00000000fba47984 */ /* 0x000ee40000000c00 */
[----:B------:R-:W-:Y:S06]  /*239a0*/  BAR.SYNC.DEFER_BLOCKING 0x0 ;  /* 0x0000000000007b1d */ /* 0x000fec0000010000 */
[----:B--2---:R-:W-:Y:S02]  /*239b0*/  STSM.16.M88.4 [R0], R172 ;  /* 0x000000ac00007844 */ /* 0x004fe40000000200 */
[----:B------:R-:W-:Y:S06]  /*239c0*/  BAR.SYNC.DEFER_BLOCKING 0x0 ;  /* 0x0000000000007b1d */ /* 0x000fec0000010000 */
[----:B------:R-:W2:Y:S02]  /*239d0*/  LDS.128 R160, [R251] ;  /* 0x00000000fba07984 */ /* 0x000ea40000000c00 */
[----:B------:R-:W-:Y:S06]  /*239e0*/  BAR.SYNC.DEFER_BLOCKING 0x0 ;  /* 0x0000000000007b1d */ /* 0x000fec0000010000 */
[----:B----4-:R-:W-:Y:S02]  /*239f0*/  STSM.16.M88.4 [R0], R176 ;  /* 0x000000b000007844 */ /* 0x010fe40000000200 */
[----:B------:R-:W-:Y:S06]  /*23a00*/  BAR.SYNC.DEFER_BLOCKING 0x0 ;  /* 0x0000000000007b1d */ /* 0x000fec0000010000 */
[----:B------:R-:W4:Y:S02]  /*23a10*/  LDS.128 R156, [R251] ;  /* 0x00000000fb9c7984 */ /* 0x000f240000000c00 */
[----:B------:R-:W-:Y:S06]  /*23a20*/  BAR.SYNC.DEFER_BLOCKING 0x0 ;  /* 0x0000000000007b1d */ /* 0x000fec0000010000 */
[----:B------:R1:W-:Y:S04]  /*23a30*/  STSM.16.M88.4 [R0], R168 ;  /* 0x000000a800007844 */ /* 0x0003e80000000200 */
[----:B-1----:R-:W3:Y:S04]  /*23a40*/  LDL.LU R168, [R1+0x5a4] ;  /* 0x0005a40001a87983 */ /* 0x002ee80000300800 */
        /* <DEDUP_REMOVED lines=10> */
[----:B------:R-:W4:Y:S01]  /*23af0*/  LDL.LU R181, [R1+0x1b8] ;  /* 0x0001b80001b57983 */ /* 0x000f220000300800 */
[----:B------:R-:W-:Y:S01]  /*23b00*/  BAR.SYNC.DEFER_BLOCKING 0x0 ;  /* 0x0000000000007b1d */ /* 0x000fe20000010000 */
[----:B------:R-:W-:Y:S01]  /*23b10*/  MOV R174, R129 ;  /* 0x0000008100ae7202 */ /* 0x000fe20000000f00 */
[----:B------:R-:W-:-:S04]  /*23b20*/  IMAD.MOV.U32 R175, RZ, RZ, R131 ;  /* 0x000000ffffaf7224 */ /* 0x000fc800078e0083 */
[----:B------:R-:W1:Y:S02]  /*23b30*/  LDS.128 R128, [R251] ;  /* 0x00000000fb807984 */ /* 0x000e640000000c00 */
        /* <DEDUP_REMOVED lines=13> */
[----:B------:R1:W-:Y:S02]  /*23c10*/  STSM.16.M88.4 [R0], R180 ;  /* 0x000000b400007844 */ /* 0x0003e40000000200 */
[----:B------:R-:W-:Y:S06]  /*23c20*/  BAR.SYNC.DEFER_BLOCKING 0x0 ;  /* 0x0000000000007b1d */ /* 0x000fec0000010000 */
        /* <DEDUP_REMOVED lines=40> */
[----:B------:R-:W-:-:S02]  /*23eb0*/  IMAD.MOV.U32 R198, RZ, RZ, R137 ;  /* 0x000000ffffc67224 */ /* 0x000fc400078e0089 */
[----:B------:R-:W-:-:S03]  /*23ec0*/  IMAD.MOV.U32 R199, RZ, RZ, R139 ;  /* 0x000000ffffc77224 */ /* 0x000fc600078e008b */
        /* <DEDUP_REMOVED lines=31> */
[----:B------:R-:W-:-:S04]  /*240c0*/  MOV R211, R146 ;  /* 0x0000009200d37202 */ /* 0x000fc80000000f00 */
        /* <DEDUP_REMOVED lines=18> */
[----:B------:R-:W1:Y:S01]  /*241f0*/  LDS.128 R220, [R251] ;  /* 0x00000000fbdc7984 */ /* 0x000e620000000c00 */
[----:B------:R-:W-:Y:S06]  /*24200*/  BAR.SYNC.DEFER_BLOCKING 0x0 ;  /* 0x0000000000007b1d */ /* 0x000fec0000010000 */
[----:B---3--:R3:W-:Y:S04]  /*24210*/  STSM.16.M88.4 [R0], R208 ;  /* 0x000000d000007844 */ /* 0x0087e80000000200 */
[----:B---3--:R-:W3:Y:S04]  /*24220*/  LDL.LU R208, [R1+0x1e4] ;  /* 0x0001e40001d07983 */ /* 0x008ee80000300800 */
[----:B------:R-:W3:Y:S04]  /*24230*/  LDL.LU R209, [R1+0x1ec] ;  /* 0x0001ec0001d17983 */ /* 0x000ee80000300800 */
[----:B------:R-:W2:Y:S04]  /*24240*/  LDL.LU R224, [R1+0x5f0] ;  /* 0x0005f00001e07983 */ /* 0x000ea80000300800 */
[----:B------:R-:W2:Y:S04]  /*24250*/  LDL.LU R225, [R1+0x5f8] ;  /* 0x0005f80001e17983 */ /* 0x000ea80000300800 */
[----:B------:R-:W2:Y:S04]  /*24260*/  LDL.LU R226, [R1+0x3f0] ;  /* 0x0003f00001e27983 */ /* 0x000ea80000300800 */
[----:B------:R-:W2:Y:S01]  /*24270*/  LDL.LU R227, [R1+0x3f8] ;  /* 0x0003f80001e37983 */ /* 0x000ea20000300800 */
        /* <DEDUP_REMOVED lines=9> */
[----:B--2---:R2:W-:Y:S02]  /*24310*/  STSM.16.M88.4 [R0], R224 ;  /* 0x000000e000007844 */ /* 0x0045e40000000200 */
[----:B------:R-:W-:Y:S06]  /*24320*/  BAR.SYNC.DEFER_BLOCKING 0x0 ;  /* 0x0000000000007b1d */ /* 0x000fec0000010000 */
[----:B--2---:R-:W2:Y:S04]  /*24330*/  LDL.LU R224, [R1+0x1f0] ;  /* 0x0001f00001e07983 */ /* 0x004ea80000300800 */
[----:B------:R-:W2:Y:S04]  /*24340*/  LDL.LU R225, [R1+0x1f8] ;  /* 0x0001f80001e17983 */ /* 0x000ea80000300800 */
[----:B------:R-:W3:Y:S01]  /*24350*/  LDS.128 R228, [R251] ;  /* 0x00000000fbe47984 */ /* 0x000ee20000000c00 */
[----:B------:R-:W-:-:S02]  /*24360*/  IMAD.MOV.U32 R226, RZ, RZ, R148 ;  /* 0x000000ffffe27224 */ /* 0x000fc400078e0094 */
[----:B------:R-:W-:Y:S01]  /*24370*/  IMAD.MOV.U32 R227, RZ, RZ, R150 ;  /* 0x000000ffffe37224 */ /* 0x000fe200078e0096 */
[----:B------:R-:W-:Y:S06]  /*24380*/  BAR.SYNC.DEFER_BLOCKING 0x0 ;  /* 0x0000000000007b1d */ /* 0x000fec0000010000 */
[----:B--2---:R2:W-:Y:S02]  /*24390*/  STSM.16.M88.4 [R0], R224 ;  /* 0x000000e000007844 */ /* 0x0045e40000000200 */
[----:B------:R-:W-:Y:S06]  /*243a0*/  BAR.SYNC.DEFER_BLOCKING 0x0 ;  /* 0x0000000000007b1d */ /* 0x000fec0000010000 */
[----:B--2---:R-:W2:Y:S04]  /*243b0*/  LDL.LU R224, [R1+0x5f4] ;  /* 0x0005f40001e07983 */ /* 0x004ea80000300800 */
[----:B------:R-:W2:Y:S04]  /*243c0*/  LDL.LU R225, [R1+0x5fc] ;  /* 0x0005fc0001e17983 */ /* 0x000ea80000300800 */
[----:B------:R-:W2:Y:S04]  /*243d0*/  LDL.LU R226, [R1+0x3f4] ;  /* 0x0003f40001e27983 */ /* 0x000ea80000300800 */
[----:B------:R-:W2:Y:S04]  /*243e0*/  LDL.LU R227, [R1+0x3fc] ;  /* 0x0003fc0001e37983 */ /* 0x000ea80000300800 */
[----:B------:R-:W3:Y:S01]  /*243f0*/  LDS.128 R236, [R251] ;  /* 0x00000000fbec7984 */ /* 0x000ee20000000c00 */
[----:B------:R-:W-:Y:S06]  /*24400*/  BAR.SYNC.DEFER_BLOCKING 0x0 ;  /* 0x0000000000007b1d */ /* 0x000fec0000010000 */
[----:B--2---:R2:W-:Y:S04]  /*24410*/  STSM.16.M88.4 [R0], R224 ;  /* 0x000000e000007844 */ /* 0x0045e80000000200 */
[----:B--2---:R-:W2:Y:S04]  /*24420*/  LDL.LU R224, [R1+0x1f4] ;  /* 0x0001f40001e07983 */ /* 0x004ea80000300800 */
[----:B------:R-:W2:Y:S01]  /*24430*/  LDL.LU R225, [R1+0x1fc] ;  /* 0x0001fc0001e17983 */ /* 0x000ea20000300800 */
[----:B------:R-:W-:-:S02]  /*24440*/  IMAD.MOV.U32 R226, RZ, RZ, R149 ;  /* 0x000000ffffe27224 */ /* 0x000fc400078e0095 */
[----:B------:R-:W-:Y:S01]  /*24450*/  IMAD.MOV.U32 R227, RZ, RZ, R151 ;  /* 0x000000ffffe37224 */ /* 0x000fe200078e0097 */
[----:B------:R-:W-:Y:S06]  /*24460*/  BAR.SYNC.DEFER_BLOCKING 0x0 ;  /* 0x0000000000007b1d */ /* 0x000fec0000010000 */
[----:B------:R-:W4:Y:S04]  /*24470*/  LDL.LU R235, [R1+0x200] ;  /* 0x0002000001eb7983 */ /* 0x000f280000300800 */
[----:B------:R-:W3:Y:S04]  /*24480*/  LDL.LU R234, [R1+0x604] ;  /* 0x0006040001ea7983 */ /* 0x000ee80000300800 */
[----:B------:R-:W3:Y:S04]  /*24490*/  LDL.LU R233, [R1+0x4] ;  /* 0x0000040001e97983 */ /* 0x000ee80000300800 */
[----:B------:R-:W3:Y:S04]  /*244a0*/  LDL.LU R232, [R1+0x404] ;  /* 0x0004040001e87983 */ /* 0x000ee80000300800 */
[----:B------:R-:W1:Y:S01]  /*244b0*/  LDS.128 R148, [R251] ;  /* 0x00000000fb947984 */ /* 0x000e620000000c00 */
[----:B------:R-:W-:Y:S06]  /*244c0*/  BAR.SYNC.DEFER_BLOCKING 0x0 ;  /* 0x0000000000007b1d */ /* 0x000fec0000010000 */
[----:B------:R-:W3:Y:S04]  /*244d0*/  LDL.LU R243, [R1+0x204] ;  /* 0x0002040001f37983 */ /* 0x000ee80000300800 */
        /* <DEDUP_REMOVED lines=8> */
[----:B--2---:R2:W-:Y:S04]  /*24560*/  STSM.16.M88.4 [R0], R224 ;  /* 0x000000e000007844 */ /* 0x0045e80000000200 */
[----:B--2---:R-:W2:Y:S01]  /*24570*/  LDL.LU R0, [R1+0x600] ;  /* 0x0006000001007983 */ /* 0x004ea20000300800 */
[----:B------:R-:W-:Y:S01]  /*24580*/  BAR.SYNC.DEFER_BLOCKING 0x0 ;  /* 0x0000000000007b1d */ /* 0x000fe20000010000 */
[----:B------:R-:W-:-:S02]  /*24590*/  LEA R2, P1, R3, UR4, 0x2 ;  /* 0x0000000403027c11 */ /* 0x000fc4000f8210ff */
[----:B------:R-:W-:Y:S02]  /*245a0*/  LEA R5, R5, R3, 0x7 ;  /* 0x0000000305057211 */ /* 0x000fe400078e38ff */
[----:B------:R-:W-:Y:S02]  /*245b0*/  LEA.HI.X.SX32 R3, R3, UR5, 0x2, P1 ;  /* 0x0000000503037c11 */ /* 0x000fe400088f16ff */
[C---:B------:R-:W-:Y:S02]  /*245c0*/  ISETP.LT.AND P2, PT, R6.reuse, UR27, !P2 ;  /* 0x0000001b06007c0c */ /* 0x040fe4000d741270 */
[C---:B------:R-:W-:Y:S01]  /*245d0*/  ISETP.GE.AND P1, PT, R6.reuse, UR7, PT ;  /* 0x0000000706007c0c */ /* 0x040fe2000bf26270 */
[----:B------:R-:W-:Y:S01]  /*245e0*/  IMAD R9, R6, UR28, RZ ;  /* 0x0000001c06097c24 */ /* 0x000fe2000f8e02ff */
[----:B------:R-:W-:Y:S01]  /*245f0*/  LEA R4, P6, R5, UR4, 0x2 ;  /* 0x0000000405047c11 */ /* 0x000fe2000f8c10ff */
[----:B------:R-:W-:Y:S01]  /*24600*/  ULDC UR4, c[0x0][0x22c] ;  /* 0x00008b0000047ab9 */ /* 0x000fe20000000800 */
[----:B------:R-:W-:Y:S01]  /*24610*/  ISETP.LT.AND P1, PT, R8, UR22, !P1 ;  /* 0x0000001608007c0c */ /* 0x000fe2000cf21270 */
[----:B------:R-:W-:Y:S01]  /*24620*/  IMAD.WIDE R248, R9, 0x4, R2 ;  /* 0x0000000409f87825 */ /* 0x000fe200078e0202 */
[----:B------:R-:W-:Y:S01]  /*24630*/  LEA.HI.X.SX32 R5, R5, UR5, 0x2, P6 ;  /* 0x0000000505057c11 */ /* 0x000fe2000b0f16ff */
[----:B------:R-:W-:-:S02]  /*24640*/  ULDC.64 UR6, c[0x0][0x228] ;  /* 0x00008a0000067ab9 */ /* 0x000fc40000000a00 */
[----:B------:R-:W-:-:S04]  /*24650*/  IMAD.WIDE R10, R9, 0x4, R4 ;  /* 0x00000004090a7825 */ /* 0x000fc800078e0204 */
[----:B------:R-:W-:-:S04]  /*24660*/  VIADD R9, R9, UR28 ;  /* 0x0000001c09097c36 */ /* 0x000fc80008000000 */
[C---:B------:R-:W-:Y:S01]  /*24670*/  IMAD.WIDE R224, R9.reuse, 0x4, R4 ;  /* 0x0000000409e07825 */ /* 0x040fe200078e0204 */
[----:B--2---:R2:W-:Y:S04]  /*24680*/  @P2 STG.E desc[UR18][R248.64], R0 ;  /* 0x00000000f8002986 */ /* 0x0045e8000c101912 */
[----:B------:R1:W-:Y:S01]  /*24690*/  @P1 STG.E desc[UR18][R10.64], R250 ;  /* 0x000000fa0a001986 */ /* 0x0003e2000c101912 */
[----:B--2---:R-:W-:Y:S02]  /*246a0*/  VIADD R0, R6, 0x5 ;  /* 0x0000000506007836 */ /* 0x004fe40000000000 */
[----:B-1----:R-:W-:-:S03]  /*246b0*/  IMAD.WIDE R10, R9, 0x4, R2 ;  /* 0x00000004090a7825 */ /* 0x002fc600078e0202 */
[----:B------:R-:W-:Y:S01]  /*246c0*/  ISETP.GE.AND P1, PT, R0, UR4, PT ;  /* 0x0000000400007c0c */ /* 0x000fe2000bf26270 */
[----:B------:R-:W-:Y:S01]  /*246d0*/  ULDC UR4, c[0x0][0x22c] ;  /* 0x00008b0000047ab9 */ /* 0x000fe20000000800 */
[----:B------:R-:W-:Y:S02]  /*246e0*/  IADD3 R0, R9, UR28, RZ ;  /* 0x0000001c09007c10 */ /* 0x000fe4000fffe0ff */
[----:B------:R-:W2:Y:S01]  /*246f0*/  LDL.LU R9, [R1+0x400] ;  /* 0x0004000001097983 */ /* 0x000ea20000300800 */
[C---:B------:R-:W-:Y:S02]  /*24700*/  ISETP.LT.AND P2, PT, R7.reuse, UR24, !P0 ;  /* 0x0000001807007c0c */ /* 0x040fe4000c741270 */
[----:B------:R-:W-:Y:S02]  /*24710*/  ISETP.LT.AND P0, PT, R8, UR16, !P0 ;  /* 0x0000001008007c0c */ /* 0x000fe4000c701270 */
[----:B------:R-:W-:Y:S01]  /*24720*/  ISETP.LT.AND P6, PT, R7, UR20, !P4 ;  /* 0x0000001407007c0c */ /* 0x000fe2000e7c1270 */
[----:B------:R-:W-:Y:S01]  /*24730*/  IMAD.WIDE R226, R0, 0x4, R2 ;  /* 0x0000000400e27825 */ /* 0x000fe200078e0202 */
[----:B------:R-:W-:Y:S01]  /*24740*/  ISETP.LT.AND P4, PT, R8, UR12, !P4 ;  /* 0x0000000c08007c0c */ /* 0x000fe2000e781270 */
[----:B------:R-:W-:Y:S01]  /*24750*/  ULDC UR12, c[0x0][0x228] ;  /* 0x00008a00000c7ab9 */ /* 0x000fe20000000800 */
[----:B------:R-:W-:Y:S01]  /*24760*/  ULDC UR16, c[0x0][0x228] ;  /* 0x00008a0000107ab9 */ /* 0x000fe20000000800 */
[----:B------:R-:W-:-:S02]  /*24770*/  VIADD R250, R6, 0x6 ;  /* 0x0000000606fa7836 */ /* 0x000fc40000000000 */
[----:B------:R-:W-:Y:S02]  /*24780*/  IMAD.WIDE R248, R0, 0x4, R4 ;  /* 0x0000000400f87825 */ /* 0x000fe400078e0204 */
[----:B--2---:R1:W-:Y:S01]  /*24790*/  @P2 STG.E desc[UR18][R10.64], R9 ;  /* 0x000000090a002986 */ /* 0x0043e2000c101912 */
[----:B------:R-:W-:Y:S01]  /*247a0*/  ISETP.GE.AND P2, PT, R250, UR4, PT ;  /* 0x00000004fa007c0c */ /* 0x000fe2000bf46270 */
[----:B------:R-:W-:Y:S02]  /*247b0*/  ULDC.64 UR4, c[0x0][0x228] ;  /* 0x00008a0000047ab9 */ /* 0x000fe40000000a00 */
[----:B----4-:R2:W-:Y:S04]  /*247c0*/  @P0 STG.E desc[UR18][R224.64], R235 ;  /* 0x000000ebe0000986 */ /* 0x0105e8000c101912 */
[----:B---3--:R3:W-:Y:S01]  /*247d0*/  @P6 STG.E desc[UR18][R226.64], R234 ;  /* 0x000000eae2006986 */ /* 0x0087e2000c101912 */
[----:B------:R-:W-:Y:S01]  /*247e0*/  ISETP.LT.AND P6, PT, R7, UR4, !P5 ;  /* 0x0000000407007c0c */ /* 0x000fe2000efc1270 */
[----:B------:R-:W-:-:S02]  /*247f0*/  ULDC UR4, c[0x0][0x22c] ;  /* 0x00008b0000047ab9 */ /* 0x000fc40000000800 */
[----:B------:R4:W-:Y:S01]  /*24800*/  @P4 STG.E desc[UR18][R248.64], R233 ;  /* 0x000000e9f8004986 */ /* 0x0009e2000c101912 */
[----:B------:R-:W-:Y:S01]  /*24810*/  ISETP.LT.AND P4, PT, R7, UR14, !P3 ;  /* 0x0000000e07007c0c */ /* 0x000fe2000df81270 */
[----:B-1----:R-:W-:Y:S01]  /*24820*/  VIADD R10, R6, 0x7 ;  /* 0x00000007060a7836 */ /* 0x002fe20000000000 */
[----:B------:R-:W-:Y:S01]  /*24830*/  ISETP.LT.AND P3, PT, R8, UR10, !P3 ;  /* 0x0000000a08007c0c */ /* 0x000fe2000df61270 */
[----:B------:R-:W-:Y:S01]  /*24840*/  VIADD R9, R0, UR28 ;  /* 0x0000001c00097c36 */ /* 0x000fe20008000000 */
[----:B------:R-:W-:Y:S01]  /*24850*/  ISETP.LT.AND P5, PT, R8, UR6, !P5 ;  /* 0x0000000608007c0c */ /* 0x000fe2000efa1270 */
[----:B------:R-:W-:Y:S01]  /*24860*/  ULDC UR6, c[0x0][0x228] ;  /* 0x00008a0000067ab9 */ /* 0x000fe20000000800 */
[----:B------:R-:W-:Y:S01]  /*24870*/  ISETP.GE.AND P0, PT, R10, UR8, PT ;  /* 0x000000080a007c0c */ /* 0x000fe2000bf06270 */
[C---:B------:R-:W-:Y:S01]  /*24880*/  VIADD R0, R9.reuse, UR28 ;  /* 0x0000001c09007c36 */ /* 0x040fe20008000000 */
[----:B------:R-:W-:Y:S01]  /*24890*/  ULDC.64 UR8, c[0x0][0x228] ;  /* 0x00008a0000087ab9 */ /* 0x000fe20000000a00 */
[C---:B------:R-:W-:Y:S01]  /*248a0*/  IMAD.WIDE R10, R9.reuse, 0x4, R2 ;  /* 0x00000004090a7825 */ /* 0x040fe200078e0202 */
[----:B------:R-:W-:Y:S01]  /*248b0*/  IADD3 R250, R6, 0x8, RZ ;  /* 0x0000000806fa7810 */ /* 0x000fe20007ffe0ff */
[----:B------:R-:W-:Y:S01]  /*248c0*/  ULDC UR10, c[0x0][0x228] ;  /* 0x00008a00000a7ab9 */ /* 0x000fe20000000800 */
[----:B------:R-:W-:Y:S01]  /*248d0*/  ULDC UR14, c[0x0][0x228] ;  /* 0x00008a00000e7ab9 */ /* 0x000fe20000000800 */
[----:B--2---:R-:W-:Y:S01]  /*248e0*/  IMAD.WIDE R224, R9, 0x4, R4 ;  /* 0x0000000409e07825 */ /* 0x004fe200078e0204 */
[----:B------:R1:W-:Y:S03]  /*248f0*/  @P4 STG.E desc[UR18][R10.64], R232 ;  /* 0x000000e80a004986 */ /* 0x0003e6000c101912 */
[C---:B---3--:R-:W-:Y:S01]  /*24900*/  IMAD.WIDE R226, R0.reuse, 0x4, R2 ;  /* 0x0000000400e27825 */ /* 0x048fe200078e0202 */
[----:B------:R2:W-:Y:S03]  /*24910*/  @P3 STG.E desc[UR18][R224.64], R243 ;  /* 0x000000f3e0003986 */ /* 0x0005e6000c101912 */
[----:B----4-:R-:W-:Y:S01]  /*24920*/  IMAD.WIDE R248, R0, 0x4, R4 ;  /* 0x0000000400f87825 */ /* 0x010fe200078e0204 */
[----:B------:R3:W-:Y:S01]  /*24930*/  @P6 STG.E desc[UR18][R226.64], R242 ;  /* 0x000000f2e2006986 */ /* 0x0007e2000c101912 */
[----:B------:R-:W-:Y:S01]  /*24940*/  ISETP.LT.AND P6, PT, R7, UR26, !P2 ;  /* 0x0000001a07007c0c */ /* 0x000fe2000d7c1270 */
[----:B------:R-:W-:-:S02]  /*24950*/  ULDC.64 UR26, c[0x0][0x228] ;  /* 0x00008a00001a7ab9 */ /* 0x000fc40000000a00 */
        /* <DEDUP_REMOVED lines=8> */
[----:B------:R-:W-:Y:S01]  /*249e0*/  ULDC UR4, c[0x0][0x22c] ;  /* 0x00008b0000047ab9 */ /* 0x000fe20000000800 */
[C---:B------:R-:W-:Y:S01]  /*249f0*/  VIADD R0, R9.reuse, UR28 ;  /* 0x0000001c09007c36 */ /* 0x040fe20008000000 */
[----:B------:R-:W-:Y:S01]  /*24a00*/  ISETP.GE.AND P3, PT, R10, UR4, PT ;  /* 0x000000040a007c0c */ /* 0x000fe2000bf66270 */
[----:B------:R-:W-:Y:S01]  /*24a10*/  IMAD.WIDE R10, R9, 0x4, R2 ;  /* 0x00000004090a7825 */ /* 0x000fe200078e0202 */
[----:B------:R-:W-:Y:S01]  /*24a20*/  ULDC UR4, c[0x0][0x22c] ;  /* 0x00008b0000047ab9 */ /* 0x000fe20000000800 */
[----:B------:R-:W-:-:S02]  /*24a30*/  ULDC UR8, c[0x0][0x228] ;  /* 0x00008a0000087ab9 */ /* 0x000fc40000000800 */
[----:B--2---:R-:W-:Y:S01]  /*24a40*/  IMAD.WIDE R224, R9, 0x4, R4 ;  /* 0x0000000409e07825 */ /* 0x004fe200078e0204 */
[----:B------:R1:W-:Y:S03]  /*24a50*/  @P5 STG.E desc[UR18][R10.64], R240 ;  /* 0x000000f00a005986 */ /* 0x0003e6000c101912 */
[C---:B---3--:R-:W-:Y:S01]  /*24a60*/  IMAD.WIDE R226, R0.reuse, 0x4, R2 ;  /* 0x0000000400e27825 */ /* 0x048fe200078e0202 */
[----:B------:R2:W-:Y:S03]  /*24a70*/  @P1 STG.E desc[UR18][R224.64], R247 ;  /* 0x000000f7e0001986 */ /* 0x0005e6000c101912 */
[----:B----4-:R-:W-:Y:S01]  /*24a80*/  IMAD.WIDE R248, R0, 0x4, R4 ;  /* 0x0000000400f87825 */ /* 0x010fe200078e0204 */
[----:B------:R-:W-:Y:S03]  /*24a90*/  @P6 STG.E desc[UR18][R226.64], R246 ;  /* 0x000000f6e2006986 */ /* 0x000fe6000c101912 */
[----:B------:R-:W-:Y:S01]  /*24aa0*/  VIADD R250, R6, 0xa ;  /* 0x0000000a06fa7836 */ /* 0x000fe20000000000 */
[----:B------:R-:W-:Y:S01]  /*24ab0*/  @P2 STG.E desc[UR18][R248.64], R245 ;  /* 0x000000f5f8002986 */ /* 0x000fe2000c101912 */
[----:B------:R-:W-:Y:S01]  /*24ac0*/  ISETP.LT.AND P2, PT, R7, UR6, !P0 ;  /* 0x0000000607007c0c */ /* 0x000fe2000c741270 */
[----:B------:R-:W-:Y:S01]  /*24ad0*/  VIADD R9, R0, UR28 ;  /* 0x0000001c00097c36 */ /* 0x000fe20008000000 */
[----:B-1----:R-:W-:Y:S01]  /*24ae0*/  IADD3 R10, R6, 0xb, RZ ;  /* 0x0000000b060a7810 */ /* 0x002fe20007ffe0ff */
[----:B------:R-:W-:Y:S01]  /*24af0*/  ULDC UR6, c[0x0][0x228] ;  /* 0x00008a0000067ab9 */ /* 0x000fe20000000800 */
[----:B------:R-:W-:Y:S01]  /*24b00*/  ISETP.GE.AND P5, PT, R250, UR4, PT ;  /* 0x00000004fa007c0c */ /* 0x000fe2000bfa6270 */
[----:B------:R-:W-:-:S02]  /*24b10*/  ULDC UR4, c[0x0][0x22c] ;  /* 0x00008b0000047ab9 */ /* 0x000fc40000000800 */
[----:B------:R-:W-:Y:S01]  /*24b20*/  ISETP.GE.AND P1, PT, R10, UR4, PT ;  /* 0x000000040a007c0c */ /* 0x000fe2000bf26270 */
[----:B------:R-:W-:Y:S01]  /*24b30*/  IMAD.WIDE R10, R9, 0x4, R2 ;  /* 0x00000004090a7825 */ /* 0x000fe200078e0202 */
[C---:B------:R-:W-:Y:S01]  /*24b40*/  ISETP.LT.AND P0, PT, R8.reuse, UR8, !P0 ;  /* 0x0000000808007c0c */ /* 0x040fe2000c701270 */
[----:B------:R-:W-:Y:S01]  /*24b50*/  ULDC UR4, c[0x0][0x22c] ;  /* 0x00008b0000047ab9 */ /* 0x000fe20000000800 */
[----:B------:R-:W-:Y:S01]  /*24b60*/  ISETP.LT.AND P6, PT, R7, UR10, !P4 ;  /* 0x0000000a07007c0c */ /* 0x000fe2000e7c1270 */
[C---:B------:R-:W-:Y:S01]  /*24b70*/  VIADD R0, R9.reuse, UR28 ;  /* 0x0000001c09007c36 */ /* 0x040fe20008000000 */
[----:B------:R1:W-:Y:S01]  /*24b80*/  @P2 STG.E desc[UR18][R10.64], R244 ;  /* 0x000000f40a002986 */ /* 0x0003e2000c101912 */
[----:B--2---:R-:W-:Y:S01]  /*24b90*/  IMAD.WIDE R224, R9, 0x4, R4 ;  /* 0x0000000409e07825 */ /* 0x004fe200078e0204 */
[----:B------:R-:W-:Y:S01]  /*24ba0*/  ULDC UR8, c[0x0][0x228] ;  /* 0x00008a0000087ab9 */ /* 0x000fe20000000800 */
[----:B------:R-:W-:Y:S01]  /*24bb0*/  ULDC UR10, c[0x0][0x228] ;  /* 0x00008a00000a7ab9 */ /* 0x000fe20000000800 */
[----:B------:R-:W2:Y:S04]  /*24bc0*/  LDL.LU R9, [R1+0x10] ;  /* 0x0000100001097983 */ /* 0x000ea80000300800 */
[----:B-1----:R-:W3:Y:S01]  /*24bd0*/  LDL.LU R11, [R1+0x610] ;  /* 0x00061000010b7983 */ /* 0x002ee20000300800 */
[----:B------:R-:W-:Y:S01]  /*24be0*/  ISETP.LT.AND P4, PT, R8, UR12, !P4 ;  /* 0x0000000c08007c0c */ /* 0x000fe2000e781270 */
[C---:B------:R-:W-:Y:S01]  /*24bf0*/  IMAD.WIDE R226, R0.reuse, 0x4, R2 ;  /* 0x0000000400e27825 */ /* 0x040fe200078e0202 */
[----:B------:R-:W-:Y:S01]  /*24c00*/  ULDC UR12, c[0x0][0x228] ;  /* 0x00008a00000c7ab9 */ /* 0x000fe20000000800 */
[----:B------:R-:W4:Y:S02]  /*24c10*/  LDL.LU R235, [R1+0x210] ;  /* 0x0002100001eb7983 */ /* 0x000f240000300800 */
[----:B------:R-:W-:-:S02]  /*24c20*/  IMAD.WIDE R248, R0, 0x4, R4 ;  /* 0x0000000400f87825 */ /* 0x000fc400078e0204 */
[----:B------:R-:W4:Y:S02]  /*24c30*/  LDL.LU R234, [R1+0x614] ;  /* 0x0006140001ea7983 */ /* 0x000f240000300800 */
[C---:B------:R-:W-:Y:S02]  /*24c40*/  VIADD R250, R6.reuse, 0xc ;  /* 0x0000000c06fa7836 */ /* 0x040fe40000000000 */
[----:B------:R-:W4:Y:S01]  /*24c50*/  LDL.LU R233, [R1+0x14] ;  /* 0x0000140001e97983 */ /* 0x000f220000300800 */
[----:B------:R-:W-:-:S03]  /*24c60*/  VIADD R10, R6, 0xd ;  /* 0x0000000d060a7836 */ /* 0x000fc60000000000 */
[----:B------:R-:W4:Y:S04]  /*24c70*/  LDL.LU R232, [R1+0x414] ;  /* 0x0004140001e87983 */ /* 0x000f280000300800 */
[----:B------:R-:W-:Y:S04]  /*24c80*/  @P0 STG.E desc[UR18][R224.64], R252 ;  /* 0x000000fce0000986 */ /* 0x000fe8000c101912 */
[----:B------:R-:W4:Y:S01]  /*24c90*/  LDL.LU R243, [R1+0x214] ;  /* 0x0002140001f37983 */ /* 0x000f220000300800 */
[----:B------:R-:W-:Y:S01]  /*24ca0*/  ISETP.GE.AND P2, PT, R250, UR4, PT ;  /* 0x00000004fa007c0c */ /* 0x000fe2000bf46270 */
[----:B------:R-:W-:-:S02]  /*24cb0*/  ULDC UR4, c[0x0][0x22c] ;  /* 0x00008b0000047ab9 */ /* 0x000fc40000000800 */
[----:B------:R-:W4:Y:S04]  /*24cc0*/  LDL.LU R242, [R1+0x618] ;  /* 0x0006180001f27983 */ /* 0x000f280000300800 */
[----:B------:R-:W4:Y:S04]  /*24cd0*/  LDL.LU R241, [R1+0x18] ;  /* 0x0000180001f17983 */ /* 0x000f280000300800 */
[----:B------:R-:W4:Y:S01]  /*24ce0*/  LDL.LU R240, [R1+0x418] ;  /* 0x0004180001f07983 */ /* 0x000f220000300800 */
[----:B------:R-:W-:-:S03]  /*24cf0*/  ISETP.GE.AND P0, PT, R10, UR4, PT ;  /* 0x000000040a007c0c */ /* 0x000fc6000bf06270 */
[----:B---3--:R-:W-:Y:S01]  /*24d00*/  @P6 STG.E desc[UR18][R226.64], R11 ;  /* 0x0000000be2006986 */ /* 0x008fe2000c101912 */
[----:B------:R-:W-:Y:S01]  /*24d10*/  VIADD R250, R6, 0xe ;  /* 0x0000000e06fa7836 */ /* 0x000fe20000000000 */
[----:B------:R-:W-:Y:S02]  /*24d20*/  ULDC UR4, c[0x0][0x22c] ;  /* 0x00008b0000047ab9 */ /* 0x000fe40000000800 */
[----:B--2---:R1:W-:Y:S04]  /*24d30*/  @P4 STG.E desc[UR18][R248.64], R9 ;  /* 0x00000009f8004986 */ /* 0x0043e8000c101912 */
[----:B------:R-:W2:Y:S04]  /*24d40*/  LDL.LU R247, [R1+0x218] ;  /* 0x0002180001f77983 */ /* 0x000ea80000300800 */
[----:B------:R-:W3:Y:S01]  /*24d50*/  LDL.LU R246, [R1+0x61c] ;  /* 0x00061c0001f67983 */ /* 0x000ee20000300800 */
[----:B-1----:R-:W-:-:S03]  /*24d60*/  IADD3 R9, R0, UR28, RZ ;  /* 0x0000001c00097c10 */ /* 0x002fc6000fffe0ff */
[----:B------:R-:W3:Y:S04]  /*24d70*/  LDL.LU R245, [R1+0x1c] ;  /* 0x00001c0001f57983 */ /* 0x000ee80000300800 */
[----:B------:R-:W3:Y:S01]  /*24d80*/  LDL.LU R244, [R1+0x41c] ;  /* 0x00041c0001f47983 */ /* 0x000ee20000300800 */
[C---:B------:R-:W-:Y:S02]  /*24d90*/  VIADD R0, R9.reuse, UR28 ;  /* 0x0000001c09007c36 */ /* 0x040fe40008000000 */
[C---:B------:R-:W-:Y:S01]  /*24da0*/  IMAD.WIDE R10, R9.reuse, 0x4, R2 ;  /* 0x00000004090a7825 */ /* 0x040fe200078e0202 */
[----:B------:R-:W3:Y:S03]  /*24db0*/  LDL.LU R252, [R1+0x21c] ;  /* 0x00021c0001fc7983 */ /* 0x000ee60000300800 */
[----:B------:R-:W-:-:S02]  /*24dc0*/  IMAD.WIDE R224, R9, 0x4, R4 ;  /* 0x0000000409e07825 */ /* 0x000fc400078e0204 */
[----:B------:R-:W4:Y:S01]  /*24dd0*/  LDL.LU R9, [R1+0x410] ;  /* 0x0004100001097983 */ /* 0x000f220000300800 */
[C---:B------:R-:W-:Y:S02]  /*24de0*/  ISETP.LT.AND P4, PT, R7.reuse, UR6, !P3 ;  /* 0x0000000607007c0c */ /* 0x040fe4000df81270 */
[----:B------:R-:W-:Y:S01]  /*24df0*/  ISETP.LT.AND P6, PT, R7, UR10, !P5 ;  /* 0x0000000a07007c0c */ /* 0x000fe2000efc1270 */
[----:B------:R-:W-:Y:S01]  /*24e00*/  IMAD.WIDE R226, R0, 0x4, R2 ;  /* 0x0000000400e27825 */ /* 0x000fe200078e0202 */
[C---:B------:R-:W-:Y:S01]  /*24e10*/  ISETP.LT.AND P3, PT, R8.reuse, UR8, !P3 ;  /* 0x0000000808007c0c */ /* 0x040fe2000df61270 */
[----:B------:R-:W-:Y:S01]  /*24e20*/  ULDC UR6, c[0x0][0x228] ;  /* 0x00008a0000067ab9 */ /* 0x000fe20000000800 */
[----:B------:R-:W-:Y:S01]  /*24e30*/  ISETP.LT.AND P5, PT, R8, UR12, !P5 ;  /* 0x0000000c08007c0c */ /* 0x000fe2000efa1270 */
[----:B------:R-:W-:Y:S01]  /*24e40*/  IMAD.WIDE R248, R0, 0x4, R4 ;  /* 0x0000000400f87825 */ /* 0x000fe200078e0204 */
[----:B------:R-:W-:Y:S01]  /*24e50*/  ULDC UR8, c[0x0][0x228] ;  /* 0x00008a0000087ab9 */ /* 0x000fe20000000800 */
[----:B------:R-:W-:Y:S01]  /*24e60*/  ULDC UR10, c[0x0][0x228] ;  /* 0x00008a00000a7ab9 */ /* 0x000fe20000000800 */
[----:B------:R-:W-:-:S03]  /*24e70*/  ULDC UR12, c[0x0][0x228] ;  /* 0x00008a00000c7ab9 */ /* 0x000fc60000000800 */
[----:B----4-:R1:W-:Y:S04]  /*24e80*/  @P4 STG.E desc[UR18][R10.64], R9 ;  /* 0x000000090a004986 */ /* 0x0103e8000c101912 */
[----:B------:R4:W-:Y:S04]  /*24e90*/  @P3 STG.E desc[UR18][R224.64], R235 ;  /* 0x000000ebe0003986 */ /* 0x0009e8000c101912 */
[----:B------:R2:W-:Y:S01]  /*24ea0*/  @P6 STG.E desc[UR18][R226.64], R234 ;  /* 0x000000eae2006986 */ /* 0x0005e2000c101912 */
[----:B------:R-:W-:Y:S01]  /*24eb0*/  ISETP.LT.AND P6, PT, R7, UR10, !P2 ;  /* 0x0000000a07007c0c */ /* 0x000fe2000d7c1270 */
[----:B------:R-:W-:-:S02]  /*24ec0*/  ULDC UR10, c[0x0][0x228] ;  /* 0x00008a00000a7ab9 */ /* 0x000fc40000000800 */
[----:B------:R3:W-:Y:S01]  /*24ed0*/  @P5 STG.E desc[UR18][R248.64], R233 ;  /* 0x000000e9f8005986 */ /* 0x0007e2000c101912 */
[----:B------:R-:W-:Y:S01]  /*24ee0*/  ISETP.LT.AND P5, PT, R7, UR6, !P1 ;  /* 0x0000000607007c0c */ /* 0x000fe2000cfa1270 */
[----:B-1----:R-:W-:Y:S01]  /*24ef0*/  VIADD R9, R0, UR28 ;  /* 0x0000001c00097c36 */ /* 0x002fe20008000000 */
[----:B------:R-:W-:Y:S01]  /*24f00*/  ISETP.LT.AND P1, PT, R8, UR8, !P1 ;  /* 0x0000000808007c0c */ /* 0x000fe2000cf21270 */
[----:B------:R-:W-:Y:S01]  /*24f10*/  VIADD R10, R6, 0xf ;  /* 0x0000000f060a7836 */ /* 0x000fe20000000000 */
[----:B------:R-:W-:Y:S02]  /*24f20*/  ISETP.LT.AND P2, PT, R8, UR12, !P2 ;  /* 0x0000000c08007c0c */ /* 0x000fe4000d741270 */
[----:B------:R-:W-:Y:S01]  /*24f30*/  ISETP.GE.AND P4, PT, R250, UR4, PT ;  /* 0x00000004fa007c0c */ /* 0x000fe2000bf86270 */
[----:B------:R-:W-:Y:S01]  /*24f40*/  ULDC UR4, c[0x0][0x22c] ;  /* 0x00008b0000047ab9 */ /* 0x000fe20000000800 */
[C---:B------:R-:W-:Y:S01]  /*24f50*/  IADD3 R0, R9.reuse, UR28, RZ ;  /* 0x0000001c09007c10 */ /* 0x040fe2000fffe0ff */
[C---:B----4-:R-:W-:Y:S01]  /*24f60*/  IMAD.WIDE R224, R9.reuse, 0x4, R4 ;  /* 0x0000000409e07825 */ /* 0x050fe200078e0204 */
[----:B------:R-:W-:Y:S01]  /*24f70*/  ISETP.GE.AND P3, PT, R10, UR4, PT ;  /* 0x000000040a007c0c */ /* 0x000fe2000bf66270 */
[----:B------:R-:W-:Y:S01]  /*24f80*/  ULDC UR6, c[0x0][0x228] ;  /* 0x00008a0000067ab9 */ /* 0x000fe20000000800 */
[----:B------:R-:W-:Y:S01]  /*24f90*/  ULDC UR8, c[0x0][0x228] ;  /* 0x00008a0000087ab9 */ /* 0x000fe20000000800 */
[----:B------:R-:W-:Y:S01]  /*24fa0*/  IMAD.WIDE R10, R9, 0x4, R2 ;  /* 0x00000004090a7825 */ /* 0x000fe200078e0202 */
[----:B------:R-:W-:Y:S01]  /*24fb0*/  ULDC UR12, c[0x0][0x228] ;  /* 0x00008a00000c7ab9 */ /* 0x000fe20000000800 */
[----:B------:R-:W-:-:S02]  /*24fc0*/  ULDC UR4, c[0x0][0x22c] ;  /* 0x00008b0000047ab9 */ /* 0x000fc40000000800 */
[C---:B--2---:R-:W-:Y:S01]  /*24fd0*/  IMAD.WIDE R226, R0.reuse, 0x4, R2 ;  /* 0x0000000400e27825 */ /* 0x044fe200078e0202 */
[----:B------:R1:W-:Y:S03]  /*24fe0*/  @P5 STG.E desc[UR18][R10.64], R232 ;  /* 0x000000e80a005986 */ /* 0x0003e6000c101912 */
[----:B---3--:R-:W-:Y:S01]  /*24ff0*/  IMAD.WIDE R248, R0, 0x4, R4 ;  /* 0x0000000400f87825 */ /* 0x008fe200078e0204 */
[----:B------:R2:W-:Y:S03]  /*25000*/  @P1 STG.E desc[UR18][R224.64], R243 ;  /* 0x000000f3e0001986 */ /* 0x0005e6000c101912 */
[----:B------:R-:W-:Y:S01]  /*25010*/  VIADD R250, R6, 0x10 ;  /* 0x0000001006fa7836 */ /* 0x000fe20000000000 */
[----:B------:R3:W-:Y:S01]  /*25020*/  @P6 STG.E desc[UR18][R226.64], R242 ;  /* 0x000000f2e2006986 */ /* 0x0007e2000c101912 */
[----:B------:R-:W-:-:S03]  /*25030*/  VIADD R9, R0, UR28 ;  /* 0x0000001c00097c36 */ /* 0x000fc60008000000 */
[----:B------:R4:W-:Y:S01]  /*25040*/  @P2 STG.E desc[UR18][R248.64], R241 ;  /* 0x000000f1f8002986 */ /* 0x0009e2000c101912 */
[C---:B------:R-:W-:Y:S01]  /*25050*/  ISETP.LT.AND P2, PT, R7.reuse, UR6, !P0 ;  /* 0x0000000607007c0c */ /* 0x040fe2000c741270 */
[----:B-1----:R-:W-:Y:S01]  /*25060*/  VIADD R10, R6, 0x11 ;  /* 0x00000011060a7836 */ /* 0x002fe20000000000 */
[----:B------:R-:W-:Y:S02]  /*25070*/  ISETP.LT.AND P0, PT, R8, UR8, !P0 ;  /* 0x0000000808007c0c */ /* 0x000fe4000c701270 */
[----:B------:R-:W-:Y:S02]  /*25080*/  ISETP.LT.AND P6, PT, R7, UR10, !P4 ;  /* 0x0000000a07007c0c */ /* 0x000fe4000e7c1270 */
[----:B------:R-:W-:Y:S01]  /*25090*/  ISETP.GE.AND P5, PT, R250, UR4, PT ;  /* 0x00000004fa007c0c */ /* 0x000fe2000bfa6270 */
[----:B------:R-:W-:Y:S01]  /*250a0*/  ULDC UR4, c[0x0][0x22c] ;  /* 0x00008b0000047ab9 */ /* 0x000fe20000000800 */
[----:B------:R-:W-:Y:S01]  /*250b0*/  ISETP.LT.AND P4, PT, R8, UR12, !P4 ;  /* 0x0000000c08007c0c */ /* 0x000fe2000e781270 */
[C---:B------:R-:W-:Y:S01]  /*250c0*/  VIADD R0, R9.reuse, UR28 ;  /* 0x0000001c09007c36 */ /* 0x040fe20008000000 */
[----:B------:R-:W-:Y:S01]  /*250d0*/  ISETP.GE.AND P1, PT, R10, UR4, PT ;  /* 0x000000040a007c0c */ /* 0x000fe2000bf26270 */
[----:B------:R-:W-:Y:S01]  /*250e0*/  IMAD.WIDE R10, R9, 0x4, R2 ;  /* 0x00000004090a7825 */ /* 0x000fe200078e0202 */
[----:B------:R-:W-:-:S03]  /*250f0*/  ULDC UR6, c[0x0][0x228] ;  /* 0x00008a0000067ab9 */ /* 0x000fc60000000800 */
[----:B--2---:R-:W-:Y:S01]  /*25100*/  IMAD.WIDE R224, R9, 0x4, R4 ;  /* 0x0000000409e07825 */ /* 0x004fe200078e0204 */
[----:B------:R1:W-:Y:S01]  /*25110*/  @P2 STG.E desc[UR18][R10.64], R240 ;  /* 0x000000f00a002986 */ /* 0x0003e2000c101912 */
[----:B------:R-:W-:Y:S01]  /*25120*/  IADD3 R250, R6, 0x12, RZ ;  /* 0x0000001206fa7810 */ /* 0x000fe20007ffe0ff */
[----:B------:R-:W-:Y:S01]  /*25130*/  ULDC UR4, c[0x0][0x22c] ;  /* 0x00008b0000047ab9 */ /* 0x000fe20000000800 */
[C---:B---3--:R-:W-:Y:S01]  /*25140*/  IMAD.WIDE R226, R0.reuse, 0x4, R2 ;  /* 0x0000000400e27825 */ /* 0x048fe200078e0202 */
[----:B------:R2:W-:Y:S01]  /*25150*/  @P0 STG.E desc[UR18][R224.64], R247 ;  /* 0x000000f7e0000986 */ /* 0x0005e2000c101912 */
[----:B------:R-:W-:Y:S01]  /*25160*/  ULDC UR8, c[0x0][0x228] ;  /* 0x00008a0000087ab9 */ /* 0x000fe20000000800 */
[----:B------:R-:W-:Y:S01]  /*25170*/  ULDC UR10, c[0x0][0x228] ;  /* 0x00008a00000a7ab9 */ /* 0x000fe20000000800 */
[----:B----4-:R-:W-:Y:S01]  /*25180*/  IMAD.WIDE R248, R0, 0x4, R4 ;  /* 0x0000000400f87825 */ /* 0x010fe200078e0204 */
[----:B------:R3:W-:Y:S01]  /*25190*/  @P6 STG.E desc[UR18][R226.64], R246 ;  /* 0x000000f6e2006986 */ /* 0x0007e2000c101912 */
[----:B------:R-:W-:-:S03]  /*251a0*/  ULDC UR12, c[0x0][0x228] ;  /* 0x00008a00000c7ab9 */ /* 0x000fc60000000800 */
[----:B------:R-:W-:Y:S01]  /*251b0*/  @P4 STG.E desc[UR18][R248.64], R245 ;  /* 0x000000f5f8004986 */ /* 0x000fe2000c101912 */
[C---:B------:R-:W-:Y:S01]  /*251c0*/  ISETP.LT.AND P4, PT, R7.reuse, UR6, !P3 ;  /* 0x0000000607007c0c */ /* 0x040fe2000df81270 */
[----:B-1----:R-:W-:Y:S01]  /*251d0*/  VIADD R10, R6, 0x13 ;  /* 0x00000013060a7836 */ /* 0x002fe20000000000 */
[----:B------:R-:W-:Y:S01]  /*251e0*/  ISETP.GE.AND P2, PT, R250, UR4, PT ;  /* 0x00000004fa007c0c */ /* 0x000fe2000bf46270 */
[----:B------:R-:W-:Y:S01]  /*251f0*/  VIADD R9, R0, UR28 ;  /* 0x0000001c00097c36 */ /* 0x000fe20008000000 */
[----:B------:R-:W-:Y:S01]  /*25200*/  ULDC UR4, c[0x0][0x22c] ;  /* 0x00008b0000047ab9 */ /* 0x000fe20000000800 */
[----:B------:R-:W-:Y:S01]  /*25210*/  ISETP.LT.AND P6, PT, R7, UR10, !P5 ;  /* 0x0000000a07007c0c */ /* 0x000fe2000efc1270 */
[----:B------:R-:W-:Y:S01]  /*25220*/  ULDC UR6, c[0x0][0x248] ;  /* 0x0000920000067ab9 */ /* 0x000fe20000000800 */
[----:B------:R-:W-:Y:S01]  /*25230*/  ISETP.GE.AND P0, PT, R10, UR4, PT ;  /* 0x000000040a007c0c */ /* 0x000fe2000bf06270 */
[----:B------:R-:W-:-:S04]  /*25240*/  IMAD.WIDE R10, R9, 0x4, R2 ;  /* 0x00000004090a7825 */ /* 0x000fc800078e0202 */
[C---:B------:R-:W-:Y:S01]  /*25250*/  VIADD R0, R9.reuse, UR28 ;  /* 0x0000001c09007c36 */ /* 0x040fe20008000000 */
[----:B------:R1:W-:Y:S01]  /*25260*/  @P4 STG.E desc[UR18][R10.64], R244 ;  /* 0x000000f40a004986 */ /* 0x0003e2000c101912 */
[----:B--2---:R-:W-:Y:S01]  /*25270*/  IMAD.WIDE R224, R9, 0x4, R4 ;  /* 0x0000000409e07825 */ /* 0x004fe200078e0204 */
[C---:B------:R-:W-:Y:S01]  /*25280*/  ISETP.LT.AND P3, PT, R8.reuse, UR8, !P3 ;  /* 0x0000000808007c0c */ /* 0x040fe2000df61270 */
[----:B------:R-:W-:Y:S01]  /*25290*/  ULDC UR4, c[0x0][0x22c] ;  /* 0x00008b0000047ab9 */ /* 0x000fe20000000800 */
[----:B------:R-:W2:Y:S01]  /*252a0*/  LDL.LU R9, [R1+0x20] ;  /* 0x0000200001097983 */ /* 0x000ea20000300800 */
[----:B------:R-:W-:Y:S01]  /*252b0*/  ISETP.LT.AND P5, PT, R8, UR12, !P5 ;  /* 0x0000000c08007c0c */ /* 0x000fe2000efa1270 */
[----:B------:R-:W-:Y:S01]  /*252c0*/  VIADD R250, R6, 0x14 ;  /* 0x0000001406fa7836 */ /* 0x000fe20000000000 */
[----:B------:R-:W-:Y:S01]  /*252d0*/  ULDC UR8, c[0x0][0x22c] ;  /* 0x00008b0000087ab9 */ /* 0x000fe20000000800 */
[C---:B---3--:R-:W-:Y:S01]  /*252e0*/  IMAD.WIDE R226, R0.reuse, 0x4, R2 ;  /* 0x0000000400e27825 */ /* 0x048fe200078e0202 */
[----:B------:R-:W-:Y:S01]  /*252f0*/  ULDC UR10, c[0x0][0x228] ;  /* 0x00008a00000a7ab9 */ /* 0x000fe20000000800 */
[----:B------:R-:W-:Y:S01]  /*25300*/  ULDC UR12, c[0x0][0x228] ;  /* 0x00008a00000c7ab9 */ /* 0x000fe20000000800 */
[----:B-1----:R-:W3:Y:S01]  /*25310*/  LDL.LU R11, [R1+0x620] ;  /* 0x00062000010b7983 */ /* 0x002ee20000300800 */
[----:B------:R-:W-:-:S03]  /*25320*/  IMAD.WIDE R248, R0, 0x4, R4 ;  /* 0x0000000400f87825 */ /* 0x000fc600078e0204 */
[----:B------:R-:W4:Y:S01]  /*25330*/  LDL.LU R235, [R1+0x220] ;  /* 0x0002200001eb7983 */ /* 0x000f220000300800 */
[----:B------:R-:W-:Y:S01]  /*25340*/  ISETP.GE.AND P4, PT, R250, UR4, PT ;  /* 0x00000004fa007c0c */ /* 0x000fe2000bf86270 */
[----:B------:R-:W-:Y:S02]  /*25350*/  ULDC UR4, c[0x0][0x248] ;  /* 0x0000920000047ab9 */ /* 0x000fe40000000800 */
[----:B------:R-:W4:Y:S04]  /*25360*/  LDL.LU R234, [R1+0x624] ;  /* 0x0006240001ea7983 */ /* 0x000f280000300800 */
[----:B------:R-:W4:Y:S04]  /*25370*/  LDL.LU R233, [R1+0x24] ;  /* 0x0000240001e97983 */ /* 0x000f280000300800 */
[----:B------:R-:W4:Y:S01]  /*25380*/  LDL.LU R232, [R1+0x424] ;  /* 0x0004240001e87983 */ /* 0x000f220000300800 */
[----:B------:R-:W-:-:S03]  /*25390*/  IADD3 R10, R6, 0x15, RZ ;  /* 0x00000015060a7810 */ /* 0x000fc60007ffe0ff */
[----:B------:R1:W-:Y:S04]  /*253a0*/  @P3 STG.E desc[UR18][R224.64], R252 ;  /* 0x000000fce0003986 */ /* 0x0003e8000c101912 */
[----:B------:R-:W4:Y:S04]  /*253b0*/  LDL.LU R243, [R1+0x224] ;  /* 0x0002240001f37983 */ /* 0x000f280000300800 */
[----:B------:R-:W4:Y:S04]  /*253c0*/  LDL.LU R242, [R1+0x628] ;  /* 0x0006280001f27983 */ /* 0x000f280000300800 */
[----:B------:R-:W4:Y:S04]  /*253d0*/  LDL.LU R241, [R1+0x28] ;  /* 0x0000280001f17983 */ /* 0x000f280000300800 */
[----:B------:R-:W4:Y:S01]  /*253e0*/  LDL.LU R240, [R1+0x428] ;  /* 0x0004280001f07983 */ /* 0x000f220000300800 */
[----:B------:R-:W-:Y:S01]  /*253f0*/  ISETP.GE.AND P3, PT, R10, UR8, PT ;  /* 0x000000080a007c0c */ /* 0x000fe2000bf66270 */
[----:B------:R-:W-:Y:S01]  /*25400*/  VIADD R250, R6, 0x16 ;  /* 0x0000001606fa7836 */ /* 0x000fe20000000000 */
[----:B------:R-:W-:Y:S01]  /*25410*/  ULDC UR8, c[0x0][0x22c] ;  /* 0x00008b0000087ab9 */ /* 0x000fe20000000800 */
[----:B------:R-:W4:Y:S04]  /*25420*/  LDL.LU R247, [R1+0x228] ;  /* 0x0002280001f77983 */ /* 0x000f280000300800 */
[----:B------:R-:W4:Y:S04]  /*25430*/  LDL.LU R246, [R1+0x62c] ;  /* 0x00062c0001f67983 */ /* 0x000f280000300800 */
[----:B------:R-:W4:Y:S04]  /*25440*/  LDL.LU R245, [R1+0x2c] ;  /* 0x00002c0001f57983 */ /* 0x000f280000300800 */
[----:B------:R-:W4:Y:S04]  /*25450*/  LDL.LU R244, [R1+0x42c] ;  /* 0x00042c0001f47983 */ /* 0x000f280000300800 */
[----:B-1----:R-:W4:Y:S04]  /*25460*/  LDL.LU R252, [R1+0x22c] ;  /* 0x00022c0001fc7983 */ /* 0x002f280000300800 */
[----:B---3--:R-:W-:Y:S04]  /*25470*/  @P6 STG.E desc[UR18][R226.64], R11 ;  /* 0x0000000be2006986 */ /* 0x008fe8000c101912 */
[----:B--2---:R1:W-:Y:S02]  /*25480*/  @P5 STG.E desc[UR18][R248.64], R9 ;  /* 0x00000009f8005986 */ /* 0x0043e4000c101912 */
[----:B-1----:R-:W-:Y:S01]  /*25490*/  VIADD R9, R0, UR4 ;  /* 0x0000000400097c36 */ /* 0x002fe20008000000 */
[----:B------:R-:W-:Y:S01]  /*254a0*/  ISETP.LT.AND P5, PT, R7, UR10, !P1 ;  /* 0x0000000a07007c0c */ /* 0x000fe2000cfa1270 */
[----:B------:R-:W-:-:S02]  /*254b0*/  ULDC UR4, c[0x0][0x22c] ;  /* 0x00008b0000047ab9 */ /* 0x000fc40000000800 */
[C---:B------:R-:W-:Y:S02]  /*254c0*/  VIADD R0, R9.reuse, UR6 ;  /* 0x0000000609007c36 */ /* 0x040fe40008000000 */
[----:B------:R-:W-:-:S04]  /*254d0*/  IMAD.WIDE R10, R9, 0x4, R2 ;  /* 0x00000004090a7825 */ /* 0x000fc800078e0202 */
[----:B------:R-:W-:Y:S01]  /*254e0*/  IMAD.WIDE R224, R9, 0x4, R4 ;  /* 0x0000000409e07825 */ /* 0x000fe200078e0204 */
[----:B------:R-:W-:Y:S01]  /*254f0*/  ISETP.LT.AND P1, PT, R8, UR12, !P1 ;  /* 0x0000000c08007c0c */ /* 0x000fe2000cf21270 */
[----:B------:R-:W2:Y:S01]  /*25500*/  LDL.LU R9, [R1+0x420] ;  /* 0x0004200001097983 */ /* 0x000ea20000300800 */
[----:B------:R-:W-:Y:S01]  /*25510*/  ISETP.LT.AND P6, PT, R7, UR14, !P2 ;  /* 0x0000000e07007c0c */ /* 0x000fe2000d7c1270 */
[----:B------:R-:W-:Y:S01]  /*25520*/  IMAD.WIDE R226, R0, 0x4, R2 ;  /* 0x0000000400e27825 */ /* 0x000fe200078e0202 */
[----:B------:R-:W-:Y:S01]  /*25530*/  ISETP.LT.AND P2, PT, R8, UR16, !P2 ;  /* 0x0000001008007c0c */ /* 0x000fe2000d741270 */
[----:B------:R-:W-:Y:S01]  /*25540*/  ULDC UR10, c[0x0][0x228] ;  /* 0x00008a00000a7ab9 */ /* 0x000fe20000000800 */
[----:B------:R-:W-:Y:S01]  /*25550*/  ULDC UR12, c[0x0][0x228] ;  /* 0x00008a00000c7ab9 */ /* 0x000fe20000000800 */
[----:B------:R-:W-:Y:S01]  /*25560*/  IMAD.WIDE R248, R0, 0x4, R4 ;  /* 0x0000000400f87825 */ /* 0x000fe200078e0204 */
[----:B------:R-:W-:Y:S01]  /*25570*/  ULDC UR14, c[0x0][0x228] ;  /* 0x00008a00000e7ab9 */ /* 0x000fe20000000800 */
[----:B------:R-:W-:Y:S01]  /*25580*/  ULDC UR16, c[0x0][0x228] ;  /* 0x00008a0000107ab9 */ /* 0x000fe20000000800 */
[----:B------:R-:W-:Y:S01]  /*25590*/  ULDC UR6, c[0x0][0x248] ;  /* 0x0000920000067ab9 */ /* 0x000fe20000000800 */
[----:B--2---:R1:W-:Y:S01]  /*255a0*/  @P5 STG.E desc[UR18][R10.64], R9 ;  /* 0x000000090a005986 */ /* 0x0043e2000c101912 */
[----:B------:R-:W-:Y:S01]  /*255b0*/  ISETP.GE.AND P5, PT, R250, UR4, PT ;  /* 0x00000004fa007c0c */ /* 0x000fe2000bfa6270 */
[----:B------:R-:W-:-:S02]  /*255c0*/  ULDC UR4, c[0x0][0x248] ;  /* 0x0000920000047ab9 */ /* 0x000fc40000000800 */
[----:B----4-:R2:W-:Y:S04]  /*255d0*/  @P1 STG.E desc[UR18][R224.64], R235 ;  /* 0x000000ebe0001986 */ /* 0x0105e8000c101912 */
[----:B------:R3:W-:Y:S01]  /*255e0*/  @P6 STG.E desc[UR18][R226.64], R234 ;  /* 0x000000eae2006986 */ /* 0x0007e2000c101912 */
[C---:B------:R-:W-:Y:S01]  /*255f0*/  ISETP.LT.AND P6, PT, R7.reuse, UR14, !P4 ;  /* 0x0000000e07007c0c */ /* 0x040fe2000e7c1270 */
[C---:B-1----:R-:W-:Y:S02]  /*25600*/  VIADD R10, R6.reuse, 0x17 ;  /* 0x00000017060a7836 */ /* 0x042fe40000000000 */
[----:B------:R1:W-:Y:S01]  /*25610*/  @P2 STG.E desc[UR18][R248.64], R233 ;  /* 0x000000e9f8002986 */ /* 0x0003e2000c101912 */
[----:B------:R-:W-:Y:S01]  /*25620*/  ISETP.LT.AND P2, PT, R7, UR10, !P0 ;  /* 0x0000000a07007c0c */ /* 0x000fe2000c741270 */
[----:B------:R-:W-:Y:S01]  /*25630*/  VIADD R250, R6, 0x18 ;  /* 0x0000001806fa7836 */ /* 0x000fe20000000000 */
[----:B------:R-:W-:Y:S01]  /*25640*/  ISETP.LT.AND P0, PT, R8, UR12, !P0 ;  /* 0x0000000c08007c0c */ /* 0x000fe2000c701270 */
[----:B------:R-:W-:Y:S01]  /*25650*/  ULDC UR10, c[0x0][0x228] ;  /* 0x00008a00000a7ab9 */ /* 0x000fe20000000800 */
[----:B------:R-:W-:Y:S01]  /*25660*/  IADD3 R9, R0, UR4, RZ ;  /* 0x0000000400097c10 */ /* 0x000fe2000fffe0ff */
[----:B------:R-:W-:Y:S01]  /*25670*/  ULDC UR4, c[0x0][0x22c] ;  /* 0x00008b0000047ab9 */ /* 0x000fe20000000800 */
[----:B------:R-:W-:Y:S01]  /*25680*/  ISETP.LT.AND P4, PT, R8, UR16, !P4 ;  /* 0x0000001008007c0c */ /* 0x000fe2000e781270 */
[----:B------:R-:W-:Y:S01]  /*25690*/  ULDC UR12, c[0x0][0x228] ;  /* 0x00008a00000c7ab9 */ /* 0x000fe20000000800 */
[----:B------:R-:W-:Y:S01]  /*256a0*/  ISETP.GE.AND P1, PT, R10, UR8, PT ;  /* 0x000000080a007c0c */ /* 0x000fe2000bf26270 */
[C---:B------:R-:W-:Y:S01]  /*256b0*/  VIADD R0, R9.reuse, UR6 ;  /* 0x0000000609007c36 */ /* 0x040fe20008000000 */
[----:B------:R-:W-:Y:S01]  /*256c0*/  ULDC UR14, c[0x0][0x228] ;  /* 0x00008a00000e7ab9 */ /* 0x000fe20000000800 */
[C---:B------:R-:W-:Y:S01]  /*256d0*/  IMAD.WIDE R10, R9.reuse, 0x4, R2 ;  /* 0x00000004090a7825 */ /* 0x040fe200078e0202 */
[----:B------:R-:W-:Y:S01]  /*256e0*/  ULDC UR16, c[0x0][0x228] ;  /* 0x00008a0000107ab9 */ /* 0x000fe20000000800 */
[----:B------:R-:W-:Y:S01]  /*256f0*/  ULDC UR6, c[0x0][0x248] ;  /* 0x0000920000067ab9 */ /* 0x000fe20000000800 */
[----:B------:R-:W-:Y:S01]  /*25700*/  ULDC UR8, c[0x0][0x22c] ;  /* 0x00008b0000087ab9 */ /* 0x000fe20000000800 */
[----:B--2---:R-:W-:Y:S01]  /*25710*/  IMAD.WIDE R224, R9, 0x4, R4 ;  /* 0x0000000409e07825 */ /* 0x004fe200078e0204 */
[----:B------:R2:W-:Y:S03]  /*25720*/  @P2 STG.E desc[UR18][R10.64], R232 ;  /* 0x000000e80a002986 */ /* 0x0005e6000c101912 */
[----:B---3--:R-:W-:Y:S01]  /*25730*/  IMAD.WIDE R226, R0, 0x4, R2 ;  /* 0x0000000400e27825 */ /* 0x008fe200078e0202 */
[----:B------:R-:W-:-:S03]  /*25740*/  ISETP.GE.AND P2, PT, R250, UR4, PT ;  /* 0x00000004fa007c0c */ /* 0x000fc6000bf46270 */
[----:B-1----:R-:W-:Y:S01]  /*25750*/  IMAD.WIDE R248, R0, 0x4, R4 ;  /* 0x0000000400f87825 */ /* 0x002fe200078e0204 */
[----:B------:R1:W-:Y:S01]  /*25760*/  @P0 STG.E desc[UR18][R224.64], R243 ;  /* 0x000000f3e0000986 */ /* 0x0003e2000c101912 */
[----:B------:R-:W-:-:S03]  /*25770*/  ULDC UR4, c[0x0][0x248] ;  /* 0x0000920000047ab9 */ /* 0x000fc60000000800 */
[----:B------:R3:W-:Y:S01]  /*25780*/  @P6 STG.E desc[UR18][R226.64], R242 ;  /* 0x000000f2e2006986 */ /* 0x0007e2000c101912 */
[----:B------:R-:W-:Y:S01]  /*25790*/  VIADD R9, R0, UR4 ;  /* 0x0000000400097c36 */ /* 0x000fe20008000000 */
[C---:B------:R-:W-:Y:S01]  /*257a0*/  ISETP.LT.AND P6, PT, R7.reuse, UR14, !P5 ;  /* 0x0000000e07007c0c */ /* 0x040fe2000efc1270 */
[C---:B--2---:R-:W-:Y:S01]  /*257b0*/  VIADD R10, R6.reuse, 0x19 ;  /* 0x00000019060a7836 */ /* 0x044fe20000000000 */
[----:B------:R2:W-:Y:S01]  /*257c0*/  @P4 STG.E desc[UR18][R248.64], R241 ;  /* 0x000000f1f8004986 */ /* 0x0005e2000c101912 */
[----:B------:R-:W-:Y:S01]  /*257d0*/  ISETP.LT.AND P4, PT, R7, UR10, !P3 ;  /* 0x0000000a07007c0c */ /* 0x000fe2000df81270 */
[----:B------:R-:W-:Y:S01]  /*257e0*/  VIADD R250, R6, 0x1a ;  /* 0x0000001a06fa7836 */ /* 0x000fe20000000000 */
[C---:B------:R-:W-:Y:S01]  /*257f0*/  ISETP.LT.AND P3, PT, R8.reuse, UR12, !P3 ;  /* 0x0000000c08007c0c */ /* 0x040fe2000df61270 */
[C---:B-1----:R-:W-:Y:S01]  /*25800*/  IMAD.WIDE R224, R9.reuse, 0x4, R4 ;  /* 0x0000000409e07825 */ /* 0x042fe200078e0204 */
[----:B------:R-:W-:Y:S01]  /*25810*/  ISETP.LT.AND P5, PT, R8, UR16, !P5 ;  /* 0x0000001008007c0c */ /* 0x000fe2000efa1270 */
[----:B------:R-:W-:Y:S01]  /*25820*/  ULDC UR10, c[0x0][0x228] ;  /* 0x00008a00000a7ab9 */ /* 0x000fe20000000800 */
[C---:B------:R-:W-:Y:S01]  /*25830*/  IADD3 R0, R9.reuse, UR6, RZ ;  /* 0x0000000609007c10 */ /* 0x040fe2000fffe0ff */
[----:B------:R-:W-:Y:S01]  /*25840*/  ULDC UR4, c[0x0][0x22c] ;  /* 0x00008b0000047ab9 */ /* 0x000fe20000000800 */
[----:B------:R-:W-:Y:S01]  /*25850*/  ISETP.GE.AND P0, PT, R10, UR8, PT ;  /* 0x000000080a007c0c */ /* 0x000fe2000bf06270 */
[--C-:B------:R-:W-:Y:S01]  /*25860*/  IMAD.WIDE R10, R9, 0x4, R2.reuse ;  /* 0x00000004090a7825 */ /* 0x100fe200078e0202 */
[----:B------:R-:W-:Y:S01]  /*25870*/  ULDC UR8, c[0x0][0x22c] ;  /* 0x00008b0000087ab9 */ /* 0x000fe20000000800 */
[----:B------:R-:W-:Y:S01]  /*25880*/  ULDC UR6, c[0x0][0x248] ;  /* 0x0000920000067ab9 */ /* 0x000fe20000000800 */
[----:B------:R-:W-:Y:S01]  /*25890*/  ULDC UR12, c[0x0][0x228] ;  /* 0x00008a00000c7ab9 */ /* 0x000fe20000000800 */
[C---:B---3--:R-:W-:Y:S01]  /*258a0*/  IMAD.WIDE R226, R0.reuse, 0x4, R2 ;  /* 0x0000000400e27825 */ /* 0x048fe200078e0202 */
[----:B------:R1:W-:Y:S01]  /*258b0*/  @P4 STG.E desc[UR18][R10.64], R240 ;  /* 0x000000f00a004986 */ /* 0x0003e2000c101912 */
[----:B------:R-:W-:Y:S01]  /*258c0*/  ULDC UR14, c[0x0][0x228] ;  /* 0x00008a00000e7ab9 */ /* 0x000fe20000000800 */
[----:B------:R-:W-:Y:S01]  /*258d0*/  ULDC UR16, c[0x0][0x228] ;  /* 0x00008a0000107ab9 */ /* 0x000fe20000000800 */
[----:B--2---:R-:W-:Y:S01]  /*258e0*/  IMAD.WIDE R248, R0, 0x4, R4 ;  /* 0x0000000400f87825 */ /* 0x004fe200078e0204 */
[----:B------:R2:W-:Y:S01]  /*258f0*/  @P3 STG.E desc[UR18][R224.64], R247 ;  /* 0x000000f7e0003986 */ /* 0x0005e2000c101912 */
[----:B------:R-:W-:Y:S01]  /*25900*/  ISETP.GE.AND P4, PT, R250, UR4, PT ;  /* 0x00000004fa007c0c */ /* 0x000fe2000bf86270 */
[----:B------:R-:W-:-:S02]  /*25910*/  ULDC UR4, c[0x0][0x248] ;  /* 0x0000920000047ab9 */ /* 0x000fc40000000800 */
[----:B------:R3:W-:Y:S04]  /*25920*/  @P6 STG.E desc[UR18][R226.64], R246 ;  /* 0x000000f6e2006986 */ /* 0x0007e8000c101912 */
[----:B------:R4:W-:Y:S01]  /*25930*/  @P5 STG.E desc[UR18][R248.64], R245 ;  /* 0x000000f5f8005986 */ /* 0x0009e2000c101912 */
[----:B------:R-:W-:Y:S01]  /*25940*/  ISETP.LT.AND P5, PT, R7, UR10, !P1 ;  /* 0x0000000a07007c0c */ /* 0x000fe2000cfa1270 */
[----:B-1----:R-:W-:Y:S02]  /*25950*/  VIADD R10, R6, 0x1b ;  /* 0x0000001b060a7836 */ /* 0x002fe40000000000 */
[----:B------:R-:W-:Y:S01]  /*25960*/  VIADD R9, R0, UR4 ;  /* 0x0000000400097c36 */ /* 0x000fe20008000000 */
[----:B------:R-:W-:Y:S01]  /*25970*/  ISETP.LT.AND P1, PT, R8, UR12, !P1 ;  /* 0x0000000c08007c0c */ /* 0x000fe2000cf21270 */
[----:B------:R-:W-:Y:S01]  /*25980*/  ULDC UR4, c[0x0][0x22c] ;  /* 0x00008b0000047ab9 */ /* 0x000fe20000000800 */
[----:B------:R-:W-:Y:S01]  /*25990*/  ISETP.GE.AND P3, PT, R10, UR8, PT ;  /* 0x000000080a007c0c */ /* 0x000fe2000bf66270 */
[----:B------:R-:W-:Y:S01]  /*259a0*/  IMAD.WIDE R10, R9, 0x4, R2 ;  /* 0x00000004090a7825 */ /* 0x000fe200078e0202 */
[----:B------:R-:W-:Y:S01]  /*259b0*/  ISETP.LT.AND P6, PT, R7, UR14, !P2 ;  /* 0x0000000e07007c0c */ /* 0x000fe2000d7c1270 */
[----:B------:R-:W-:Y:S01]  /*259c0*/  ULDC UR8, c[0x0][0x22c] ;  /* 0x00008b0000087ab9 */ /* 0x000fe20000000800 */
[----:B------:R-:W-:Y:S01]  /*259d0*/  IADD3 R250, R6, 0x1c, RZ ;  /* 0x0000001c06fa7810 */ /* 0x000fe20007ffe0ff */
[C---:B------:R-:W-:Y:S01]  /*259e0*/  VIADD R0, R9.reuse, UR6 ;  /* 0x0000000609007c36 */ /* 0x040fe20008000000 */
[----:B------:R-:W-:Y:S01]  /*259f0*/  ULDC UR10, c[0x0][0x228] ;  /* 0x00008a00000a7ab9 */ /* 0x000fe20000000800 */
[----:B--2---:R-:W-:Y:S01]  /*25a00*/  IMAD.WIDE R224, R9, 0x4, R4 ;  /* 0x0000000409e07825 */ /* 0x004fe200078e0204 */
[----:B------:R1:W-:Y:S01]  /*25a10*/  @P5 STG.E desc[UR18][R10.64], R244 ;  /* 0x000000f40a005986 */ /* 0x0003e2000c101912 */
[----:B------:R-:W-:Y:S01]  /*25a20*/  ISETP.LT.AND P2, PT, R8, UR16, !P2 ;  /* 0x0000001008007c0c */ /* 0x000fe2000d741270 */
[----:B------:R-:W-:Y:S01]  /*25a30*/  ULDC UR6, c[0x0][0x248] ;  /* 0x0000920000067ab9 */ /* 0x000fe20000000800 */
[----:B------:R-:W-:Y:S01]  /*25a40*/  ULDC UR12, c[0x0][0x228] ;  /* 0x00008a00000c7ab9 */ /* 0x000fe20000000800 */
[----:B------:R-:W2:Y:S01]  /*25a50*/  LDL.LU R9, [R1+0x30] ;  /* 0x0000300001097983 */ /* 0x000ea20000300800 */
[----:B---3--:R-:W-:Y:S01]  /*25a60*/  IMAD.WIDE R226, R0, 0x4, R2 ;  /* 0x0000000400e27825 */ /* 0x008fe200078e0202 */
[----:B------:R-:W-:Y:S01]  /*25a70*/  ISETP.GE.AND P5, PT, R250, UR4, PT ;  /* 0x00000004fa007c0c */ /* 0x000fe2000bfa6270 */
[----:B------:R-:W-:Y:S01]  /*25a80*/  ULDC UR4, c[0x0][0x248] ;  /* 0x0000920000047ab9 */ /* 0x000fe20000000800 */
[----:B------:R-:W-:Y:S01]  /*25a90*/  ULDC UR14, c[0x0][0x228] ;  /* 0x00008a00000e7ab9 */ /* 0x000fe20000000800 */
[----:B----4-:R-:W-:Y:S01]  /*25aa0*/  IMAD.WIDE R248, R0, 0x4, R4 ;  /* 0x0000000400f87825 */ /* 0x010fe200078e0204 */
[----:B------:R3:W-:Y:S01]  /*25ab0*/  @P1 STG.E desc[UR18][R224.64], R252 ;  /* 0x000000fce0001986 */ /* 0x0007e2000c101912 */
[----:B------:R-:W-:-:S03]  /*25ac0*/  ULDC UR16, c[0x0][0x228] ;  /* 0x00008a0000107ab9 */ /* 0x000fc60000000800 */
[----:B-1----:R-:W4:Y:S04]  /*25ad0*/  LDL.LU R11, [R1+0x630] ;  /* 0x00063000010b7983 */ /* 0x002f280000300800 */
[----:B------:R-:W2:Y:S04]  /*25ae0*/  LDL.LU R235, [R1+0x230] ;  /* 0x0002300001eb7983 */ /* 0x000ea80000300800 */
[----:B------:R-:W2:Y:S04]  /*25af0*/  LDL.LU R234, [R1+0x634] ;  /* 0x0006340001ea7983 */ /* 0x000ea80000300800 */
[----:B------:R-:W2:Y:S01]  /*25b00*/  LDL.LU R233, [R1+0x34] ;  /* 0x0000340001e97983 */ /* 0x000ea20000300800 */
[----:B------:R-:W-:-:S03]  /*25b10*/  VIADD R10, R6, 0x1d ;  /* 0x0000001d060a7836 */ /* 0x000fc60000000000 */
[----:B------:R-:W2:Y:S04]  /*25b20*/  LDL.LU R232, [R1+0x434] ;  /* 0x0004340001e87983 */ /* 0x000ea80000300800 */
[----:B------:R-:W2:Y:S04]  /*25b30*/  LDL.LU R243, [R1+0x234] ;  /* 0x0002340001f37983 */ /* 0x000ea80000300800 */
[----:B------:R-:W2:Y:S04]  /*25b40*/  LDL.LU R242, [R1+0x638] ;  /* 0x0006380001f27983 */ /* 0x000ea80000300800 */
[----:B------:R-:W2:Y:S04]  /*25b50*/  LDL.LU R241, [R1+0x38] ;  /* 0x0000380001f17983 */ /* 0x000ea80000300800 */
[----:B------:R-:W2:Y:S01]  /*25b60*/  LDL.LU R240, [R1+0x438] ;  /* 0x0004380001f07983 */ /* 0x000ea20000300800 */
[----:B------:R-:W-:Y:S01]  /*25b70*/  ISETP.GE.AND P1, PT, R10, UR8, PT ;  /* 0x000000080a007c0c */ /* 0x000fe2000bf26270 */
[----:B------:R-:W-:Y:S01]  /*25b80*/  VIADD R250, R6, 0x1e ;  /* 0x0000001e06fa7836 */ /* 0x000fe20000000000 */
[----:B------:R-:W-:Y:S01]  /*25b90*/  ULDC UR8, c[0x0][0x22c] ;  /* 0x00008b0000087ab9 */ /* 0x000fe20000000800 */
[----:B------:R-:W2:Y:S04]  /*25ba0*/  LDL.LU R247, [R1+0x238] ;  /* 0x0002380001f77983 */ /* 0x000ea80000300800 */
[----:B------:R-:W2:Y:S04]  /*25bb0*/  LDL.LU R246, [R1+0x63c] ;  /* 0x00063c0001f67983 */ /* 0x000ea80000300800 */
[----:B------:R-:W2:Y:S04]  /*25bc0*/  LDL.LU R245, [R1+0x3c] ;  /* 0x00003c0001f57983 */ /* 0x000ea80000300800 */
[----:B------:R-:W2:Y:S04]  /*25bd0*/  LDL.LU R244, [R1+0x43c] ;  /* 0x00043c0001f47983 */ /* 0x000ea80000300800 */
[----:B---3--:R-:W3:Y:S04]  /*25be0*/  LDL.LU R252, [R1+0x23c] ;  /* 0x00023c0001fc7983 */ /* 0x008ee80000300800 */
[----:B----4-:R-:W-:Y:S04]  /*25bf0*/  @P6 STG.E desc[UR18][R226.64], R11 ;  /* 0x0000000be2006986 */ /* 0x010fe8000c101912 */
        /* <DEDUP_REMOVED lines=21> */
[----:B------:R2:W-:Y:S04]  /*25d50*/  @P0 STG.E desc[UR18][R224.64], R235 ;  /* 0x000000ebe0000986 */ /* 0x0005e8000c101912 */
[----:B------:R4:W-:Y:S01]  /*25d60*/  @P6 STG.E desc[UR18][R226.64], R234 ;  /* 0x000000eae2006986 */ /* 0x0009e2000c101912 */
[C---:B------:R-:W-:Y:S02]  /*25d70*/  ISETP.LT.AND P6, PT, R7.reuse, UR14, !P5 ;  /* 0x0000000e07007c0c */ /* 0x040fe4000efc1270 */
[----:B-1----:R-:W-:Y:S01]  /*25d80*/  IADD3 R10, R6, 0x1f, RZ ;  /* 0x0000001f060a7810 */ /* 0x002fe20007ffe0ff */
[----:B------:R1:W-:Y:S01]  /*25d90*/  @P4 STG.E desc[UR18][R248.64], R233 ;  /* 0x000000e9f8004986 */ /* 0x0003e2000c101912 */
[----:B------:R-:W-:Y:S01]  /*25da0*/  ISETP.LT.AND P4, PT, R7, UR10, !P3 ;  /* 0x0000000a07007c0c */ /* 0x000fe2000df81270 */
[----:B------:R-:W-:Y:S01]  /*25db0*/  VIADD R9, R0, UR4 ;  /* 0x0000000400097c36 */ /* 0x000fe20008000000 */
[----:B------:R-:W-:Y:S01]  /*25dc0*/  ISETP.LT.AND P3, PT, R8, UR12, !P3 ;  /* 0x0000000c08007c0c */ /* 0x000fe2000df61270 */
[----:B------:R-:W-:Y:S01]  /*25dd0*/  VIADD R250, R6, 0x20 ;  /* 0x0000002006fa7836 */ /* 0x000fe20000000000 */
[----:B------:R-:W-:Y:S01]  /*25de0*/  ISETP.LT.AND P5, PT, R8, UR16, !P5 ;  /* 0x0000001008007c0c */ /* 0x000fe2000efa1270 */
[C---:B------:R-:W-:Y:S01]  /*25df0*/  VIADD R0, R9.reuse, UR6 ;  /* 0x0000000609007c36 */ /* 0x040fe20008000000 */
[----:B------:R-:W-:Y:S01]  /*25e00*/  ISETP.GE.AND P0, PT, R10, UR8, PT ;  /* 0x000000080a007c0c */ /* 0x000fe2000bf06270 */
[C---:B------:R-:W-:Y:S01]  /*25e10*/  IMAD.WIDE R10, R9.reuse, 0x4, R2 ;  /* 0x00000004090a7825 */ /* 0x040fe200078e0202 */
[----:B------:R-:W-:Y:S01]  /*25e20*/  ULDC UR4, c[0x0][0x22c] ;  /* 0x00008b0000047ab9 */ /* 0x000fe20000000800 */
[----:B------:R-:W-:Y:S01]  /*25e30*/  ULDC UR10, c[0x0][0x228] ;  /* 0x00008a00000a7ab9 */ /* 0x000fe20000000800 */
[----:B------:R-:W-:Y:S01]  /*25e40*/  ULDC UR12, c[0x0][0x228] ;  /* 0x00008a00000c7ab9 */ /* 0x000fe20000000800 */
[----:B--2---:R-:W-:Y:S01]  /*25e50*/  IMAD.WIDE R224, R9, 0x4, R4 ;  /* 0x0000000409e07825 */ /* 0x004fe200078e0204 */
[----:B------:R-:W-:Y:S01]  /*25e60*/  ULDC UR14, c[0x0][0x228] ;  /* 0x00008a00000e7ab9 */ /* 0x000fe20000000800 */
[----:B------:R-:W-:Y:S01]  /*25e70*/  ULDC UR16, c[0x0][0x228] ;  /* 0x00008a0000107ab9 */ /* 0x000fe20000000800 */
[----:B------:R-:W-:Y:S01]  /*25e80*/  ULDC UR6, c[0x0][0x248] ;  /* 0x0000920000067ab9 */ /* 0x000fe20000000800 */
[C---:B----4-:R-:W-:Y:S01]  /*25e90*/  IMAD.WIDE R226, R0.reuse, 0x4, R2 ;  /* 0x0000000400e27825 */ /* 0x050fe200078e0202 */
[----:B------:R2:W-:Y:S03]  /*25ea0*/  @P4 STG.E desc[UR18][R10.64], R232 ;  /* 0x000000e80a004986 */ /* 0x0005e6000c101912 */
[----:B-1----:R-:W-:Y:S01]  /*25eb0*/  IMAD.WIDE R248, R0, 0x4, R4 ;  /* 0x0000000400f87825 */ /* 0x002fe200078e0204 */
[----:B------:R1:W-:Y:S01]  /*25ec0*/  @P3 STG.E desc[UR18][R224.64], R243 ;  /* 0x000000f3e0003986 */ /* 0x0003e2000c101912 */
[----:B------:R-:W-:Y:S01]  /*25ed0*/  ISETP.GE.AND P4, PT, R250, UR4, PT ;  /* 0x00000004fa007c0c */ /* 0x000fe2000bf86270 */
[----:B------:R-:W-:Y:S01]  /*25ee0*/  ULDC UR4, c[0x0][0x248] ;  /* 0x0000920000047ab9 */ /* 0x000fe20000000800 */
[----:B------:R-:W-:Y:S01]  /*25ef0*/  ULDC UR8, c[0x0][0x22c] ;  /* 0x00008b0000087ab9 */ /* 0x000fe20000000800 */
[----:B------:R4:W-:Y:S01]  /*25f00*/  @P6 STG.E desc[UR18][R226.64], R242 ;  /* 0x000000f2e2006986 */ /* 0x0009e2000c101912 */
[----:B------:R-:W-:Y:S01]  /*25f10*/  IADD3 R9, R0, UR4, RZ ;  /* 0x0000000400097c10 */ /* 0x000fe2000fffe0ff */
[----:B--2---:R-:W-:-:S02]  /*25f20*/  VIADD R10, R6, 0x21 ;  /* 0x00000021060a7836 */ /* 0x004fc40000000000 */
[----:B------:R2:W-:Y:S01]  /*25f30*/  @P5 STG.E desc[UR18][R248.64], R241 ;  /* 0x000000f1f8005986 */ /* 0x0005e2000c101912 */
[C---:B------:R-:W-:Y:S02]  /*25f40*/  ISETP.LT.AND P5, PT, R7.reuse, UR10, !P1 ;  /* 0x0000000a07007c0c */ /* 0x040fe4000cfa1270 */
[----:B------:R-:W-:Y:S01]  /*25f50*/  ISETP.LT.AND P6, PT, R7, UR14, !P2 ;  /* 0x0000000e07007c0c */ /* 0x000fe2000d7c1270 */
[C---:B------:R-:W-:Y:S01]  /*25f60*/  VIADD R0, R9.reuse, UR6 ;  /* 0x0000000609007c36 */ /* 0x040fe20008000000 */
[C---:B------:R-:W-:Y:S01]  /*25f70*/  ISETP.LT.AND P1, PT, R8.reuse, UR12, !P1 ;  /* 0x0000000c08007c0c */ /* 0x040fe2000cf21270 */
[C---:B-1----:R-:W-:Y:S01]  /*25f80*/  IMAD.WIDE R224, R9.reuse, 0x4, R4 ;  /* 0x0000000409e07825 */ /* 0x042fe200078e0204 */
[----:B------:R-:W-:Y:S01]  /*25f90*/  ISETP.LT.AND P2, PT, R8, UR16, !P2 ;  /* 0x0000001008007c0c */ /* 0x000fe2000d741270 */
[----:B------:R-:W-:Y:S01]  /*25fa0*/  ULDC UR10, c[0x0][0x228] ;  /* 0x00008a00000a7ab9 */ /* 0x000fe20000000800 */
[----:B------:R-:W-:Y:S01]  /*25fb0*/  ISETP.GE.AND P3, PT, R10, UR8, PT ;  /* 0x000000080a007c0c */ /* 0x000fe2000bf66270 */
[--C-:B------:R-:W-:Y:S01]  /*25fc0*/  IMAD.WIDE R10, R9, 0x4, R2.reuse ;  /* 0x00000004090a7825 */ /* 0x100fe200078e0202 */
[----:B------:R-:W-:Y:S01]  /*25fd0*/  ULDC UR4, c[0x0][0x22c] ;  /* 0x00008b0000047ab9 */ /* 0x000fe20000000800 */
[----:B------:R-:W-:Y:S01]  /*25fe0*/  ULDC UR8, c[0x0][0x22c] ;  /* 0x00008b0000087ab9 */ /* 0x000fe20000000800 */
[----:B------:R-:W-:Y:S01]  /*25ff0*/  ULDC UR6, c[0x0][0x248] ;  /* 0x0000920000067ab9 */ /* 0x000fe20000000800 */
[C---:B----4-:R-:W-:Y:S01]  /*26000*/  IMAD.WIDE R226, R0.reuse, 0x4, R2 ;  /* 0x0000000400e27825 */ /* 0x050fe200078e0202 */
[----:B------:R1:W-:Y:S01]  /*26010*/  @P5 STG.E desc[UR18][R10.64], R240 ;  /* 0x000000f00a005986 */ /* 0x0003e2000c101912 */
[----:B------:R-:W-:Y:S01]  /*26020*/  ULDC UR12, c[0x0][0x228] ;  /* 0x00008a00000c7ab9 */ /* 0x000fe20000000800 */
[----:B------:R-:W-:Y:S01]  /*26030*/  ULDC UR14, c[0x0][0x228] ;  /* 0x00008a00000e7ab9 */ /* 0x000fe20000000800 */
[----:B--2---:R-:W-:Y:S01]  /*26040*/  IMAD.WIDE R248, R0, 0x4, R4 ;  /* 0x0000000400f87825 */ /* 0x004fe200078e0204 */
[----:B------:R2:W-:Y:S01]  /*26050*/  @P1 STG.E desc[UR18][R224.64], R247 ;  /* 0x000000f7e0001986 */ /* 0x0005e2000c101912 */
[----:B------:R-:W-:-:S02]  /*26060*/  ULDC UR16, c[0x0][0x228] ;  /* 0x00008a0000107ab9 */ /* 0x000fc40000000800 */
[C---:B------:R-:W-:Y:S01]  /*26070*/  VIADD R250, R6.reuse, 0x22 ;  /* 0x0000002206fa7836 */ /* 0x040fe20000000000 */
[----:B------:R4:W-:Y:S04]  /*26080*/  @P6 STG.E desc[UR18][R226.64], R246 ;  /* 0x000000f6e2006986 */ /* 0x0009e8000c101912 */
[----:B------:R-:W-:Y:S01]  /*26090*/  @P2 STG.E desc[UR18][R248.64], R245 ;  /* 0x000000f5f8002986 */ /* 0x000fe2000c101912 */
[C---:B------:R-:W-:Y:S01]  /*260a0*/  ISETP.LT.AND P2, PT, R7.reuse, UR10, !P0 ;  /* 0x0000000a07007c0c */ /* 0x040fe2000c741270 */
[----:B-1----:R-:W-:Y:S01]  /*260b0*/  VIADD R10, R6, 0x23 ;  /* 0x00000023060a7836 */ /* 0x002fe20000000000 */
[----:B------:R-:W-:Y:S01]  /*260c0*/  ISETP.GE.AND P5, PT, R250, UR4, PT ;  /* 0x00000004fa007c0c */ /* 0x000fe2000bfa6270 */
[----:B------:R-:W-:Y:S01]  /*260d0*/  ULDC UR4, c[0x0][0x248] ;  /* 0x0000920000047ab9 */ /* 0x000fe20000000800 */
[----:B------:R-:W-:Y:S01]  /*260e0*/  ISETP.LT.AND P6, PT, R7, UR14, !P4 ;  /* 0x0000000e07007c0c */ /* 0x000fe2000e7c1270 */
[----:B------:R-:W-:Y:S01]  /*260f0*/  VIADD R9, R0, UR4 ;  /* 0x0000000400097c36 */ /* 0x000fe20008000000 */
[----:B------:R-:W-:Y:S01]  /*26100*/  ISETP.GE.AND P1, PT, R10, UR8, PT ;  /* 0x000000080a007c0c */ /* 0x000fe2000bf26270 */
[----:B------:R-:W-:Y:S01]  /*26110*/  ULDC UR10, c[0x0][0x228] ;  /* 0x00008a00000a7ab9 */ /* 0x000fe20000000800 */
[C---:B------:R-:W-:Y:S01]  /*26120*/  ISETP.LT.AND P0, PT, R8.reuse, UR12, !P0 ;  /* 0x0000000c08007c0c */ /* 0x040fe2000c701270 */
[C---:B------:R-:W-:Y:S01]  /*26130*/  IMAD.WIDE R10, R9.reuse, 0x4, R2 ;  /* 0x00000004090a7825 */ /* 0x040fe200078e0202 */
[C---:B------:R-:W-:Y:S01]  /*26140*/  IADD3 R0, R9.reuse, UR6, RZ ;  /* 0x0000000609007c10 */ /* 0x040fe2000fffe0ff */
[----:B------:R-:W-:Y:S01]  /*26150*/  ULDC UR4, c[0x0][0x22c] ;  /* 0x00008b0000047ab9 */ /* 0x000fe20000000800 */
[----:B------:R-:W-:Y:S01]  /*26160*/  ISETP.LT.AND P4, PT, R8, UR16, !P4 ;  /* 0x0000001008007c0c */ /* 0x000fe2000e781270 */
[----:B--2---:R-:W-:Y:S01]  /*26170*/  IMAD.WIDE R224, R9, 0x4, R4 ;  /* 0x0000000409e07825 */ /* 0x004fe200078e0204 */
[----:B------:R1:W-:Y:S01]  /*26180*/  @P2 STG.E desc[UR18][R10.64], R244 ;  /* 0x000000f40a002986 */ /* 0x0003e2000c101912 */
[----:B------:R-:W-:Y:S01]  /*26190*/  ULDC UR8, c[0x0][0x22c] ;  /* 0x00008b0000087ab9 */ /* 0x000fe20000000800 */
[----:B------:R-:W-:Y:S01]  /*261a0*/  ULDC UR6, c[0x0][0x248] ;  /* 0x0000920000067ab9 */ /* 0x000fe20000000800 */
[----:B------:R-:W-:Y:S01]  /*261b0*/  VIADD R250, R6, 0x24 ;  /* 0x0000002406fa7836 */ /* 0x000fe20000000000 */
[----:B------:R-:W2:Y:S01]  /*261c0*/  LDL.LU R9, [R1+0x40] ;  /* 0x0000400001097983 */ /* 0x000ea20000300800 */
[C---:B----4-:R-:W-:Y:S01]  /*261d0*/  IMAD.WIDE R226, R0.reuse, 0x4, R2 ;  /* 0x0000000400e27825 */ /* 0x050fe200078e0202 */
[----:B------:R-:W-:Y:S01]  /*261e0*/  ULDC UR12, c[0x0][0x228] ;  /* 0x00008a00000c7ab9 */ /* 0x000fe20000000800 */
[----:B------:R-:W-:Y:S01]  /*261f0*/  ULDC UR14, c[0x0][0x228] ;  /* 0x00008a00000e7ab9 */ /* 0x000fe20000000800 */
[----:B------:R-:W-:Y:S01]  /*26200*/  ULDC UR16, c[0x0][0x228] ;  /* 0x00008a0000107ab9 */ /* 0x000fe20000000800 */
[----:B-1----:R-:W4:Y:S01]  /*26210*/  LDL.LU R11, [R1+0x640] ;  /* 0x00064000010b7983 */ /* 0x002f220000300800 */
[----:B------:R-:W-:-:S03]  /*26220*/  IMAD.WIDE R248, R0, 0x4, R4 ;  /* 0x0000000400f87825 */ /* 0x000fc600078e0204 */
[----:B------:R-:W2:Y:S01]  /*26230*/  LDL.LU R235, [R1+0x240] ;  /* 0x0002400001eb7983 */ /* 0x000ea20000300800 */
[----:B------:R-:W-:Y:S01]  /*26240*/  ISETP.GE.AND P2, PT, R250, UR4, PT ;  /* 0x00000004fa007c0c */ /* 0x000fe2000bf46270 */
[----:B------:R-:W-:Y:S02]  /*26250*/  ULDC UR4, c[0x0][0x248] ;  /* 0x0000920000047ab9 */ /* 0x000fe40000000800 */
[----:B------:R-:W2:Y:S04]  /*26260*/  LDL.LU R234, [R1+0x644] ;  /* 0x0006440001ea7983 */ /* 0x000ea80000300800 */
[----:B------:R-:W2:Y:S01]  /*26270*/  LDL.LU R233, [R1+0x44] ;  /* 0x0000440001e97983 */ /* 0x000ea20000300800 */
[----:B------:R-:W-:-:S03]  /*26280*/  VIADD R10, R6, 0x25 ;  /* 0x00000025060a7836 */ /* 0x000fc60000000000 */
[----:B------:R-:W2:Y:S04]  /*26290*/  LDL.LU R232, [R1+0x444] ;  /* 0x0004440001e87983 */ /* 0x000ea80000300800 */
[----:B---3--:R1:W-:Y:S04]  /*262a0*/  @P0 STG.E desc[UR18][R224.64], R252 ;  /* 0x000000fce0000986 */ /* 0x0083e8000c101912 */
[----:B------:R-:W3:Y:S04]  /*262b0*/  LDL.LU R243, [R1+0x244] ;  /* 0x0002440001f37983 */ /* 0x000ee80000300800 */
[----:B------:R-:W3:Y:S04]  /*262c0*/  LDL.LU R242, [R1+0x648] ;  /* 0x0006480001f27983 */ /* 0x000ee80000300800 */
[----:B------:R-:W3:Y:S04]  /*262d0*/  LDL.LU R241, [R1+0x48] ;  /* 0x0000480001f17983 */ /* 0x000ee80000300800 */
[----:B------:R-:W3:Y:S01]  /*262e0*/  LDL.LU R240, [R1+0x448] ;  /* 0x0004480001f07983 */ /* 0x000ee20000300800 */
[----:B------:R-:W-:Y:S01]  /*262f0*/  ISETP.GE.AND P0, PT, R10, UR8, PT ;  /* 0x000000080a007c0c */ /* 0x000fe2000bf06270 */
[----:B------:R-:W-:-:S02]  /*26300*/  ULDC UR8, c[0x0][0x22c] ;  /* 0x00008b0000087ab9 */ /* 0x000fc40000000800 */
[----:B------:R-:W3:Y:S04]  /*26310*/  LDL.LU R247, [R1+0x248] ;  /* 0x0002480001f77983 */ /* 0x000ee80000300800 */
[----:B------:R-:W3:Y:S04]  /*26320*/  LDL.LU R246, [R1+0x64c] ;  /* 0x00064c0001f67983 */ /* 0x000ee80000300800 */
[----:B------:R-:W3:Y:S04]  /*26330*/  LDL.LU R245, [R1+0x4c] ;  /* 0x00004c0001f57983 */ /* 0x000ee80000300800 */
[----:B------:R-:W3:Y:S04]  /*26340*/  LDL.LU R244, [R1+0x44c] ;  /* 0x00044c0001f47983 */ /* 0x000ee80000300800 */
[----:B-1----:R-:W3:Y:S04]  /*26350*/  LDL.LU R252, [R1+0x24c] ;  /* 0x00024c0001fc7983 */ /* 0x002ee80000300800 */
        /* <DEDUP_REMOVED lines=14> */
[----:B------:R-:W-:Y:S01]  /*26440*/  IADD3 R250, R6, 0x26, RZ ;  /* 0x0000002606fa7810 */ /* 0x000fe20007ffe0ff */
[----:B------:R-:W-:Y:S01]  /*26450*/  IMAD.WIDE R248, R0, 0x4, R4 ;  /* 0x0000000400f87825 */ /* 0x000fe200078e0204 */
[----:B------:R-:W-:Y:S01]  /*26460*/  ULDC UR12, c[0x0][0x228] ;  /* 0x00008a00000c7ab9 */ /* 0x000fe20000000800 */
        /* <DEDUP_REMOVED lines=8> */
[C---:B------:R-:W-:Y:S01]  /*264f0*/  ISETP.LT.AND P6, PT, R7.reuse, UR14, !P2 ;  /* 0x0000000e07007c0c */ /* 0x040fe2000d7c1270 */
[----:B-1----:R-:W-:Y:S02]  /*26500*/  VIADD R10, R6, 0x27 ;  /* 0x00000027060a7836 */ /* 0x002fe40000000000 */
        /* <DEDUP_REMOVED lines=19> */
[----:B---3--:R1:W-:Y:S01]  /*26640*/  @P1 STG.E desc[UR18][R224.64], R243 ;  /* 0x000000f3e0001986 */ /* 0x0083e2000c101912 */
[----:B------:R-:W-:Y:S01]  /*26650*/  ISETP.GE.AND P5, PT, R250, UR4, PT ;  /* 0x00000004fa007c0c */ /* 0x000fe2000bfa6270 */
[----:B------:R-:W-:Y:S01]  /*26660*/  ULDC UR4, c[0x0][0x248] ;  /* 0x0000920000047ab9 */ /* 0x000fe20000000800 */
[----:B------:R-:W-:Y:S01]  /*26670*/  ULDC UR8, c[0x0][0x22c] ;  /* 0x00008b0000087ab9 */ /* 0x000fe20000000800 */
[----:B------:R3:W-:Y:S01]  /*26680*/  @P6 STG.E desc[UR18][R226.64], R242 ;  /* 0x000000f2e2006986 */ /* 0x0007e2000c101912 */
[----:B------:R-:W-:Y:S01]  /*26690*/  VIADD R9, R0, UR4 ;  /* 0x0000000400097c36 */ /* 0x000fe20008000000 */
[----:B------:R-:W-:-:S02]  /*266a0*/  ISETP.LT.AND P6, PT, R7, UR14, !P4 ;  /* 0x0000000e07007c0c */ /* 0x000fc4000e7c1270 */
[----:B--2---:R-:W-:Y:S01]  /*266b0*/  IADD3 R10, R6, 0x29, RZ ;  /* 0x00000029060a7810 */ /* 0x004fe20007ffe0ff */
[----:B------:R2:W-:Y:S01]  /*266c0*/  @P2 STG.E desc[UR18][R248.64], R241 ;  /* 0x000000f1f8002986 */ /* 0x0005e2000c101912 */
        /* <DEDUP_REMOVED lines=11> */
[C---:B---3--:R-:W-:Y:S01]  /*26780*/  IMAD.WIDE R226, R0.reuse, 0x4, R2 ;  /* 0x0000000400e27825 */ /* 0x048fe200078e0202 */
[----:B------:R-:W-:Y:S01]  /*26790*/  ULDC UR12, c[0x0][0x228] ;  /* 0x00008a00000c7ab9 */ /* 0x000fe20000000800 */
[----:B------:R1:W-:Y:S01]  /*267a0*/  @P2 STG.E desc[UR18][R10.64], R240 ;  /* 0x000000f00a002986 */ /* 0x0003e2000c101912 */
[----:B------:R-:W-:Y:S01]  /*267b0*/  ULDC UR14, c[0x0][0x228] ;  /* 0x00008a00000e7ab9 */ /* 0x000fe20000000800 */
[----:B--2---:R-:W-:Y:S01]  /*267c0*/  IMAD.WIDE R248, R0, 0x4, R4 ;  /* 0x0000000400f87825 */ /* 0x004fe200078e0204 */
[----:B------:R-:W-:Y:S01]  /*267d0*/  ULDC UR16, c[0x0][0x228] ;  /* 0x00008a0000107ab9 */ /* 0x000fe20000000800 */
[----:B------:R2:W-:Y:S02]  /*267e0*/  @P0 STG.E desc[UR18][R224.64], R247 ;  /* 0x000000f7e0000986 */ /* 0x0005e4000c101912 */
[----:B------:R-:W-:-:S02]  /*267f0*/  VIADD R250, R6, 0x2a ;  /* 0x0000002a06fa7836 */ /* 0x000fc40000000000 */
[----:B------:R3:W-:Y:S03]  /*26800*/  @P6 STG.E desc[UR18][R226.64], R246 ;  /* 0x000000f6e2006986 */ /* 0x0007e6000c101912 */
[----:B------:R-:W-:Y:S01]  /*26810*/  ISETP.GE.AND P2, PT, R250, UR4, PT ;  /* 0x00000004fa007c0c */ /* 0x000fe2000bf46270 */
[----:B------:R4:W-:Y:S01]  /*26820*/  @P4 STG.E desc[UR18][R248.64], R245 ;  /* 0x000000f5f8004986 */ /* 0x0009e2000c101912 */
[C---:B------:R-:W-:Y:S01]  /*26830*/  ISETP.LT.AND P4, PT, R7.reuse, UR10, !P3 ;  /* 0x0000000a07007c0c */ /* 0x040fe2000df81270 */
[----:B------:R-:W-:Y:S01]  /*26840*/  ULDC UR4, c[0x0][0x248] ;  /* 0x0000920000047ab9 */ /* 0x000fe20000000800 */
[----:B-1----:R-:W-:Y:S01]  /*26850*/  VIADD R10, R6, 0x2b ;  /* 0x0000002b060a7836 */ /* 0x002fe20000000000 */
[----:B------:R-:W-:Y:S02]  /*26860*/  IADD3 R9, R0, UR4, RZ ;  /* 0x0000000400097c10 */ /* 0x000fe4000fffe0ff */
[----:B------:R-:W-:Y:S01]  /*26870*/  ISETP.LT.AND P6, PT, R7, UR14, !P5 ;  /* 0x0000000e07007c0c */ /* 0x000fe2000efc1270 */
[----:B------:R-:W-:Y:S01]  /*26880*/  VIADD R250, R6, 0x2c ;  /* 0x0000002c06fa7836 */ /* 0x000fe20000000000 */
[----:B------:R-:W-:Y:S01]  /*26890*/  ISETP.GE.AND P0, PT, R10, UR8, PT ;  /* 0x000000080a007c0c */ /* 0x000fe2000bf06270 */
[C---:B------:R-:W-:Y:S01]  /*268a0*/  IMAD.WIDE R10, R9.reuse, 0x4, R2 ;  /* 0x00000004090a7825 */ /* 0x040fe200078e0202 */
[C---:B------:R-:W-:Y:S01]  /*268b0*/  ISETP.LT.AND P3, PT, R8.reuse, UR12, !P3 ;  /* 0x0000000c08007c0c */ /* 0x040fe2000df61270 */
[----:B------:R-:W-:Y:S01]  /*268c0*/  ULDC UR4, c[0x0][0x22c] ;  /* 0x00008b0000047ab9 */ /* 0x000fe20000000800 */
[----:B------:R-:W-:Y:S01]  /*268d0*/  ULDC UR10, c[0x0][0x228] ;  /* 0x00008a00000a7ab9 */ /* 0x000fe20000000800 */
[C---:B------:R-:W-:Y:S01]  /*268e0*/  VIADD R0, R9.reuse, UR6 ;  /* 0x0000000609007c36 */ /* 0x040fe20008000000 */
[----:B------:R1:W-:Y:S01]  /*268f0*/  @P4 STG.E desc[UR18][R10.64], R244 ;  /* 0x000000f40a004986 */ /* 0x0003e2000c101912 */
[----:B--2---:R-:W-:Y:S01]  /*26900*/  IMAD.WIDE R224, R9, 0x4, R4 ;  /* 0x0000000409e07825 */ /* 0x004fe200078e0204 */
[----:B------:R-:W-:Y:S01]  /*26910*/  ISETP.LT.AND P5, PT, R8, UR16, !P5 ;  /* 0x0000001008007c0c */ /* 0x000fe2000efa1270 */
        /* <DEDUP_REMOVED lines=8> */
[----:B------:R-:W-:Y:S01]  /*269a0*/  ULDC UR12, c[0x0][0x228] ;  /* 0x00008a00000c7ab9 */ /* 0x000fe20000000800 */
[----:B------:R-:W-:Y:S01]  /*269b0*/  ULDC UR14, c[0x0][0x228] ;  /* 0x00008a00000e7ab9 */ /* 0x000fe20000000800 */
[----:B-1----:R-:W-:Y:S01]  /*269c0*/  VIADD R10, R6, 0x2d ;  /* 0x0000002d060a7836 */ /* 0x002fe20000000000 */
[----:B------:R-:W4:Y:S01]  /*269d0*/  LDL.LU R11, [R1+0x650] ;  /* 0x00065000010b7983 */ /* 0x000f220000300800 */
[----:B------:R-:W-:-:S03]  /*269e0*/  ULDC UR16, c[0x0][0x228] ;  /* 0x00008a0000107ab9 */ /* 0x000fc60000000800 */
[----:B------:R-:W2:Y:S04]  /*269f0*/  LDL.LU R235, [R1+0x250] ;  /* 0x0002500001eb7983 */ /* 0x000ea80000300800 */
[----:B------:R-:W2:Y:S04]  /*26a00*/  LDL.LU R234, [R1+0x654] ;  /* 0x0006540001ea7983 */ /* 0x000ea80000300800 */
[----:B------:R-:W2:Y:S04]  /*26a10*/  LDL.LU R233, [R1+0x54] ;  /* 0x0000540001e97983 */ /* 0x000ea80000300800 */
        /* <DEDUP_REMOVED lines=18> */
[C---:B------:R-:W-:Y:S01]  /*26b40*/  IMAD.WIDE R10, R9.reuse, 0x4, R2 ;  /* 0x00000004090a7825 */ /* 0x040fe200078e0202 */
[C---:B------:R-:W-:Y:S01]  /*26b50*/  IADD3 R0, R9.reuse, UR6, RZ ;  /* 0x0000000609007c10 */ /* 0x040fe2000fffe0ff */
[----:B------:R-:W-:Y:S02]  /*26b60*/  ULDC UR10, c[0x0][0x228] ;  /* 0x00008a00000a7ab9 */ /* 0x000fe40000000800 */
        /* <DEDUP_REMOVED lines=17> */
[----:B------:R-:W-:Y:S02]  /*26c80*/  ULDC UR14, c[0x0][0x228] ;  /* 0x00008a00000e7ab9 */ /* 0x000fe40000000800 */
        /* <DEDUP_REMOVED lines=9> */
[----:B------:R-:W-:Y:S01]  /*26d20*/  IADD3 R250, R6, 0x30, RZ ;  /* 0x0000003006fa7810 */ /* 0x000fe20007ffe0ff */
[C---:B------:R-:W-:Y:S01]  /*26d30*/  IMAD.WIDE R10, R9.reuse, 0x4, R2 ;  /* 0x00000004090a7825 */ /* 0x040fe200078e0202 */
[----:B------:R-:W-:Y:S01]  /*26d40*/  ULDC UR10, c[0x0][0x228] ;  /* 0x00008a00000a7ab9 */ /* 0x000fe20000000800 */
[----:B------:R-:W-:Y:S01]  /*26d50*/  ULDC UR12, c[0x0][0x228] ;  /* 0x00008a00000c7ab9 */ /* 0x000fe20000000800 */
[----:B------:R-:W-:Y:S01]  /*26d60*/  ULDC UR16, c[0x0][0x228] ;  /* 0x00008a0000107ab9 */ /* 0x000fe20000000800 */
[----:B--2---:R-:W-:Y:S01]  /*26d70*/  IMAD.WIDE R224, R9, 0x4, R4 ;  /* 0x0000000409e07825 */ /* 0x004fe200078e0204 */
[----:B------:R1:W-:Y:S01]  /*26d80*/  @P2 STG.E desc[UR18][R10.64], R232 ;  /* 0x000000e80a002986 */ /* 0x0003e2000c101912 */
[----:B------:R-:W-:Y:S01]  /*26d90*/  ULDC UR6, c[0x0][0x248] ;  /* 0x0000920000067ab9 */ /* 0x000fe20000000800 */
[----:B------:R-:W-:Y:S01]  /*26da0*/  ULDC UR8, c[0x0][0x22c] ;  /* 0x00008b0000087ab9 */ /* 0x000fe20000000800 */
[C---:B----4-:R-:W-:Y:S01]  /*26db0*/  IMAD.WIDE R226, R0.reuse, 0x4, R2 ;  /* 0x0000000400e27825 */ /* 0x050fe200078e0202 */
[----:B------:R2:W-:Y:S03]  /*26dc0*/  @P0 STG.E desc[UR18][R224.64], R243 ;  /* 0x000000f3e0000986 */ /* 0x0005e6000c101912 */
[----:B---3--:R-:W-:Y:S01]  /*26dd0*/  IMAD.WIDE R248, R0, 0x4, R4 ;  /* 0x0000000400f87825 */ /* 0x008fe200078e0204 */
[----:B------:R3:W-:Y:S01]  /*26de0*/  @P6 STG.E desc[UR18][R226.64], R242 ;  /* 0x000000f2e2006986 */ /* 0x0007e2000c101912 */
[----:B------:R-:W-:Y:S01]  /*26df0*/  ISETP.GE.AND P2, PT, R250, UR4, PT ;  /* 0x00000004fa007c0c */ /* 0x000fe2000bf46270 */
[----:B------:R-:W-:-:S02]  /*26e00*/  ULDC UR4, c[0x0][0x248] ;  /* 0x0000920000047ab9 */ /* 0x000fc40000000800 */
[----:B------:R4:W-:Y:S01]  /*26e10*/  @P4 STG.E desc[UR18][R248.64], R241 ;  /* 0x000000f1f8004986 */ /* 0x0009e2000c101912 */
[C---:B------:R-:W-:Y:S01]  /*26e20*/  ISETP.LT.AND P4, PT, R7.reuse, UR10, !P3 ;  /* 0x0000000a07007c0c */ /* 0x040fe2000df81270 */
[----:B-1----:R-:W-:Y:S01]  /*26e30*/  VIADD R10, R6, 0x31 ;  /* 0x00000031060a7836 */ /* 0x002fe20000000000 */
        /* <DEDUP_REMOVED lines=15> */
[C---:B---3--:R-:W-:Y:S01]  /*26f30*/  IMAD.WIDE R226, R0.reuse, 0x4, R2 ;  /* 0x0000000400e27825 */ /* 0x048fe200078e0202 */
[----:B------:R2:W-:Y:S01]  /*26f40*/  @P3 STG.E desc[UR18][R224.64], R247 ;  /* 0x000000f7e0003986 */ /* 0x0005e2000c101912 */
[----:B------:R-:W-:Y:S01]  /*26f50*/  ULDC UR14, c[0x0][0x228] ;  /* 0x00008a00000e7ab9 */ /* 0x000fe20000000800 */
[----:B------:R-:W-:Y:S01]  /*26f60*/  ULDC UR16, c[0x0][0x228] ;  /* 0x00008a0000107ab9 */ /* 0x000fe20000000800 */
[----:B----4-:R-:W-:Y:S01]  /*26f70*/  IMAD.WIDE R248, R0, 0x4, R4 ;  /* 0x0000000400f87825 */ /* 0x010fe200078e0204 */
[----:B------:R3:W-:Y:S01]  /*26f80*/  @P6 STG.E desc[UR18][R226.64], R246 ;  /* 0x000000f6e2006986 */ /* 0x0007e2000c101912 */
[----:B------:R-:W-:Y:S01]  /*26f90*/  ISETP.GE.AND P4, PT, R250, UR4, PT ;  /* 0x00000004fa007c0c */ /* 0x000fe2000bf86270 */
[----:B------:R-:W-:-:S02]  /*26fa0*/  ULDC UR4, c[0x0][0x248] ;  /* 0x0000920000047ab9 */ /* 0x000fc40000000800 */
[----:B------:R-:W-:Y:S01]  /*26fb0*/  @P5 STG.E desc[UR18][R248.64], R245 ;  /* 0x000000f5f8005986 */ /* 0x000fe2000c101912 */
[C---:B------:R-:W-:Y:S01]  /*26fc0*/  ISETP.LT.AND P5, PT, R7.reuse, UR10, !P1 ;  /* 0x0000000a07007c0c */ /* 0x040fe2000cfa1270 */
[----:B------:R-:W-:Y:S01]  /*26fd0*/  VIADD R9, R0, UR4 ;  /* 0x0000000400097c36 */ /* 0x000fe20008000000 */
[----:B-1----:R-:W-:Y:S02]  /*26fe0*/  IADD3 R10, R6, 0x33, RZ ;  /* 0x00000033060a7810 */ /* 0x002fe40007ffe0ff */
[----:B------:R-:W-:Y:S01]  /*26ff0*/  ISETP.LT.AND P6, PT, R7, UR14, !P2 ;  /* 0x0000000e07007c0c */ /* 0x000fe2000d7c1270 */
[C---:B------:R-:W-:Y:S01]  /*27000*/  VIADD R0, R9.reuse, UR6 ;  /* 0x0000000609007c36 */ /* 0x040fe20008000000 */
[----:B------:R-:W-:Y:S01]  /*27010*/  ISETP.GE.AND P3, PT, R10, UR8, PT ;  /* 0x000000080a007c0c */ /* 0x000fe2000bf66270 */
[C---:B------:R-:W-:Y:S01]  /*27020*/  IMAD.WIDE R10, R9.reuse, 0x4, R2 ;  /* 0x00000004090a7825 */ /* 0x040fe200078e0202 */
[C---:B------:R-:W-:Y:S01]  /*27030*/  ISETP.LT.AND P1, PT, R8.reuse, UR12, !P1 ;  /* 0x0000000c08007c0c */ /* 0x040fe2000cf21270 */
[----:B------:R-:W-:Y:S01]  /*27040*/  ULDC UR4, c[0x0][0x22c] ;  /* 0x00008b0000047ab9 */ /* 0x000fe20000000800 */
[----:B------:R-:W-:Y:S01]  /*27050*/  ULDC UR10, c[0x0][0x228] ;  /* 0x00008a00000a7ab9 */ /* 0x000fe20000000800 */
[----:B--2---:R-:W-:Y:S01]  /*27060*/  IMAD.WIDE R224, R9, 0x4, R4 ;  /* 0x0000000409e07825 */ /* 0x004fe200078e0204 */
[----:B------:R-:W-:Y:S01]  /*27070*/  ISETP.LT.AND P2, PT, R8, UR16, !P2 ;  /* 0x0000001008007c0c */ /* 0x000fe2000d741270 */
[----:B------:R-:W2:Y:S01]  /*27080*/  LDL.LU R9, [R1+0x60] ;  /* 0x0000600001097983 */ /* 0x000ea20000300800 */
[----:B------:R-:W-:Y:S01]  /*27090*/  ULDC UR8, c[0x0][0x22c] ;  /* 0x00008b0000087ab9 */ /* 0x000fe20000000800 */
[----:B------:R-:W-:Y:S01]  /*270a0*/  VIADD R250, R6, 0x34 ;  /* 0x0000003406fa7836 */ /* 0x000fe20000000000 */
[----:B------:R-:W-:Y:S01]  /*270b0*/  ULDC UR6, c[0x0][0x248] ;  /* 0x0000920000067ab9 */ /* 0x000fe20000000800 */
[----:B------:R1:W-:Y:S01]  /*270c0*/  @P5 STG.E desc[UR18][R10.64], R244 ;  /* 0x000000f40a005986 */ /* 0x0003e2000c101912 */
[C---:B---3--:R-:W-:Y:S01]  /*270d0*/  IMAD.WIDE R226, R0.reuse, 0x4, R2 ;  /* 0x0000000400e27825 */ /* 0x048fe200078e0202 */
[----:B------:R-:W-:Y:S01]  /*270e0*/  ULDC UR12, c[0x0][0x228] ;  /* 0x00008a00000c7ab9 */ /* 0x000fe20000000800 */
        /* <DEDUP_REMOVED lines=8> */
[----:B------:R-:W4:Y:S01]  /*27170*/  LDL.LU R233, [R1+0x64] ;  /* 0x0000640001e97983 */ /* 0x000f220000300800 */
[----:B------:R-:W-:-:S03]  /*27180*/  VIADD R10, R6, 0x35 ;  /* 0x00000035060a7836 */ /* 0x000fc60000000000 */
[----:B------:R-:W4:Y:S04]  /*27190*/  LDL.LU R232, [R1+0x464] ;  /* 0x0004640001e87983 */ /* 0x000f280000300800 */
        /* <DEDUP_REMOVED lines=15> */
[----:B-1----:R-:W-:Y:S01]  /*27290*/  IADD3 R9, R0, UR4, RZ ;  /* 0x0000000400097c10 */ /* 0x002fe2000fffe0ff */
[----:B------:R-:W-:-:S04]  /*272a0*/  ULDC UR4, c[0x0][0x22c] ;  /* 0x00008b0000047ab9 */ /* 0x000fc80000000800 */
[----:B------:R-:W-:Y:S01]  /*272b0*/  VIADD R0, R9, UR6 ;  /* 0x0000000609007c36 */ /* 0x000fe20008000000 */
[----:B------:R-:W-:Y:S01]  /*272c0*/  ISETP.LT.AND P2, PT, R7, UR10, !P0 ;  /* 0x0000000a07007c0c */ /* 0x000fe2000c741270 */
        /* <DEDUP_REMOVED lines=26> */
[----:B------:R-:W-:Y:S01]  /*27470*/  ULDC UR14, c[0x0][0x228] ;  /* 0x00008a00000e7ab9 */ /* 0x000fe20000000800 */
[----:B------:R-:W-:-:S02]  /*27480*/  IADD3 R0, R9, UR6, RZ ;  /* 0x0000000609007c10 */ /* 0x000fc4000fffe0ff */
        /* <DEDUP_REMOVED lines=10> */
[----:B------:R3:W-:Y:S03]  /*27530*/  @P3 STG.E desc[UR18][R224.64], R243 ;  /* 0x000000f3e0003986 */ /* 0x0007e6000c101912 */
[----:B-1----:R-:W-:Y:S01]  /*27540*/  IMAD.WIDE R248, R0, 0x4, R4 ;  /* 0x0000000400f87825 */ /* 0x002fe200078e0204 */
[----:B------:R1:W-:Y:S01]  /*27550*/  @P6 STG.E desc[UR18][R226.64], R242 ;  /* 0x000000f2e2006986 */ /* 0x0003e2000c101912 */
[----:B------:R-:W-:Y:S01]  /*27560*/  ISETP.GE.AND P4, PT, R250, UR4, PT ;  /* 0x00000004fa007c0c */ /* 0x000fe2000bf86270 */
[----:B------:R-:W-:Y:S01]  /*27570*/  ULDC UR4, c[0x0][0x248] ;  /* 0x0000920000047ab9 */ /* 0x000fe20000000800 */
[----:B------:R-:W-:Y:S01]  /*27580*/  ULDC UR8, c[0x0][0x22c] ;  /* 0x00008b0000087ab9 */ /* 0x000fe20000000800 */
[----:B------:R4:W-:Y:S01]  /*27590*/  @P5 STG.E desc[UR18][R248.64], R241 ;  /* 0x000000f1f8005986 */ /* 0x0009e2000c101912 */
[C---:B------:R-:W-:Y:S01]  /*275a0*/  ISETP.LT.AND P5, PT, R7.reuse, UR10, !P1 ;  /* 0x0000000a07007c0c */ /* 0x040fe2000cfa1270 */
[----:B--2---:R-:W-:Y:S01]  /*275b0*/  VIADD R10, R6, 0x39 ;  /* 0x00000039060a7836 */ /* 0x004fe20000000000 */
[----:B------:R-:W-:Y:S01]  /*275c0*/  ISETP.LT.AND P1, PT, R8, UR12, !P1 ;  /* 0x0000000c08007c0c */ /* 0x000fe2000cf21270 */
[----:B------:R-:W-:Y:S01]  /*275d0*/  VIADD R9, R0, UR4 ;  /* 0x0000000400097c36 */ /* 0x000fe20008000000 */
[----:B------:R-:W-:Y:S01]  /*275e0*/  ISETP.LT.AND P6, PT, R7, UR14, !P2 ;  /* 0x0000000e07007c0c */ /* 0x000fe2000d7c1270 */
[----:B------:R-:W-:Y:S01]  /*275f0*/  ULDC UR10, c[0x0][0x228] ;  /* 0x00008a00000a7ab9 */ /* 0x000fe20000000800 */
[----:B------:R-:W-:Y:S01]  /*27600*/  ISETP.LT.AND P2, PT, R8, UR16, !P2 ;  /* 0x0000001008007c0c */ /* 0x000fe2000d741270 */
[C---:B------:R-:W-:Y:S01]  /*27610*/  VIADD R0, R9.reuse, UR6 ;  /* 0x0000000609007c36 */ /* 0x040fe20008000000 */
[----:B------:R-:W-:Y:S01]  /*27620*/  ISETP.GE.AND P3, PT, R10, UR8, PT ;  /* 0x000000080a007c0c */ /* 0x000fe2000bf66270 */
[C---:B------:R-:W-:Y:S01]  /*27630*/  IMAD.WIDE R10, R9.reuse, 0x4, R2 ;  /* 0x00000004090a7825 */ /* 0x040fe200078e0202 */
[----:B------:R-:W-:Y:S01]  /*27640*/  IADD3 R250, R6, 0x3a, RZ ;  /* 0x0000003a06fa7810 */ /* 0x000fe20007ffe0ff */
[----:B------:R-:W-:Y:S01]  /*27650*/  ULDC UR4, c[0x0][0x22c] ;  /* 0x00008b0000047ab9 */ /* 0x000fe20000000800 */
[----:B------:R-:W-:Y:S01]  /*27660*/  ULDC UR8, c[0x0][0x22c] ;  /* 0x00008b0000087ab9 */ /* 0x000fe20000000800 */
[----:B---3--:R-:W-:Y:S01]  /*27670*/  IMAD.WIDE R224, R9, 0x4, R4 ;  /* 0x0000000409e07825 */ /* 0x008fe200078e0204 */
[----:B------:R2:W-:Y:S01]  /*27680*/  @P5 STG.E desc[UR18][R10.64], R240 ;  /* 0x000000f00a005986 */ /* 0x0005e2000c101912 */
[----:B------:R-:W-:Y:S01]  /*27690*/  ULDC UR6, c[0x0][0x248] ;  /* 0x0000920000067ab9 */ /* 0x000fe20000000800 */
[----:B------:R-:W-:Y:S01]  /*276a0*/  ULDC UR12, c[0x0][0x228] ;  /* 0x00008a00000c7ab9 */ /* 0x000fe20000000800 */
[C---:B-1----:R-:W-:Y:S01]  /*276b0*/  IMAD.WIDE R226, R0.reuse, 0x4, R2 ;  /* 0x0000000400e27825 */ /* 0x042fe200078e0202 */
[----:B------:R1:W-:Y:S01]  /*276c0*/  @P1 STG.E desc[UR18][R224.64], R247 ;  /* 0x000000f7e0001986 */ /* 0x0003e2000c101912 */
[----:B------:R-:W-:Y:S01]  /*276d0*/  ULDC UR14, c[0x0][0x228] ;  /* 0x00008a00000e7ab9 */ /* 0x000fe20000000800 */
[----:B------:R-:W-:Y:S01]  /*276e0*/  ULDC UR16, c[0x0][0x228] ;  /* 0x00008a0000107ab9 */ /* 0x000fe20000000800 */
[----:B----4-:R-:W-:Y:S01]  /*276f0*/  IMAD.WIDE R248, R0, 0x4, R4 ;  /* 0x0000000400f87825 */ /* 0x010fe200078e0204 */
[----:B------:R-:W-:Y:S01]  /*27700*/  @P6 STG.E desc[UR18][R226.64], R246 ;  /* 0x000000f6e2006986 */ /* 0x000fe2000c101912 */
[----:B------:R-:W-:Y:S01]  /*27710*/  ISETP.GE.AND P5, PT, R250, UR4, PT ;  /* 0x00000004fa007c0c */ /* 0x000fe2000bfa6270 */
[----:B------:R-:W-:-:S02]  /*27720*/  ULDC UR4, c[0x0][0x248] ;  /* 0x0000920000047ab9 */ /* 0x000fc40000000800 */
[----:B------:R-:W-:Y:S01]  /*27730*/  @P2 STG.E desc[UR18][R248.64], R245 ;  /* 0x000000f5f8002986 */ /* 0x000fe2000c101912 */
[C---:B------:R-:W-:Y:S01]  /*27740*/  ISETP.LT.AND P2, PT, R7.reuse, UR10, !P0 ;  /* 0x0000000a07007c0c */ /* 0x040fe2000c741270 */
[----:B--2---:R-:W-:Y:S01]  /*27750*/  VIADD R10, R6, 0x3b ;  /* 0x0000003b060a7836 */ /* 0x004fe20000000000 */
[----:B------:R-:W-:Y:S01]  /*27760*/  ISETP.LT.AND P6, PT, R7, UR14, !P4 ;  /* 0x0000000e07007c0c */ /* 0x000fe2000e7c1270 */
[----:B------:R-:W-:Y:S01]  /*27770*/  VIADD R9, R0, UR4 ;  /* 0x0000000400097c36 */ /* 0x000fe20008000000 */
[----:B------:R-:W-:Y:S02]  /*27780*/  ULDC UR10, c[0x0][0x228] ;  /* 0x00008a00000a7ab9 */ /* 0x000fe40000000800 */
[----:B------:R-:W-:Y:S01]  /*27790*/  ISETP.GE.AND P1, PT, R10, UR8, PT ;  /* 0x000000080a007c0c */ /* 0x000fe2000bf26270 */
[C---:B------:R-:W-:Y:S01]  /*277a0*/  IMAD.WIDE R10, R9.reuse, 0x4, R2 ;  /* 0x00000004090a7825 */ /* 0x040fe200078e0202 */
[C---:B------:R-:W-:Y:S01]  /*277b0*/  ISETP.LT.AND P0, PT, R8.reuse, UR12, !P0 ;  /* 0x0000000c08007c0c */ /* 0x040fe2000c701270 */
[----:B------:R-:W-:Y:S01]  /*277c0*/  ULDC UR4, c[0x0][0x22c] ;  /* 0x00008b0000047ab9 */ /* 0x000fe20000000800 */
[----:B------:R-:W-:Y:S01]  /*277d0*/  ISETP.LT.AND P4, PT, R8, UR16, !P4 ;  /* 0x0000001008007c0c */ /* 0x000fe2000e781270 */
[C---:B------:R-:W-:Y:S01]  /*277e0*/  VIADD R0, R9.reuse, UR6 ;  /* 0x0000000609007c36 */ /* 0x040fe20008000000 */
[----:B------:R-:W-:Y:S01]  /*277f0*/  ULDC UR8, c[0x0][0x22c] ;  /* 0x00008b0000087ab9 */ /* 0x000fe20000000800 */
[----:B-1----:R-:W-:Y:S01]  /*27800*/  IMAD.WIDE R224, R9, 0x4, R4 ;  /* 0x0000000409e07825 */ /* 0x002fe200078e0204 */
[----:B------:R1:W-:Y:S01]  /*27810*/  @P2 STG.E desc[UR18][R10.64], R244 ;  /* 0x000000f40a002986 */ /* 0x0003e2000c101912 */
[----:B------:R-:W-:Y:S01]  /*27820*/  ULDC UR6, c[0x0][0x248] ;  /* 0x0000920000067ab9 */ /* 0x000fe20000000800 */
[----:B------:R-:W-:Y:S01]  /*27830*/  ULDC UR12, c[0x0][0x228] ;  /* 0x00008a00000c7ab9 */ /* 0x000fe20000000800 */
[----:B------:R-:W-:Y:S01]  /*27840*/  VIADD R250, R6, 0x3c ;  /* 0x0000003c06fa7836 */ /* 0x000fe20000000000 */
[----:B------:R-:W2:Y:S01]  /*27850*/  LDL.LU R9, [R1+0x70] ;  /* 0x0000700001097983 */ /* 0x000ea20000300800 */
[----:B------:R-:W-:Y:S01]  /*27860*/  ULDC UR14, c[0x0][0x228] ;  /* 0x00008a00000e7ab9 */ /* 0x000fe20000000800 */
[----:B------:R-:W-:-:S02]  /*27870*/  ULDC UR16, c[0x0][0x228] ;  /* 0x00008a0000107ab9 */ /* 0x000fc40000000800 */
[----:B-1----:R-:W3:Y:S01]  /*27880*/  LDL.LU R11, [R1+0x670] ;  /* 0x00067000010b7983 */ /* 0x002ee20000300800 */
[----:B------:R-:W-:-:S03]  /*27890*/  IMAD.WIDE R226, R0, 0x4, R2 ;  /* 0x0000000400e27825 */ /* 0x000fc600078e0202 */
[----:B------:R-:W4:Y:S01]  /*278a0*/  LDL.LU R235, [R1+0x270] ;  /* 0x0002700001eb7983 */ /* 0x000f220000300800 */
[----:B------:R-:W-:-:S03]  /*278b0*/  IMAD.WIDE R248, R0, 0x4, R4 ;  /* 0x0000000400f87825 */ /* 0x000fc600078e0204 */
[----:B------:R-:W4:Y:S01]  /*278c0*/  LDL.LU R234, [R1+0x674] ;  /* 0x0006740001ea7983 */ /* 0x000f220000300800 */
[----:B------:R-:W-:Y:S01]  /*278d0*/  ISETP.GE.AND P2, PT, R250, UR4, PT ;  /* 0x00000004fa007c0c */ /* 0x000fe2000bf46270 */
[----:B------:R-:W-:Y:S02]  /*278e0*/  ULDC UR4, c[0x0][0x248] ;  /* 0x0000920000047ab9 */ /* 0x000fe40000000800 */
        /* <DEDUP_REMOVED lines=387> */
[C---:B------:R-:W-:Y:S01]  /*29120*/  ISETP.LT.AND P6, PT, R7.reuse, UR14, !P5 ;  /* 0x0000000e07007c0c */ /* 0x040fe2000efc1270 */
[----:B------:R-:W-:Y:S01]  /*29130*/  IMAD.WIDE R226, R0, 0x4, R2 ;  /* 0x0000000400e27825 */ /* 0x000fe200078e0202 */
[----:B------:R-:W-:Y:S01]  /*29140*/  ISETP.LT.AND P5, PT, R8, UR16, !P5 ;  /* 0x0000001008007c0c */ /* 0x000fe2000efa1270 */
[----:B------:R1:W-:Y:S01]  /*29150*/  @P4 STG.E desc[UR18][R10.64], R232 ;  /* 0x000000e80a004986 */ /* 0x0003e2000c101912 */
[----:B------:R-:W-:Y:S01]  /*29160*/  ULDC UR6, c[0x0][0x248] ;  /* 0x0000920000067ab9 */ /* 0x000fe20000000800 */
[----:B------:R-:W-:Y:S01]  /*29170*/  IMAD.WIDE R248, R0, 0x4, R4 ;  /* 0x0000000400f87825 */ /* 0x000fe200078e0204 */
[----:B------:R-:W-:Y:S01]  /*29180*/  ISETP.GE.AND P4, PT, R250, UR4, PT ;  /* 0x00000004fa007c0c */ /* 0x000fe2000bf86270 */
[----:B------:R-:W-:Y:S01]  /*29190*/  ULDC UR12, c[0x0][0x228] ;  /* 0x00008a00000c7ab9 */ /* 0x000fe20000000800 */
[----:B------:R-:W-:Y:S01]  /*291a0*/  ULDC UR4, c[0x0][0x248] ;  /* 0x0000920000047ab9 */ /* 0x000fe20000000800 */
[----:B------:R-:W-:Y:S01]  /*291b0*/  ULDC UR14, c[0x0][0x228] ;  /* 0x00008a00000e7ab9 */ /* 0x000fe20000000800 */
[----:B------:R-:W-:Y:S01]  /*291c0*/  ULDC UR16, c[0x0][0x228] ;  /* 0x00008a0000107ab9 */ /* 0x000fe20000000800 */
[C---:B-1----:R-:W-:Y:S01]  /*291d0*/  VIADD R10, R6.reuse, 0x57 ;  /* 0x00000057060a7836 */ /* 0x042fe20000000000 */
[----:B------:R-:W-:Y:S01]  /*291e0*/  IADD3 R250, R6, 0x58, RZ ;  /* 0x0000005806fa7810 */ /* 0x000fe20007ffe0ff */
[----:B------:R-:W4:Y:S04]  /*291f0*/  LDL.LU R232, [R1+0xde8] ;  /* 0x000de80001e87983 */ /* 0x000f280000300800 */
[----:B--2---:R1:W-:Y:S04]  /*29200*/  @P3 STG.E desc[UR18][R224.64], R9 ;  /* 0x00000009e0003986 */ /* 0x0043e8000c101912 */
[----:B------:R2:W-:Y:S01]  /*29210*/  @P6 STG.E desc[UR18][R226.64], R235 ;  /* 0x000000ebe2006986 */ /* 0x0005e2000c101912 */
[----:B------:R-:W-:Y:S01]  /*29220*/  ISETP.LT.AND P6, PT, R7, UR14, !P2 ;  /* 0x0000000e07007c0c */ /* 0x000fe2000d7c1270 */
[----:B------:R-:W-:-:S02]  /*29230*/  ULDC UR14, c[0x0][0x228] ;  /* 0x00008a00000e7ab9 */ /* 0x000fc40000000800 */
[----:B------:R3:W-:Y:S01]  /*29240*/  @P5 STG.E desc[UR18][R248.64], R234 ;  /* 0x000000eaf8005986 */ /* 0x0007e2000c101912 */
[----:B------:R-:W-:Y:S01]  /*29250*/  ISETP.LT.AND P5, PT, R7, UR10, !P1 ;  /* 0x0000000a07007c0c */ /* 0x000fe2000cfa1270 */
[----:B------:R-:W-:Y:S01]  /*29260*/  ULDC UR10, c[0x0][0x228] ;  /* 0x00008a00000a7ab9 */ /* 0x000fe20000000800 */
[----:B------:R-:W-:Y:S01]  /*29270*/  ISETP.LT.AND P1, PT, R8, UR12, !P1 ;  /* 0x0000000c08007c0c */ /* 0x000fe2000cf21270 */
[----:B-1----:R-:W-:Y:S01]  /*29280*/  VIADD R9, R0, UR4 ;  /* 0x0000000400097c36 */ /* 0x002fe20008000000 */
        /* <DEDUP_REMOVED lines=9> */
[----:B------:R-:W-:Y:S01]  /*29320*/  IMAD.WIDE R224, R9, 0x4, R4 ;  /* 0x0000000409e07825 */ /* 0x000fe200078e0204 */
[----:B------:R-:W-:Y:S03]  /*29330*/  @P5 STG.E desc[UR18][R10.64], R233 ;  /* 0x000000e90a005986 */ /* 0x000fe6000c101912 */
[C---:B--2---:R-:W-:Y:S01]  /*29340*/  IMAD.WIDE R226, R0.reuse, 0x4, R2 ;  /* 0x0000000400e27825 */ /* 0x044fe200078e0202 */
[----:B------:R1:W-:Y:S03]  /*29350*/  @P1 STG.E desc[UR18][R224.64], R243 ;  /* 0x000000f3e0001986 */ /* 0x0003e6000c101912 */
[----:B---3--:R-:W-:Y:S01]  /*29360*/  IMAD.WIDE R248, R0, 0x4, R4 ;  /* 0x0000000400f87825 */ /* 0x008fe200078e0204 */
[----:B------:R2:W-:Y:S01]  /*29370*/  @P6 STG.E desc[UR18][R226.64], R242 ;  /* 0x000000f2e2006986 */ /* 0x0005e2000c101912 */
[----:B------:R-:W-:Y:S01]  /*29380*/  ISETP.GE.AND P5, PT, R250, UR4, PT ;  /* 0x00000004fa007c0c */ /* 0x000fe2000bfa6270 */
[----:B------:R-:W-:-:S02]  /*29390*/  ULDC UR4, c[0x0][0x248] ;  /* 0x0000920000047ab9 */ /* 0x000fc40000000800 */
[----:B------:R3:W-:Y:S01]  /*293a0*/  @P2 STG.E desc[UR18][R248.64], R241 ;  /* 0x000000f1f8002986 */ /* 0x0007e2000c101912 */
[C---:B------:R-:W-:Y:S01]  /*293b0*/  ISETP.LT.AND P2, PT, R7.reuse, UR10, !P0 ;  /* 0x0000000a07007c0c */ /* 0x040fe2000c741270 */
[----:B------:R-:W-:Y:S01]  /*293c0*/  VIADD R9, R6, 0x59 ;  /* 0x0000005906097836 */ /* 0x000fe20000000000 */
[----:B------:R-:W-:Y:S01]  /*293d0*/  ISETP.LT.AND P0, PT, R8, UR12, !P0 ;  /* 0x0000000c08007c0c */ /* 0x000fe2000c701270 */
[----:B-1----:R-:W-:Y:S01]  /*293e0*/  VIADD R224, R0, UR4 ;  /* 0x0000000400e07c36 */ /* 0x002fe20008000000 */
[----:B------:R-:W-:Y:S01]  /*293f0*/  ISETP.LT.AND P6, PT, R7, UR14, !P4 ;  /* 0x0000000e07007c0c */ /* 0x000fe2000e7c1270 */
[----:B------:R-:W-:Y:S01]  /*29400*/  ULDC UR10, c[0x0][0x228] ;  /* 0x00008a00000a7ab9 */ /* 0x000fe20000000800 */
[----:B------:R-:W-:Y:S01]  /*29410*/  ISETP.LT.AND P4, PT, R8, UR16, !P4 ;  /* 0x0000001008007c0c */ /* 0x000fe2000e781270 */
[C---:B------:R-:W-:Y:S01]  /*29420*/  VIADD R0, R224.reuse, UR6 ;  /* 0x00000006e0007c36 */ /* 0x040fe20008000000 */
[----:B------:R-:W-:Y:S01]  /*29430*/  ISETP.GE.AND P1, PT, R9, UR8, PT ;  /* 0x0000000809007c0c */ /* 0x000fe2000bf26270 */
[C---:B------:R-:W-:Y:S01]  /*29440*/  IMAD.WIDE R10, R224.reuse, 0x4, R2 ;  /* 0x00000004e00a7825 */ /* 0x040fe200078e0202 */
[----:B------:R-:W-:Y:S01]  /*29450*/  ULDC UR4, c[0x0][0x22c] ;  /* 0x00008b0000047ab9 */ /* 0x000fe20000000800 */
[----:B------:R-:W-:Y:S01]  /*29460*/  ULDC UR12, c[0x0][0x228] ;  /* 0x00008a00000c7ab9 */ /* 0x000fe20000000800 */
[----:B------:R-:W-:Y:S01]  /*29470*/  ULDC UR14, c[0x0][0x228] ;  /* 0x00008a00000e7ab9 */ /* 0x000fe20000000800 */
[----:B------:R-:W-:Y:S01]  /*29480*/  IMAD.WIDE R224, R224, 0x4, R4 ;  /* 0x00000004e0e07825 */ /* 0x000fe200078e0204 */
[----:B------:R-:W-:Y:S01]  /*29490*/  @P2 STG.E desc[UR18][R10.64], R240 ;  /* 0x000000f00a002986 */ /* 0x000fe2000c101912 */
[----:B------:R-:W-:Y:S01]  /*294a0*/  ULDC UR16, c[0x0][0x228] ;  /* 0x00008a0000107ab9 */ /* 0x000fe20000000800 */
[----:B------:R-:W-:Y:S01]  /*294b0*/  ULDC UR6, c[0x0][0x248] ;  /* 0x0000920000067ab9 */ /* 0x000fe20000000800 */
[----:B--2---:R-:W-:Y:S01]  /*294c0*/  IMAD.WIDE R226, R0, 0x4, R2 ;  /* 0x0000000400e27825 */ /* 0x004fe200078e0202 */
[----:B------:R1:W-:Y:S01]  /*294d0*/  @P0 STG.E desc[UR18][R224.64], R247 ;  /* 0x000000f7e0000986 */ /* 0x0003e2000c101912 */
[----:B------:R-:W-:-:S02]  /*294e0*/  ULDC UR8, c[0x0][0x22c] ;  /* 0x00008b0000087ab9 */ /* 0x000fc40000000800 */
[----:B---3--:R-:W-:Y:S01]  /*294f0*/  IMAD.WIDE R248, R0, 0x4, R4 ;  /* 0x0000000400f87825 */ /* 0x008fe200078e0204 */
[----:B------:R-:W-:Y:S03]  /*29500*/  @P6 STG.E desc[UR18][R226.64], R246 ;  /* 0x000000f6e2006986 */ /* 0x000fe6000c101912 */
[----:B------:R-:W-:Y:S01]  /*29510*/  VIADD R9, R6, 0x5a ;  /* 0x0000005a06097836 */ /* 0x000fe20000000000 */
[----:B------:R-:W-:Y:S01]  /*29520*/  @P4 STG.E desc[UR18][R248.64], R245 ;  /* 0x000000f5f8004986 */ /* 0x000fe2000c101912 */
[----:B------:R-:W-:Y:S01]  /*29530*/  ISETP.LT.AND P4, PT, R7, UR10, !P3 ;  /* 0x0000000a07007c0c */ /* 0x000fe2000df81270 */
[----:B------:R-:W-:Y:S02]  /*29540*/  ULDC UR10, c[0x0][0x228] ;  /* 0x00008a00000a7ab9 */ /* 0x000fe40000000800 */
[----:B------:R-:W-:Y:S01]  /*29550*/  ISETP.GE.AND P2, PT, R9, UR4, PT ;  /* 0x0000000409007c0c */ /* 0x000fe2000bf46270 */
[----:B------:R-:W-:-:S02]  /*29560*/  ULDC UR4, c[0x0][0x248] ;  /* 0x0000920000047ab9 */ /* 0x000fc40000000800 */
[----:B-1----:R-:W-:Y:S01]  /*29570*/  VIADD R224, R0, UR4 ;  /* 0x0000000400e07c36 */ /* 0x002fe20008000000 */
[----:B------:R-:W-:Y:S01]  /*29580*/  ISETP.LT.AND P3, PT, R8, UR12, !P3 ;  /* 0x0000000c08007c0c */ /* 0x000fe2000df61270 */
[----:B------:R-:W-:Y:S01]  /*29590*/  ULDC UR4, c[0x0][0x22c] ;  /* 0x00008b0000047ab9 */ /* 0x000fe20000000800 */
[----:B------:R-:W-:Y:S01]  /*295a0*/  ISETP.LT.AND P6, PT, R7, UR14, !P5 ;  /* 0x0000000e07007c0c */ /* 0x000fe2000efc1270 */
[----:B------:R-:W-:Y:S01]  /*295b0*/  IMAD.WIDE R10, R224, 0x4, R2 ;  /* 0x00000004e00a7825 */ /* 0x000fe200078e0202 */
[----:B------:R-:W-:Y:S01]  /*295c0*/  IADD3 R9, R6, 0x5b, RZ ;  /* 0x0000005b06097810 */ /* 0x000fe20007ffe0ff */
[----:B------:R-:W-:Y:S01]  /*295d0*/  ULDC UR12, c[0x0][0x228] ;  /* 0x00008a00000c7ab9 */ /* 0x000fe20000000800 */
[----:B------:R-:W-:Y:S02]  /*295e0*/  ULDC UR14, c[0x0][0x228] ;  /* 0x00008a00000e7ab9 */ /* 0x000fe40000000800 */
[----:B------:R1:W-:Y:S04]  /*295f0*/  @P4 STG.E desc[UR18][R10.64], R244 ;  /* 0x000000f40a004986 */ /* 0x0003e8000c101912 */
[----:B-1----:R-:W2:Y:S04]  /*29600*/  LDL.LU R10, [R1+0x6b0] ;  /* 0x0006b000010a7983 */ /* 0x002ea80000300800 */
[----:B------:R-:W3:Y:S04]  /*29610*/  LDL.LU R11, [R1+0xb0] ;  /* 0x0000b000010b7983 */ /* 0x000ee80000300800 */
[----:B------:R-:W4:Y:S01]  /*29620*/  LDL.LU R233, [R1+0x4b0] ;  /* 0x0004b00001e97983 */ /* 0x000f220000300800 */
[----:B------:R-:W-:Y:S01]  /*29630*/  ISETP.LT.AND P5, PT, R8, UR16, !P5 ;  /* 0x0000001008007c0c */ /* 0x000fe2000efa1270 */
[C---:B------:R-:W-:Y:S01]  /*29640*/  VIADD R0, R224.reuse, UR6 ;  /* 0x00000006e0007c36 */ /* 0x040fe20008000000 */
[----:B------:R-:W-:Y:S01]  /*29650*/  ISETP.GE.AND P0, PT, R9, UR8, PT ;  /* 0x0000000809007c0c */ /* 0x000fe2000bf06270 */
[----:B------:R-:W-:Y:S01]  /*29660*/  IMAD.WIDE R224, R224, 0x4, R4 ;  /* 0x00000004e0e07825 */ /* 0x000fe200078e0204 */
[----:B------:R-:W4:Y:S01]  /*29670*/  LDL.LU R250, [R1+0x6b4] ;  /* 0x0006b40001fa7983 */ /* 0x000f220000300800 */
[----:B------:R-:W-:Y:S01]  /*29680*/  ULDC UR16, c[0x0][0x228] ;  /* 0x00008a0000107ab9 */ /* 0x000fe20000000800 */
[----:B------:R-:W-:Y:S01]  /*29690*/  ULDC UR6, c[0x0][0x248] ;  /* 0x0000920000067ab9 */ /* 0x000fe20000000800 */
[----:B------:R-:W-:Y:S01]  /*296a0*/  IMAD.WIDE R226, R0, 0x4, R2 ;  /* 0x0000000400e27825 */ /* 0x000fe200078e0202 */
[----:B------:R1:W-:Y:S01]  /*296b0*/  @P3 STG.E desc[UR18][R224.64], R252 ;  /* 0x000000fce0003986 */ /* 0x0003e2000c101912 */
[----:B------:R-:W-:-:S02]  /*296c0*/  ULDC UR8, c[0x0][0x22c] ;  /* 0x00008b0000087ab9 */ /* 0x000fc40000000800 */
[----:B------:R-:W-:Y:S01]  /*296d0*/  IMAD.WIDE R248, R0, 0x4, R4 ;  /* 0x0000000400f87825 */ /* 0x000fe200078e0204 */
[----:B------:R-:W4:Y:S03]  /*296e0*/  LDL.LU R235, [R1+0xb4] ;  /* 0x0000b40001eb7983 */ /* 0x000f260000300800 */
[----:B------:R-:W-:Y:S01]  /*296f0*/  VIADD R9, R6, 0x5c ;  /* 0x0000005c06097836 */ /* 0x000fe20000000000 */
[----:B------:R-:W4:Y:S04]  /*29700*/  LDL.LU R234, [R1+0x4b4] ;  /* 0x0004b40001ea7983 */ /* 0x000f280000300800 */
[----:B------:R-:W-:Y:S01]  /*29710*/  ISETP.GE.AND P4, PT, R9, UR4, PT ;  /* 0x0000000409007c0c */ /* 0x000fe2000bf86270 */
[----:B------:R-:W-:Y:S01]  /*29720*/  ULDC UR4, c[0x0][0x248] ;  /* 0x0000920000047ab9 */ /* 0x000fe20000000800 */
[----:B------:R-:W4:Y:S01]  /*29730*/  LDL.LU R243, [R1+0x2b4] ;  /* 0x0002b40001f37983 */ /* 0x000f220000300800 */
[----:B-1----:R-:W-:-:S03]  /*29740*/  IADD3 R224, R0, UR4, RZ ;  /* 0x0000000400e07c10 */ /* 0x002fc6000fffe0ff */
[----:B--2---:R-:W-:Y:S01]  /*29750*/  @P6 STG.E desc[UR18][R226.64], R10 ;  /* 0x0000000ae2006986 */ /* 0x004fe2000c101912 */
[----:B------:R-:W-:Y:S01]  /*29760*/  VIADD R9, R6, 0x5d ;  /* 0x0000005d06097836 */ /* 0x000fe20000000000 */
[----:B------:R-:W-:Y:S02]  /*29770*/  ULDC UR4, c[0x0][0x22c] ;  /* 0x00008b0000047ab9 */ /* 0x000fe40000000800 */
[----:B---3--:R1:W-:Y:S01]  /*29780*/  @P5 STG.E desc[UR18][R248.64], R11 ;  /* 0x0000000bf8005986 */ /* 0x0083e2000c101912 */
[----:B------:R-:W-:-:S03]  /*29790*/  ISETP.LT.AND P5, PT, R7, UR10, !P1 ;  /* 0x0000000a07007c0c */ /* 0x000fc6000cfa1270 */
[----:B------:R-:W2:Y:S01]  /*297a0*/  LDL.LU R242, [R1+0x6b8] ;  /* 0x0006b80001f27983 */ /* 0x000ea20000300800 */
[----:B------:R-:W-:Y:S01]  /*297b0*/  ISETP.LT.AND P6, PT, R7, UR14, !P2 ;  /* 0x0000000e07007c0c */ /* 0x000fe2000d7c1270 */
[C---:B------:R-:W-:Y:S01]  /*297c0*/  VIADD R0, R224.reuse, UR6 ;  /* 0x00000006e0007c36 */ /* 0x040fe20008000000 */
[----:B------:R-:W-:Y:S01]  /*297d0*/  ISETP.GE.AND P3, PT, R9, UR8, PT ;  /* 0x0000000809007c0c */ /* 0x000fe2000bf66270 */
[----:B------:R-:W3:Y:S01]  /*297e0*/  LDL.LU R241, [R1+0xb8] ;  /* 0x0000b80001f17983 */ /* 0x000ee20000300800 */
[----:B-1----:R-:W-:-:S03]  /*297f0*/  IMAD.WIDE R10, R224, 0x4, R2 ;  /* 0x00000004e00a7825 */ /* 0x002fc600078e0202 */
[----:B------:R-:W3:Y:S01]  /*29800*/  LDL.LU R240, [R1+0x4b8] ;  /* 0x0004b80001f07983 */ /* 0x000ee20000300800 */
[C---:B------:R-:W-:Y:S01]  /*29810*/  ISETP.LT.AND P1, PT, R8.reuse, UR12, !P1 ;  /* 0x0000000c08007c0c */ /* 0x040fe2000cf21270 */
[----:B------:R-:W-:Y:S01]  /*29820*/  ULDC UR10, c[0x0][0x228] ;  /* 0x00008a00000a7ab9 */ /* 0x000fe20000000800 */
[----:B------:R-:W-:Y:S01]  /*29830*/  ISETP.LT.AND P2, PT, R8, UR16, !P2 ;  /* 0x0000001008007c0c */ /* 0x000fe2000d741270 */
[----:B------:R-:W3:Y:S01]  /*29840*/  LDL.LU R247, [R1+0x2b8] ;  /* 0x0002b80001f77983 */ /* 0x000ee20000300800 */
[----:B------:R-:W-:Y:S01]  /*29850*/  VIADD R9, R6, 0x5e ;  /* 0x0000005e06097836 */ /* 0x000fe20000000000 */
[----:B------:R-:W-:Y:S01]  /*29860*/  ULDC UR12, c[0x0][0x228] ;  /* 0x00008a00000c7ab9 */ /* 0x000fe20000000800 */
[----:B------:R-:W-:Y:S01]  /*29870*/  IMAD.WIDE R224, R224, 0x4, R4 ;  /* 0x00000004e0e07825 */ /* 0x000fe200078e0204 */
[----:B------:R-:W3:Y:S01]  /*29880*/  LDL.LU R246, [R1+0x6bc] ;  /* 0x0006bc0001f67983 */ /* 0x000ee20000300800 */
[----:B------:R-:W-:Y:S01]  /*29890*/  ULDC UR14, c[0x0][0x228] ;  /* 0x00008a00000e7ab9 */ /* 0x000fe20000000800 */
[----:B------:R-:W-:Y:S01]  /*298a0*/  ULDC UR16, c[0x0][0x228] ;  /* 0x00008a0000107ab9 */ /* 0x000fe20000000800 */
[----:B------:R-:W-:Y:S01]  /*298b0*/  IMAD.WIDE R226, R0, 0x4, R2 ;  /* 0x0000000400e27825 */ /* 0x000fe200078e0202 */
[----:B------:R-:W3:Y:S01]  /*298c0*/  LDL.LU R245, [R1+0xbc] ;  /* 0x0000bc0001f57983 */ /* 0x000ee20000300800 */
[----:B------:R-:W-:Y:S01]  /*298d0*/  ULDC UR6, c[0x0][0x248] ;  /* 0x0000920000067ab9 */ /* 0x000fe20000000800 */
[----:B------:R-:W-:-:S02]  /*298e0*/  ULDC UR8, c[0x0][0x22c] ;  /* 0x00008b0000087ab9 */ /* 0x000fc40000000800 */
[----:B------:R-:W3:Y:S04]  /*298f0*/  LDL.LU R244, [R1+0x4bc] ;  /* 0x0004bc0001f47983 */ /* 0x000ee80000300800 */
[----:B------:R-:W3:Y:S04]  /*29900*/  LDL.LU R252, [R1+0x2bc] ;  /* 0x0002bc0001fc7983 */ /* 0x000ee80000300800 */
[----:B----4-:R1:W-:Y:S04]  /*29910*/  @P5 STG.E desc[UR18][R10.64], R233 ;  /* 0x000000e90a005986 */ /* 0x0103e8000c101912 */
[----:B-1----:R-:W4:Y:S04]  /*29920*/  LDL.LU R233, [R1+0xde4] ;  /* 0x000de40001e97983 */ /* 0x002f280000300800 */
[----:B------:R-:W2:Y:S01]  /*29930*/  LDL.LU R11, [R1+0x2b0] ;  /* 0x0002b000010b7983 */ /* 0x000ea20000300800 */
[----:B------:R-:W-:Y:S01]  /*29940*/  IMAD.WIDE R248, R0, 0x4, R4 ;  /* 0x0000000400f87825 */ /* 0x000fe200078e0204 */
[----:B------:R-:W-:Y:S01]  /*29950*/  ISETP.GE.AND P5, PT, R9, UR4, PT ;  /* 0x0000000409007c0c */ /* 0x000fe2000bfa6270 */
[----:B------:R-:W-:-:S02]  /*29960*/  ULDC UR4, c[0x0][0x248] ;  /* 0x0000920000047ab9 */ /* 0x000fc40000000800 */
[----:B------:R-:W-:Y:S01]  /*29970*/  VIADD R9, R6, 0x5f ;  /* 0x0000005f06097836 */ /* 0x000fe20000000000 */
[----:B--2---:R1:W-:Y:S04]  /*29980*/  @P1 STG.E desc[UR18][R224.64], R11 ;  /* 0x0000000be0001986 */ /* 0x0043e8000c101912 */
[----:B------:R2:W-:Y:S01]  /*29990*/  @P6 STG.E desc[UR18][R226.64], R250 ;  /* 0x000000fae2006986 */ /* 0x0005e2000c101912 */
[C---:B------:R-:W-:Y:S01]  /*299a0*/  ISETP.LT.AND P6, PT, R7.reuse, UR14, !P4 ;  /* 0x0000000e07007c0c */ /* 0x040fe2000e7c1270 */
[----:B------:R-:W-:Y:S02]  /*299b0*/  ULDC UR14, c[0x0][0x228] ;  /* 0x00008a00000e7ab9 */ /* 0x000fe40000000800 */
        /* <DEDUP_REMOVED lines=8> */
[----:B------:R-:W-:Y:S01]  /*29a40*/  ULDC UR12, c[0x0][0x228] ;  /* 0x00008a00000c7ab9 */ /* 0x000fe20000000800 */
[C---:B------:R-:W-:Y:S01]  /*29a50*/  IADD3 R0, R224.reuse, UR6, RZ ;  /* 0x00000006e0007c10 */ /* 0x040fe2000fffe0ff */
[C---:B------:R-:W-:Y:S01]  /*29a60*/  IMAD.WIDE R10, R224.reuse, 0x4, R2 ;  /* 0x00000004e00a7825 */ /* 0x040fe200078e0202 */
[----:B------:R-:W-:Y:S01]  /*29a70*/  ULDC UR16, c[0x0][0x228] ;  /* 0x00008a0000107ab9 */ /* 0x000fe20000000800 */
[----:B------:R-:W-:Y:S01]  /*29a80*/  ULDC UR6, c[0x0][0x248] ;  /* 0x0000920000067ab9 */ /* 0x000fe20000000800 */
[----:B------:R-:W-:Y:S01]  /*29a90*/  ULDC UR8, c[0x0][0x22c] ;  /* 0x00008b0000087ab9 */ /* 0x000fe20000000800 */
[----:B------:R-:W-:Y:S01]  /*29aa0*/  IMAD.WIDE R224, R224, 0x4, R4 ;  /* 0x00000004e0e07825 */ /* 0x000fe200078e0204 */
[----:B------:R-:W-:Y:S03]  /*29ab0*/  @P2 STG.E desc[UR18][R10.64], R234 ;  /* 0x000000ea0a002986 */ /* 0x000fe6000c101912 */
[----:B--2---:R-:W-:Y:S01]  /*29ac0*/  IMAD.WIDE R226, R0, 0x4, R2 ;  /* 0x0000000400e27825 */ /* 0x004fe200078e0202 */
[----:B------:R1:W-:Y:S03]  /*29ad0*/  @P0 STG.E desc[UR18][R224.64], R243 ;  /* 0x000000f3e0000986 */ /* 0x0003e6000c101912 */
[----:B------:R-:W-:-:S02]  /*29ae0*/  VIADD R9, R6, 0x60 ;  /* 0x0000006006097836 */ /* 0x000fc40000000000 */
[C---:B---3--:R-:W-:Y:S01]  /*29af0*/  IMAD.WIDE R248, R0.reuse, 0x4, R4 ;  /* 0x0000000400f87825 */ /* 0x048fe200078e0204 */
[----:B------:R2:W-:Y:S02]  /*29b00*/  @P6 STG.E desc[UR18][R226.64], R242 ;  /* 0x000000f2e2006986 */ /* 0x0005e4000c101912 */
[----:B------:R-:W-:Y:S01]  /*29b10*/  ISETP.GE.AND P2, PT, R9, UR4, PT ;  /* 0x0000000409007c0c */ /* 0x000fe2000bf46270 */
[----:B------:R-:W-:Y:S01]  /*29b20*/  ULDC UR4, c[0x0][0x248] ;  /* 0x0000920000047ab9 */ /* 0x000fe20000000800 */
[----:B------:R3:W-:Y:S01]  /*29b30*/  @P4 STG.E desc[UR18][R248.64], R241 ;  /* 0x000000f1f8004986 */ /* 0x0007e2000c101912 */
[C---:B------:R-:W-:Y:S01]  /*29b40*/  ISETP.LT.AND P4, PT, R7.reuse, UR10, !P3 ;  /* 0x0000000a07007c0c */ /* 0x040fe2000df81270 */
[----:B-1----:R-:W-:Y:S01]  /*29b50*/  VIADD R224, R0, UR4 ;  /* 0x0000000400e07c36 */ /* 0x002fe20008000000 */
[----:B------:R-:W-:Y:S02]  /*29b60*/  ISETP.LT.AND P3, PT, R8, UR12, !P3 ;  /* 0x0000000c08007c0c */ /* 0x000fe4000df61270 */
[----:B------:R-:W-:Y:S01]  /*29b70*/  ISETP.LT.AND P6, PT, R7, UR14, !P5 ;  /* 0x0000000e07007c0c */ /* 0x000fe2000efc1270 */
[----:B------:R-:W-:Y:S01]  /*29b80*/  VIADD R0, R224, UR6 ;  /* 0x00000006e0007c36 */ /* 0x000fe20008000000 */
[----:B------:R-:W-:Y:S01]  /*29b90*/  ISETP.LT.AND P5, PT, R8, UR16, !P5 ;  /* 0x0000001008007c0c */ /* 0x000fe2000efa1270 */
[----:B------:R-:W-:Y:S01]  /*29ba0*/  VIADD R9, R6, 0x61 ;  /* 0x0000006106097836 */ /* 0x000fe20000000000 */
[----:B------:R-:W-:Y:S01]  /*29bb0*/  ULDC UR10, c[0x0][0x228] ;  /* 0x00008a00000a7ab9 */ /* 0x000fe20000000800 */
[C---:B------:R-:W-:Y:S01]  /*29bc0*/  IMAD.WIDE R10, R224.reuse, 0x4, R2 ;  /* 0x00000004e00a7825 */ /* 0x040fe200078e0202 */
[----:B------:R-:W-:Y:S01]  /*29bd0*/  ULDC UR4, c[0x0][0x22c] ;  /* 0x00008b0000047ab9 */ /* 0x000fe20000000800 */
[----:B------:R-:W-:Y:S01]  /*29be0*/  ULDC UR12, c[0x0][0x228] ;  /* 0x00008a00000c7ab9 */ /* 0x000fe20000000800 */
[----:B------:R-:W-:Y:S01]  /*29bf0*/  ULDC UR14, c[0x0][0x228] ;  /* 0x00008a00000e7ab9 */ /* 0x000fe20000000800 */
[----:B------:R-:W-:Y:S01]  /*29c00*/  IMAD.WIDE R224, R224, 0x4, R4 ;  /* 0x00000004e0e07825 */ /* 0x000fe200078e0204 */
[----:B------:R-:W-:Y:S01]  /*29c10*/  ISETP.GE.AND P0, PT, R9, UR8, PT ;  /* 0x0000000809007c0c */ /* 0x000fe2000bf06270 */
[----:B------:R-:W-:-:S02]  /*29c20*/  ULDC UR6, c[0x0][0x248] ;  /* 0x0000920000067ab9 */ /* 0x000fc40000000800 */
[C---:B--2---:R-:W-:Y:S01]  /*29c30*/  IMAD.WIDE R226, R0.reuse, 0x4, R2 ;  /* 0x0000000400e27825 */ /* 0x044fe200078e0202 */
[----:B------:R-:W-:Y:S03]  /*29c40*/  @P4 STG.E desc[UR18][R10.64], R240 ;  /* 0x000000f00a004986 */ /* 0x000fe6000c101912 */
[----:B---3--:R-:W-:Y:S01]  /*29c50*/  IMAD.WIDE R248, R0, 0x4, R4 ;  /* 0x0000000400f87825 */ /* 0x008fe200078e0204 */
[----:B------:R-:W-:Y:S01]  /*29c60*/  IADD3 R9, R6, 0x62, RZ ;  /* 0x0000006206097810 */ /* 0x000fe20007ffe0ff */
[----:B------:R1:W-:Y:S01]  /*29c70*/  @P3 STG.E desc[UR18][R224.64], R247 ;  /* 0x000000f7e0003986 */ /* 0x0003e2000c101912 */
[----:B------:R-:W-:Y:S01]  /*29c80*/  ULDC UR16, c[0x0][0x228] ;  /* 0x00008a0000107ab9 */ /* 0x000fe20000000800 */
[----:B------:R-:W-:Y:S02]  /*29c90*/  ULDC UR8, c[0x0][0x22c] ;  /* 0x00008b0000087ab9 */ /* 0x000fe40000000800 */
[----:B------:R2:W-:Y:S01]  /*29ca0*/  @P6 STG.E desc[UR18][R226.64], R246 ;  /* 0x000000f6e2006986 */ /* 0x0005e2000c101912 */
[----:B------:R-:W-:Y:S01]  /*29cb0*/  ISETP.GE.AND P4, PT, R9, UR4, PT ;  /* 0x0000000409007c0c */ /* 0x000fe2000bf86270 */
[----:B------:R-:W-:-:S02]  /*29cc0*/  ULDC UR4, c[0x0][0x248] ;  /* 0x0000920000047ab9 */ /* 0x000fc40000000800 */
[----:B------:R-:W-:Y:S01]  /*29cd0*/  @P5 STG.E desc[UR18][R248.64], R245 ;  /* 0x000000f5f8005986 */ /* 0x000fe2000c101912 */
[C---:B------:R-:W-:Y:S02]  /*29ce0*/  ISETP.LT.AND P5, PT, R7.reuse, UR10, !P1 ;  /* 0x0000000a07007c0c */ /* 0x040fe4000cfa1270 */
[----:B------:R-:W-:Y:S01]  /*29cf0*/  ISETP.LT.AND P6, PT, R7, UR14, !P2 ;  /* 0x0000000e07007c0c */ /* 0x000fe2000d7c1270 */
[----:B-1----:R-:W-:Y:S01]  /*29d00*/  VIADD R224, R0, UR4 ;  /* 0x0000000400e07c36 */ /* 0x002fe20008000000 */
[----:B------:R-:W-:Y:S01]  /*29d10*/  ISETP.LT.AND P1, PT, R8, UR12, !P1 ;  /* 0x0000000c08007c0c */ /* 0x000fe2000cf21270 */
[----:B------:R-:W-:Y:S01]  /*29d20*/  VIADD R9, R6, 0x63 ;  /* 0x0000006306097836 */ /* 0x000fe20000000000 */
[----:B------:R-:W-:Y:S01]  /*29d30*/  ISETP.LT.AND P2, PT, R8, UR16, !P2 ;  /* 0x0000001008007c0c */ /* 0x000fe2000d741270 */
[C---:B------:R-:W-:Y:S01]  /*29d40*/  IMAD.WIDE R10, R224.reuse, 0x4, R2 ;  /* 0x00000004e00a7825 */ /* 0x040fe200078e0202 */
[----:B------:R-:W-:Y:S01]  /*29d50*/  ULDC UR10, c[0x0][0x228] ;  /* 0x00008a00000a7ab9 */ /* 0x000fe20000000800 */
[----:B------:R-:W-:Y:S01]  /*29d60*/  ULDC UR4, c[0x0][0x22c] ;  /* 0x00008b0000047ab9 */ /* 0x000fe20000000800 */
[----:B------:R-:W-:Y:S01]  /*29d70*/  ULDC UR14, c[0x0][0x228] ;  /* 0x00008a00000e7ab9 */ /* 0x000fe20000000800 */
[C---:B------:R-:W-:Y:S01]  /*29d80*/  VIADD R0, R224.reuse, UR6 ;  /* 0x00000006e0007c36 */ /* 0x040fe20008000000 */
[----:B------:R-:W-:Y:S01]  /*29d90*/  ISETP.GE.AND P3, PT, R9, UR8, PT ;  /* 0x0000000809007c0c */ /* 0x000fe2000bf66270 */
[----:B------:R1:W-:Y:S01]  /*29da0*/  @P5 STG.E desc[UR18][R10.64], R244 ;  /* 0x000000f40a005986 */ /* 0x0003e2000c101912 */
[----:B------:R-:W-:Y:S01]  /*29db0*/  IMAD.WIDE R224, R224, 0x4, R4 ;  /* 0x00000004e0e07825 */ /* 0x000fe200078e0204 */
[----:B------:R-:W-:Y:S01]  /*29dc0*/  ULDC UR12, c[0x0][0x228] ;  /* 0x00008a00000c7ab9 */ /* 0x000fe20000000800 */
[----:B------:R-:W-:Y:S01]  /*29dd0*/  ULDC UR16, c[0x0][0x228] ;  /* 0x00008a0000107ab9 */ /* 0x000fe20000000800 */
[----:B------:R-:W-:Y:S01]  /*29de0*/  ULDC UR6, c[0x0][0x248] ;  /* 0x0000920000067ab9 */ /* 0x000fe20000000800 */
[C---:B--2---:R-:W-:Y:S01]  /*29df0*/  IMAD.WIDE R226, R0.reuse, 0x4, R2 ;  /* 0x0000000400e27825 */ /* 0x044fe200078e0202 */
[----:B------:R-:W-:Y:S01]  /*29e00*/  ULDC UR8, c[0x0][0x22c] ;  /* 0x00008b0000087ab9 */ /* 0x000fe20000000800 */
[----:B-1----:R-:W2:Y:S04]  /*29e10*/  LDL.LU R10, [R1+0x6c0] ;  /* 0x0006c000010a7983 */ /* 0x002ea80000300800 */
[----:B------:R-:W3:Y:S04]  /*29e20*/  LDL.LU R11, [R1+0xc0] ;  /* 0x0000c000010b7983 */ /* 0x000ee80000300800 */
[----:B------:R-:W4:Y:S01]  /*29e30*/  LDL.LU R234, [R1+0x4c0] ;  /* 0x0004c00001ea7983 */ /* 0x000f220000300800 */
[----:B------:R-:W-:-:S03]  /*29e40*/  IMAD.WIDE R248, R0, 0x4, R4 ;  /* 0x0000000400f87825 */ /* 0x000fc600078e0204 */
[----:B------:R1:W-:Y:S01]  /*29e50*/  @P1 STG.E desc[UR18][R224.64], R252 ;  /* 0x000000fce0001986 */ /* 0x0003e2000c101912 */
[----:B------:R-:W-:-:S03]  /*29e60*/  VIADD R9, R6, 0x64 ;  /* 0x0000006406097836 */ /* 0x000fc60000000000 */
[----:B------:R-:W4:Y:S02]  /*29e70*/  LDL.LU R250, [R1+0xc4] ;  /* 0x0000c40001fa7983 */ /* 0x000f240000300800 */
[----:B------:R-:W-:Y:S01]  /*29e80*/  ISETP.GE.AND P5, PT, R9, UR4, PT ;  /* 0x0000000409007c0c */ /* 0x000fe2000bfa6270 */
[----:B------:R-:W-:Y:S01]  /*29e90*/  ULDC UR4, c[0x0][0x248] ;  /* 0x0000920000047ab9 */ /* 0x000fe20000000800 */
[----:B------:R-:W4:Y:S01]  /*29ea0*/  LDL.LU R235, [R1+0x4c4] ;  /* 0x0004c40001eb7983 */ /* 0x000f220000300800 */
[----:B-1----:R-:W-:-:S03]  /*29eb0*/  VIADD R224, R0, UR4 ;  /* 0x0000000400e07c36 */ /* 0x002fc60008000000 */
[----:B------:R-:W4:Y:S04]  /*29ec0*/  LDL.LU R243, [R1+0x2c4] ;  /* 0x0002c40001f37983 */ /* 0x000f280000300800 */
[----:B--2---:R-:W-:Y:S01]  /*29ed0*/  @P6 STG.E desc[UR18][R226.64], R10 ;  /* 0x0000000ae2006986 */ /* 0x004fe2000c101912 */
[----:B------:R-:W-:Y:S01]  /*29ee0*/  IADD3 R9, R6, 0x65, RZ ;  /* 0x0000006506097810 */ /* 0x000fe20007ffe0ff */
[----:B------:R-:W-:Y:S02]  /*29ef0*/  ULDC UR4, c[0x0][0x22c] ;  /* 0x00008b0000047ab9 */ /* 0x000fe40000000800 */
[----:B---3--:R1:W-:Y:S01]  /*29f00*/  @P2 STG.E desc[UR18][R248.64], R11 ;  /* 0x0000000bf8002986 */ /* 0x0083e2000c101912 */
[----:B------:R-:W-:Y:S01]  /*29f10*/  ISETP.LT.AND P2, PT, R7, UR10, !P0 ;  /* 0x0000000a07007c0c */ /* 0x000fe2000c741270 */
[----:B------:R-:W-:-:S02]  /*29f20*/  VIADD R0, R224, UR6 ;  /* 0x00000006e0007c36 */ /* 0x000fc40008000000 */
[----:B------:R-:W2:Y:S01]  /*29f30*/  LDL.LU R242, [R1+0x6c8] ;  /* 0x0006c80001f27983 */ /* 0x000ea20000300800 */
[----:B-1----:R-:W-:-:S03]  /*29f40*/  IMAD.WIDE R10, R224, 0x4, R2 ;  /* 0x00000004e00a7825 */ /* 0x002fc600078e0202 */
[----:B------:R-:W3:Y:S01]  /*29f50*/  LDL.LU R241, [R1+0xc8] ;  /* 0x0000c80001f17983 */ /* 0x000ee20000300800 */
[----:B------:R-:W-:Y:S01]  /*29f60*/  ISETP.LT.AND P0, PT, R8, UR12, !P0 ;  /* 0x0000000c08007c0c */ /* 0x000fe2000c701270 */
[----:B------:R-:W-:Y:S01]  /*29f70*/  ULDC UR10, c[0x0][0x228] ;  /* 0x00008a00000a7ab9 */ /* 0x000fe20000000800 */
[----:B------:R-:W-:Y:S01]  /*29f80*/  ISETP.LT.AND P6, PT, R7, UR14, !P4 ;  /* 0x0000000e07007c0c */ /* 0x000fe2000e7c1270 */
[----:B------:R-:W3:Y:S01]  /*29f90*/  LDL.LU R240, [R1+0x4c8] ;  /* 0x0004c80001f07983 */ /* 0x000ee20000300800 */
[----:B------:R-:W-:Y:S01]  /*29fa0*/  ISETP.GE.AND P1, PT, R9, UR8, PT ;  /* 0x0000000809007c0c */ /* 0x000fe2000bf26270 */
[----:B------:R-:W-:Y:S01]  /*29fb0*/  IMAD.WIDE R224, R224, 0x4, R4 ;  /* 0x00000004e0e07825 */ /* 0x000fe200078e0204 */
[----:B------:R-:W-:Y:S01]  /*29fc0*/  ULDC UR6, c[0x0][0x248] ;  /* 0x0000920000067ab9 */ /* 0x000fe20000000800 */
[----:B------:R-:W3:Y:S04]  /*29fd0*/  LDL.LU R247, [R1+0x2c8] ;  /* 0x0002c80001f77983 */ /* 0x000ee80000300800 */
[----:B----4-:R1:W-:Y:S01]  /*29fe0*/  @P2 STG.E desc[UR18][R10.64], R234 ;  /* 0x000000ea0a002986 */ /* 0x0103e2000c101912 */
[----:B------:R-:W-:Y:S01]  /*29ff0*/  ISETP.LT.AND P4, PT, R8, UR16, !P4 ;  /* 0x0000001008007c0c */ /* 0x000fe2000e781270 */
[----:B------:R-:W-:Y:S01]  /*2a000*/  VIADD R9, R6, 0x66 ;  /* 0x0000006606097836 */ /* 0x000fe20000000000 */
[----:B------:R-:W-:Y:S01]  /*2a010*/  ULDC UR12, c[0x0][0x228] ;  /* 0x00008a00000c7ab9 */ /* 0x000fe20000000800 */
[----:B------:R-:W4:Y:S01]  /*2a020*/  LDL.LU R246, [R1+0x6cc] ;  /* 0x0006cc0001f67983 */ /* 0x000f220000300800 */
[C---:B------:R-:W-:Y:S01]  /*2a030*/  IMAD.WIDE R226, R0.reuse, 0x4, R2 ;  /* 0x0000000400e27825 */ /* 0x040fe200078e0202 */
[----:B------:R-:W-:Y:S01]  /*2a040*/  ULDC UR14, c[0x0][0x228] ;  /* 0x00008a00000e7ab9 */ /* 0x000fe20000000800 */
[----:B------:R-:W-:Y:S01]  /*2a050*/  ULDC UR16, c[0x0][0x228] ;  /* 0x00008a0000107ab9 */ /* 0x000fe20000000800 */
[----:B------:R-:W4:Y:S01]  /*2a060*/  LDL.LU R245, [R1+0xcc] ;  /* 0x0000cc0001f57983 */ /* 0x000f220000300800 */
[----:B------:R-:W-:Y:S01]  /*2a070*/  IMAD.WIDE R248, R0, 0x4, R4 ;  /* 0x0000000400f87825 */ /* 0x000fe200078e0204 */
[----:B------:R-:W-:-:S02]  /*2a080*/  ULDC UR8, c[0x0][0x22c] ;  /* 0x00008b0000087ab9 */ /* 0x000fc40000000800 */
[----:B------:R-:W4:Y:S04]  /*2a090*/  LDL.LU R244, [R1+0x4cc] ;  /* 0x0004cc0001f47983 */ /* 0x000f280000300800 */
[----:B------:R-:W4:Y:S04]  /*2a0a0*/  LDL.LU R252, [R1+0x2cc] ;  /* 0x0002cc0001fc7983 */ /* 0x000f280000300800 */
[----:B-1----:R-:W4:Y:S04]  /*2a0b0*/  LDL.LU R234, [R1+0xde0] ;  /* 0x000de00001ea7983 */ /* 0x002f280000300800 */
[----:B------:R-:W2:Y:S04]  /*2a0c0*/  LDL.LU R10, [R1+0x2c0] ;  /* 0x0002c000010a7983 */ /* 0x000ea80000300800 */
[----:B------:R-:W3:Y:S01]  /*2a0d0*/  LDL.LU R11, [R1+0x6c4] ;  /* 0x0006c400010b7983 */ /* 0x000ee20000300800 */
[----:B------:R-:W-:Y:S01]  /*2a0e0*/  ISETP.GE.AND P2, PT, R9, UR4, PT ;  /* 0x0000000409007c0c */ /* 0x000fe2000bf46270 */
[----:B------:R-:W-:Y:S01]  /*2a0f0*/  ULDC UR4, c[0x0][0x248] ;  /* 0x0000920000047ab9 */ /* 0x000fe20000000800 */
[----:B------:R-:W-:Y:S01]  /*2a100*/  VIADD R9, R6, 0x67 ;  /* 0x0000006706097836 */ /* 0x000fe20000000000 */
[----:B--2---:R1:W-:Y:S04]  /*2a110*/  @P0 STG.E desc[UR18][R224.64], R10 ;  /* 0x0000000ae0000986 */ /* 0x0043e8000c101912 */
[----:B---3--:R2:W-:Y:S01]  /*2a120*/  @P6 STG.E desc[UR18][R226.64], R11 ;  /* 0x0000000be2006986 */ /* 0x0085e2000c101912 */
[----:B------:R-:W-:Y:S01]  /*2a130*/  ISETP.LT.AND P6, PT, R7, UR14, !P5 ;  /* 0x0000000e07007c0c */ /* 0x000fe2000efc1270 */
[----:B------:R-:W-:-:S02]  /*2a140*/  ULDC UR14, c[0x0][0x228] ;  /* 0x00008a00000e7ab9 */ /* 0x000fc40000000800 */
[----:B------:R3:W-:Y:S01]  /*2a150*/  @P4 STG.E desc[UR18][R248.64], R250 ;  /* 0x000000faf8004986 */ /* 0x0007e2000c101912 */
[----:B------:R-:W-:Y:S01]  /*2a160*/  ISETP.LT.AND P4, PT, R7, UR10, !P3 ;  /* 0x0000000a07007c0c */ /* 0x000fe2000df81270 */
[----:B------:R-:W-:Y:S01]  /*2a170*/  ULDC UR10, c[0x0][0x228] ;  /* 0x00008a00000a7ab9 */ /* 0x000fe20000000800 */
[----:B------:R-:W-:Y:S01]  /*2a180*/  ISETP.LT.AND P3, PT, R8, UR12, !P3 ;  /* 0x0000000c08007c0c */ /* 0x000fe2000df61270 */
[----:B------:R-:W-:Y:S01]  /*2a190*/  ULDC UR12, c[0x0][0x228] ;  /* 0x00008a00000c7ab9 */ /* 0x000fe20000000800 */
[----:B-1----:R-:W-:Y:S01]  /*2a1a0*/  IADD3 R224, R0, UR4, RZ ;  /* 0x0000000400e07c10 */ /* 0x002fe2000fffe0ff */
[----:B------:R-:W-:Y:S01]  /*2a1b0*/  ULDC UR4, c[0x0][0x22c] ;  /* 0x00008b0000047ab9 */ /* 0x000fe20000000800 */
[----:B------:R-:W-:Y:S01]  /*2a1c0*/  ISETP.LT.AND P5, PT, R8, UR16, !P5 ;  /* 0x0000001008007c0c */ /* 0x000fe2000efa1270 */
[----:B------:R-:W-:Y:S02]  /*2a1d0*/  ULDC UR16, c[0x0][0x228] ;  /* 0x00008a0000107ab9 */ /* 0x000fe40000000800 */
[C---:B------:R-:W-:Y:S01]  /*2a1e0*/  VIADD R0, R224.reuse, UR6 ;  /* 0x00000006e0007c36 */ /* 0x040fe20008000000 */
[----:B------:R-:W-:Y:S01]  /*2a1f0*/  ISETP.GE.AND P0, PT, R9, UR8, PT ;  /* 0x0000000809007c0c */ /* 0x000fe2000bf06270 */
[----:B--2---:R-:W-:Y:S01]  /*2a200*/  IMAD.WIDE R10, R224, 0x4, R2 ;  /* 0x00000004e00a7825 */ /* 0x004fe200078e0202 */
[----:B------:R-:W-:Y:S01]  /*2a210*/  ULDC UR6, c[0x0][0x248] ;  /* 0x0000920000067ab9 */ /* 0x000fe20000000800 */
[----:B------:R-:W-:-:S02]  /*2a220*/  ULDC UR8, c[0x0][0x22c] ;  /* 0x00008b0000087ab9 */ /* 0x000fc40000000800 */
[----:B------:R-:W-:Y:S02]  /*2a230*/  VIADD R9, R6, 0x68 ;  /* 0x0000006806097836 */ /* 0x000fe40000000000 */
[----:B------:R-:W-:Y:S01]  /*2a240*/  IMAD.WIDE R224, R224, 0x4, R4 ;  /* 0x00000004e0e07825 */ /* 0x000fe200078e0204 */
[----:B------:R-:W-:Y:S03]  /*2a250*/  @P4 STG.E desc[UR18][R10.64], R235 ;  /* 0x000000eb0a004986 */ /* 0x000fe6000c101912 */
[----:B------:R-:W-:Y:S01]  /*2a260*/  IMAD.WIDE R226, R0, 0x4, R2 ;  /* 0x0000000400e27825 */ /* 0x000fe200078e0202 */
[----:B------:R-:W-:-:S03]  /*2a270*/  ISETP.GE.AND P4, PT, R9, UR4, PT ;  /* 0x0000000409007c0c */ /* 0x000fc6000bf86270 */
[----:B---3--:R-:W-:Y:S01]  /*2a280*/  IMAD.WIDE R248, R0, 0x4, R4 ;  /* 0x0000000400f87825 */ /* 0x008fe200078e0204 */
[----:B------:R1:W-:Y:S01]  /*2a290*/  @P3 STG.E desc[UR18][R224.64], R243 ;  /* 0x000000f3e0003986 */ /* 0x0003e2000c101912 */
[----:B------:R-:W-:-:S03]  /*2a2a0*/  ULDC UR4, c[0x0][0x248] ;  /* 0x0000920000047ab9 */ /* 0x000fc60000000800 */
[----:B------:R2:W-:Y:S01]  /*2a2b0*/  @P6 STG.E desc[UR18][R226.64], R242 ;  /* 0x000000f2e2006986 */ /* 0x0005e2000c101912 */
[C---:B------:R-:W-:Y:S01]  /*2a2c0*/  ISETP.LT.AND P6, PT, R7.reuse, UR14, !P2 ;  /* 0x0000000e07007c0c */ /* 0x040fe2000d7c1270 */
[----:B------:R-:W-:Y:S02]  /*2a2d0*/  VIADD R9, R6, 0x69 ;  /* 0x0000006906097836 */ /* 0x000fe40000000000 */
        /* <DEDUP_REMOVED lines=15> */
[----:B------:R-:W-:Y:S01]  /*2a3d0*/  @P5 STG.E desc[UR18][R10.64], R240 ;  /* 0x000000f00a005986 */ /* 0x000fe2000c101912 */
[----:B------:R-:W-:-:S02]  /*2a3e0*/  ULDC UR8, c[0x0][0x22c] ;  /* 0x00008b0000087ab9 */ /* 0x000fc40000000800 */
[C---:B--2---:R-:W-:Y:S01]  /*2a3f0*/  IMAD.WIDE R226, R0.reuse, 0x4, R2 ;  /* 0x0000000400e27825 */ /* 0x044fe200078e0202 */
[----:B------:R1:W-:Y:S03]  /*2a400*/  @P1 STG.E desc[UR18][R224.64], R247 ;  /* 0x000000f7e0001986 */ /* 0x0003e6000c101912 */
[----:B---3--:R-:W-:Y:S01]  /*2a410*/  IMAD.WIDE R248, R0, 0x4, R4 ;  /* 0x0000000400f87825 */ /* 0x008fe200078e0204 */
[----:B----4-:R-:W-:Y:S03]  /*2a420*/  @P6 STG.E desc[UR18][R226.64], R246 ;  /* 0x000000f6e2006986 */ /* 0x010fe6000c101912 */
[----:B------:R-:W-:Y:S01]  /*2a430*/  VIADD R9, R6, 0x6a ;  /* 0x0000006a06097836 */ /* 0x000fe20000000000 */
[----:B------:R-:W-:Y:S01]  /*2a440*/  @P2 STG.E desc[UR18][R248.64], R245 ;  /* 0x000000f5f8002986 */ /* 0x000fe2000c101912 */
[----:B------:R-:W-:Y:S01]  /*2a450*/  ISETP.LT.AND P2, PT, R7, UR10, !P0 ;  /* 0x0000000a07007c0c */ /* 0x000fe2000c741270 */
[----:B------:R-:W-:-:S02]  /*2a460*/  ULDC UR10, c[0x0][0x228] ;  /* 0x00008a00000a7ab9 */ /* 0x000fc40000000800 */
[----:B------:R-:W-:Y:S01]  /*2a470*/  ISETP.GE.AND P5, PT, R9, UR4, PT ;  /* 0x0000000409007c0c */ /* 0x000fe2000bfa6270 */
[----:B------:R-:W-:Y:S02]  /*2a480*/  ULDC UR4, c[0x0][0x248] ;  /* 0x0000920000047ab9 */ /* 0x000fe40000000800 */
[----:B-1----:R-:W-:Y:S01]  /*2a490*/  VIADD R224, R0, UR4 ;  /* 0x0000000400e07c36 */ /* 0x002fe20008000000 */
[----:B------:R-:W-:Y:S02]  /*2a4a0*/  ISETP.LT.AND P0, PT, R8, UR12, !P0 ;  /* 0x0000000c08007c0c */ /* 0x000fe4000c701270 */
[----:B------:R-:W-:Y:S01]  /*2a4b0*/  ISETP.LT.AND P6, PT, R7, UR14, !P4 ;  /* 0x0000000e07007c0c */ /* 0x000fe2000e7c1270 */
[----:B------:R-:W-:Y:S01]  /*2a4c0*/  IMAD.WIDE R10, R224, 0x4, R2 ;  /* 0x00000004e00a7825 */ /* 0x000fe200078e0202 */
[----:B------:R-:W-:Y:S01]  /*2a4d0*/  ULDC UR4, c[0x0][0x22c] ;  /* 0x00008b0000047ab9 */ /* 0x000fe20000000800 */
[----:B------:R-:W-:Y:S01]  /*2a4e0*/  ULDC UR12, c[0x0][0x228] ;  /* 0x00008a00000c7ab9 */ /* 0x000fe20000000800 */
[----:B------:R-:W-:-:S02]  /*2a4f0*/  ULDC UR14, c[0x0][0x228] ;  /* 0x00008a00000e7ab9 */ /* 0x000fc40000000800 */
[----:B------:R1:W-:Y:S04]  /*2a500*/  @P2 STG.E desc[UR18][R10.64], R244 ;  /* 0x000000f40a002986 */ /* 0x0003e8000c101912 */
[----:B-1----:R-:W2:Y:S04]  /*2a510*/  LDL.LU R10, [R1+0x6d0] ;  /* 0x0006d000010a7983 */ /* 0x002ea80000300800 */
[----:B------:R-:W3:Y:S04]  /*2a520*/  LDL.LU R11, [R1+0xd0] ;  /* 0x0000d000010b7983 */ /* 0x000ee80000300800 */
[----:B------:R-:W4:Y:S01]  /*2a530*/  LDL.LU R235, [R1+0x4d0] ;  /* 0x0004d00001eb7983 */ /* 0x000f220000300800 */
[----:B------:R-:W-:Y:S01]  /*2a540*/  ISETP.LT.AND P4, PT, R8, UR16, !P4 ;  /* 0x0000001008007c0c */ /* 0x000fe2000e781270 */
[----:B------:R-:W-:Y:S01]  /*2a550*/  VIADD R0, R224, UR6 ;  /* 0x00000006e0007c36 */ /* 0x000fe20008000000 */
[----:B------:R-:W-:Y:S01]  /*2a560*/  ULDC UR16, c[0x0][0x228] ;  /* 0x00008a0000107ab9 */ /* 0x000fe20000000800 */
[----:B------:R-:W-:Y:S01]  /*2a570*/  VIADD R9, R6, 0x6b ;  /* 0x0000006b06097836 */ /* 0x000fe20000000000 */
[----:B------:R-:W4:Y:S01]  /*2a580*/  LDL.LU R250, [R1+0x4d4] ;  /* 0x0004d40001fa7983 */ /* 0x000f220000300800 */
[----:B------:R-:W-:Y:S01]  /*2a590*/  IMAD.WIDE R224, R224, 0x4, R4 ;  /* 0x00000004e0e07825 */ /* 0x000fe200078e0204 */
[----:B------:R-:W-:-:S03]  /*2a5a0*/  ULDC UR6, c[0x0][0x248] ;  /* 0x0000920000067ab9 */ /* 0x000fc60000000800 */
[----:B------:R-:W-:Y:S01]  /*2a5b0*/  IMAD.WIDE R226, R0, 0x4, R2 ;  /* 0x0000000400e27825 */ /* 0x000fe200078e0202 */
[----:B------:R-:W-:-:S03]  /*2a5c0*/  ISETP.GE.AND P1, PT, R9, UR8, PT ;  /* 0x0000000809007c0c */ /* 0x000fc6000bf26270 */
[----:B------:R-:W-:Y:S01]  /*2a5d0*/  IMAD.WIDE R248, R0, 0x4, R4 ;  /* 0x0000000400f87825 */ /* 0x000fe200078e0204 */
[C---:B------:R-:W-:Y:S01]  /*2a5e0*/  IADD3 R9, R6.reuse, 0x6c, RZ ;  /* 0x0000006c06097810 */ /* 0x040fe20007ffe0ff */
[----:B------:R1:W-:Y:S01]  /*2a5f0*/  @P0 STG.E desc[UR18][R224.64], R252 ;  /* 0x000000fce0000986 */ /* 0x0003e2000c101912 */
[----:B------:R-:W-:Y:S02]  /*2a600*/  ULDC UR8, c[0x0][0x22c] ;  /* 0x00008b0000087ab9 */ /* 0x000fe40000000800 */
[----:B------:R-:W-:Y:S01]  /*2a610*/  ISETP.GE.AND P2, PT, R9, UR4, PT ;  /* 0x0000000409007c0c */ /* 0x000fe2000bf46270 */
[----:B------:R-:W-:Y:S01]  /*2a620*/  ULDC UR4, c[0x0][0x248] ;  /* 0x0000920000047ab9 */ /* 0x000fe20000000800 */
[----:B------:R-:W4:Y:S01]  /*2a630*/  LDL.LU R243, [R1+0x2d4] ;  /* 0x0002d40001f37983 */ /* 0x000f220000300800 */
[----:B------:R-:W-:-:S03]  /*2a640*/  VIADD R9, R6, 0x6d ;  /* 0x0000006d06097836 */ /* 0x000fc60000000000 */
[----:B------:R-:W4:Y:S01]  /*2a650*/  LDL.LU R242, [R1+0x6d8] ;  /* 0x0006d80001f27983 */ /* 0x000f220000300800 */
[----:B-1----:R-:W-:-:S03]  /*2a660*/  VIADD R224, R0, UR4 ;  /* 0x0000000400e07c36 */ /* 0x002fc60008000000 */
[----:B------:R-:W4:Y:S01]  /*2a670*/  LDL.LU R241, [R1+0xd8] ;  /* 0x0000d80001f17983 */ /* 0x000f220000300800 */
[----:B------:R-:W-:Y:S01]  /*2a680*/  ISETP.GE.AND P0, PT, R9, UR8, PT ;  /* 0x0000000809007c0c */ /* 0x000fe2000bf06270 */
[----:B------:R-:W-:Y:S02]  /*2a690*/  ULDC UR4, c[0x0][0x22c] ;  /* 0x00008b0000047ab9 */ /* 0x000fe40000000800 */
[----:B------:R-:W4:Y:S01]  /*2a6a0*/  LDL.LU R240, [R1+0x4d8] ;  /* 0x0004d80001f07983 */ /* 0x000f220000300800 */
[----:B------:R-:W-:Y:S01]  /*2a6b0*/  VIADD R9, R6, 0x6e ;  /* 0x0000006e06097836 */ /* 0x000fe20000000000 */
[----:B------:R-:W-:Y:S02]  /*2a6c0*/  ULDC UR8, c[0x0][0x22c] ;  /* 0x00008b0000087ab9 */ /* 0x000fe40000000800 */
[----:B------:R-:W4:Y:S04]  /*2a6d0*/  LDL.LU R247, [R1+0x2d8] ;  /* 0x0002d80001f77983 */ /* 0x000f280000300800 */
[----:B------:R-:W4:Y:S04]  /*2a6e0*/  LDL.LU R246, [R1+0x6dc] ;  /* 0x0006dc0001f67983 */ /* 0x000f280000300800 */
[----:B------:R-:W4:Y:S04]  /*2a6f0*/  LDL.LU R245, [R1+0xdc] ;  /* 0x0000dc0001f57983 */ /* 0x000f280000300800 */
[----:B------:R-:W4:Y:S04]  /*2a700*/  LDL.LU R244, [R1+0x4dc] ;  /* 0x0004dc0001f47983 */ /* 0x000f280000300800 */
[----:B------:R-:W4:Y:S04]  /*2a710*/  LDL.LU R252, [R1+0x2dc] ;  /* 0x0002dc0001fc7983 */ /* 0x000f280000300800 */
[----:B--2---:R-:W-:Y:S04]  /*2a720*/  @P6 STG.E desc[UR18][R226.64], R10 ;  /* 0x0000000ae2006986 */ /* 0x004fe8000c101912 */
[----:B---3--:R1:W-:Y:S01]  /*2a730*/  @P4 STG.E desc[UR18][R248.64], R11 ;  /* 0x0000000bf8004986 */ /* 0x0083e2000c101912 */
[----:B------:R-:W-:Y:S01]  /*2a740*/  ISETP.LT.AND P4, PT, R7, UR10, !P3 ;  /* 0x0000000a07007c0c */ /* 0x000fe2000df81270 */
[----:B------:R-:W-:-:S02]  /*2a750*/  VIADD R0, R224, UR6 ;  /* 0x00000006e0007c36 */ /* 0x000fc40008000000 */
[----:B-1----:R-:W-:Y:S01]  /*2a760*/  IMAD.WIDE R10, R224, 0x4, R2 ;  /* 0x00000004e00a7825 */ /* 0x002fe200078e0202 */
[----:B------:R-:W-:Y:S01]  /*2a770*/  ISETP.LT.AND P3, PT, R8, UR12, !P3 ;  /* 0x0000000c08007c0c */ /* 0x000fe2000df61270 */
[----:B------:R-:W-:Y:S01]  /*2a780*/  ULDC UR10, c[0x0][0x228] ;  /* 0x00008a00000a7ab9 */ /* 0x000fe20000000800 */
[----:B------:R-:W-:Y:S01]  /*2a790*/  ISETP.LT.AND P6, PT, R7, UR14, !P5 ;  /* 0x0000000e07007c0c */ /* 0x000fe2000efc1270 */
[----:B------:R-:W-:-:S06]  /*2a7a0*/  IMAD.WIDE R224, R224, 0x4, R4 ;  /* 0x00000004e0e07825 */ /* 0x000fcc00078e0204 */
[----:B----4-:R1:W-:Y:S01]  /*2a7b0*/  @P4 STG.E desc[UR18][R10.64], R235 ;  /* 0x000000eb0a004986 */ /* 0x0103e2000c101912 */
[----:B------:R-:W-:Y:S01]  /*2a7c0*/  ISETP.GE.AND P4, PT, R9, UR4, PT ;  /* 0x0000000409007c0c */ /* 0x000fe2000bf86270 */
[----:B------:R-:W-:Y:S01]  /*2a7d0*/  ULDC UR12, c[0x0][0x228] ;  /* 0x00008a00000c7ab9 */ /* 0x000fe20000000800 */
[----:B------:R-:W-:Y:S01]  /*2a7e0*/  ISETP.LT.AND P5, PT, R8, UR16, !P5 ;  /* 0x0000001008007c0c */ /* 0x000fe2000efa1270 */
[C---:B------:R-:W-:Y:S01]  /*2a7f0*/  IMAD.WIDE R226, R0.reuse, 0x4, R2 ;  /* 0x0000000400e27825 */ /* 0x040fe200078e0202 */
[----:B------:R-:W-:Y:S01]  /*2a800*/  ULDC UR4, c[0x0][0x248] ;  /* 0x0000920000047ab9 */ /* 0x000fe20000000800 */
[----:B------:R-:W-:Y:S01]  /*2a810*/  ULDC UR14, c[0x0][0x228] ;  /* 0x00008a00000e7ab9 */ /* 0x000fe20000000800 */
[----:B------:R-:W-:Y:S01]  /*2a820*/  ULDC UR16, c[0x0][0x228] ;  /* 0x00008a0000107ab9 */ /* 0x000fe20000000800 */
[----:B------:R-:W-:Y:S01]  /*2a830*/  ULDC UR6, c[0x0][0x248] ;  /* 0x0000920000067ab9 */ /* 0x000fe20000000800 */
[----:B-1----:R-:W2:Y:S04]  /*2a840*/  LDL.LU R235, [R1+0xddc] ;  /* 0x000ddc0001eb7983 */ /* 0x002ea80000300800 */
[----:B------:R-:W3:Y:S04]  /*2a850*/  LDL.LU R10, [R1+0x6d4] ;  /* 0x0006d400010a7983 */ /* 0x000ee80000300800 */
[----:B------:R-:W4:Y:S04]  /*2a860*/  LDL.LU R11, [R1+0xd4] ;  /* 0x0000d400010b7983 */ /* 0x000f280000300800 */
[----:B------:R-:W2:Y:S01]  /*2a870*/  LDL.LU R9, [R1+0x2d0] ;  /* 0x0002d00001097983 */ /* 0x000ea20000300800 */
[----:B------:R-:W-:-:S03]  /*2a880*/  IMAD.WIDE R248, R0, 0x4, R4 ;  /* 0x0000000400f87825 */ /* 0x000fc600078e0204 */
[----:B--2---:R1:W-:Y:S04]  /*2a890*/  @P3 STG.E desc[UR18][R224.64], R9 ;  /* 0x00000009e0003986 */ /* 0x0043e8000c101912 */
[----:B---3--:R-:W-:Y:S01]  /*2a8a0*/  @P6 STG.E desc[UR18][R226.64], R10 ;  /* 0x0000000ae2006986 */ /* 0x008fe2000c101912 */
[C---:B------:R-:W-:Y:S01]  /*2a8b0*/  ISETP.LT.AND P6, PT, R7.reuse, UR14, !P2 ;  /* 0x0000000e07007c0c */ /* 0x040fe2000d7c1270 */
[----:B------:R-:W-:Y:S02]  /*2a8c0*/  ULDC UR14, c[0x0][0x228] ;  /* 0x00008a00000e7ab9 */ /* 0x000fe40000000800 */
[----:B----4-:R2:W-:Y:S01]  /*2a8d0*/  @P5 STG.E desc[UR18][R248.64], R11 ;  /* 0x0000000bf8005986 */ /* 0x0105e2000c101912 */
[----:B------:R-:W-:Y:S01]  /*2a8e0*/  ISETP.LT.AND P5, PT, R7, UR10, !P1 ;  /* 0x0000000a07007c0c */ /* 0x000fe2000cfa1270 */
[----:B------:R-:W-:Y:S01]  /*2a8f0*/  ULDC UR10, c[0x0][0x228] ;  /* 0x00008a00000a7ab9 */ /* 0x000fe20000000800 */
[----:B------:R-:W-:Y:S01]  /*2a900*/  ISETP.LT.AND P1, PT, R8, UR12, !P1 ;  /* 0x0000000c08007c0c */ /* 0x000fe2000cf21270 */
[----:B-1----:R-:W-:Y:S01]  /*2a910*/  VIADD R224, R0, UR4 ;  /* 0x0000000400e07c36 */ /* 0x002fe20008000000 */
[----:B------:R-:W-:Y:S01]  /*2a920*/  ISETP.LT.AND P2, PT, R8, UR16, !P2 ;  /* 0x0000001008007c0c */ /* 0x000fe2000d741270 */
[----:B------:R-:W-:Y:S01]  /*2a930*/  ULDC UR4, c[0x0][0x22c] ;  /* 0x00008b0000047ab9 */ /* 0x000fe20000000800 */
[----:B------:R-:W-:Y:S01]  /*2a940*/  IADD3 R9, R6, 0x6f, RZ ;  /* 0x0000006f06097810 */ /* 0x000fe20007ffe0ff */
[C---:B------:R-:W-:Y:S01]  /*2a950*/  VIADD R0, R224.reuse, UR6 ;  /* 0x00000006e0007c36 */ /* 0x040fe20008000000 */
[----:B------:R-:W-:Y:S01]  /*2a960*/  ULDC UR12, c[0x0][0x228] ;  /* 0x00008a00000c7ab9 */ /* 0x000fe20000000800 */
[----:B------:R-:W-:Y:S01]  /*2a970*/  ULDC UR16, c[0x0][0x228] ;  /* 0x00008a0000107ab9 */ /* 0x000fe20000000800 */
[----:B------:R-:W-:Y:S01]  /*2a980*/  ISETP.GE.AND P3, PT, R9, UR8, PT ;  /* 0x0000000809007c0c */ /* 0x000fe2000bf66270 */
[----:B--2---:R-:W-:Y:S01]  /*2a990*/  IMAD.WIDE R10, R224, 0x4, R2 ;  /* 0x00000004e00a7825 */ /* 0x004fe200078e0202 */
[----:B------:R-:W-:Y:S01]  /*2a9a0*/  ULDC UR6, c[0x0][0x248] ;  /* 0x0000920000067ab9 */ /* 0x000fe20000000800 */
[----:B------:R-:W-:-:S02]  /*2a9b0*/  ULDC UR8, c[0x0][0x22c] ;  /* 0x00008b0000087ab9 */ /* 0x000fc40000000800 */
[----:B------:R-:W-:Y:S01]  /*2a9c0*/  IMAD.WIDE R224, R224, 0x4, R4 ;  /* 0x00000004e0e07825 */ /* 0x000fe200078e0204 */
[----:B------:R-:W-:Y:S03]  /*2a9d0*/  @P5 STG.E desc[UR18][R10.64], R250 ;  /* 0x000000fa0a005986 */ /* 0x000fe6000c101912 */
[----:B------:R-:W-:Y:S02]  /*2a9e0*/  VIADD R9, R6, 0x70 ;  /* 0x0000007006097836 */ /* 0x000fe40000000000 */
[C---:B------:R-:W-:Y:S01]  /*2a9f0*/  IMAD.WIDE R226, R0.reuse, 0x4, R2 ;  /* 0x0000000400e27825 */ /* 0x040fe200078e0202 */
[----:B------:R1:W-:Y:S03]  /*2aa00*/  @P1 STG.E desc[UR18][R224.64], R243 ;  /* 0x000000f3e0001986 */ /* 0x0003e6000c101912 */
[----:B------:R-:W-:Y:S01]  /*2aa10*/  IMAD.WIDE R248, R0, 0x4, R4 ;  /* 0x0000000400f87825 */ /* 0x000fe200078e0204 */
[----:B------:R-:W-:Y:S01]  /*2aa20*/  ISETP.GE.AND P5, PT, R9, UR4, PT ;  /* 0x0000000409007c0c */ /* 0x000fe2000bfa6270 */
[----:B------:R2:W-:Y:S01]  /*2aa30*/  @P6 STG.E desc[UR18][R226.64], R242 ;  /* 0x000000f2e2006986 */ /* 0x0005e2000c101912 */
[----:B------:R-:W-:-:S03]  /*2aa40*/  ULDC UR4, c[0x0][0x248] ;  /* 0x0000920000047ab9 */ /* 0x000fc60000000800 */
[----:B------:R3:W-:Y:S01]  /*2aa50*/  @P2 STG.E desc[UR18][R248.64], R241 ;  /* 0x000000f1f8002986 */ /* 0x0007e2000c101912 */
[C---:B------:R-:W-:Y:S01]  /*2aa60*/  ISETP.LT.AND P2, PT, R7.reuse, UR10, !P0 ;  /* 0x0000000a07007c0c */ /* 0x040fe2000c741270 */
[----:B------:R-:W-:Y:S01]  /*2aa70*/  VIADD R9, R6, 0x71 ;  /* 0x0000007106097836 */ /* 0x000fe20000000000 */
[----:B------:R-:W-:Y:S01]  /*2aa80*/  ISETP.LT.AND P0, PT, R8, UR12, !P0 ;  /* 0x0000000c08007c0c */ /* 0x000fe2000c701270 */
[----:B------:R-:W-:Y:S01]  /*2aa90*/  ULDC UR10, c[0x0][0x228] ;  /* 0x00008a00000a7ab9 */ /* 0x000fe20000000800 */
[----:B-1----:R-:W-:Y:S01]  /*2aaa0*/  IADD3 R224, R0, UR4, RZ ;  /* 0x0000000400e07c10 */ /* 0x002fe2000fffe0ff */
[----:B------:R-:W-:Y:S01]  /*2aab0*/  ULDC UR4, c[0x0][0x22c] ;  /* 0x00008b0000047ab9 */ /* 0x000fe20000000800 */
        /* <DEDUP_REMOVED lines=15> */
[----:B------:R-:W-:Y:S03]  /*2abb0*/  @P6 STG.E desc[UR18][R226.64], R246 ;  /* 0x000000f6e2006986 */ /* 0x000fe6000c101912 */
        /* <DEDUP_REMOVED lines=9> */
[C---:B------:R-:W-:Y:S01]  /*2ac50*/  IMAD.WIDE R10, R224.reuse, 0x4, R2 ;  /* 0x00000004e00a7825 */ /* 0x040fe200078e0202 */
[----:B------:R-:W-:Y:S01]  /*2ac60*/  IADD3 R0, R224, UR6, RZ ;  /* 0x00000006e0007c10 */ /* 0x000fe2000fffe0ff */
[----:B------:R-:W-:Y:S01]  /*2ac70*/  ULDC UR4, c[0x0][0x22c] ;  /* 0x00008b0000047ab9 */ /* 0x000fe20000000800 */
[----:B------:R-:W-:Y:S01]  /*2ac80*/  ISETP.LT.AND P5, PT, R8, UR16, !P5 ;  /* 0x0000001008007c0c */ /* 0x000fe2000efa1270 */
[----:B------:R-:W-:Y:S01]  /*2ac90*/  VIADD R9, R6, 0x73 ;  /* 0x0000007306097836 */ /* 0x000fe20000000000 */
[----:B------:R1:W-:Y:S01]  /*2aca0*/  @P4 STG.E desc[UR18][R10.64], R244 ;  /* 0x000000f40a004986 */ /* 0x0003e2000c101912 */
[----:B------:R-:W-:Y:S01]  /*2acb0*/  IMAD.WIDE R224, R224, 0x4, R4 ;  /* 0x00000004e0e07825 */ /* 0x000fe200078e0204 */
[----:B------:R-:W-:Y:S01]  /*2acc0*/  ULDC UR12, c[0x0][0x228] ;  /* 0x00008a00000c7ab9 */ /* 0x000fe20000000800 */
[----:B------:R-:W-:Y:S01]  /*2acd0*/  ULDC UR14, c[0x0][0x228] ;  /* 0x00008a00000e7ab9 */ /* 0x000fe20000000800 */
[----:B------:R-:W-:Y:S01]  /*2ace0*/  ULDC UR16, c[0x0][0x228] ;  /* 0x00008a0000107ab9 */ /* 0x000fe20000000800 */
[----:B------:R-:W-:Y:S01]  /*2acf0*/  ULDC UR6, c[0x0][0x248] ;  /* 0x0000920000067ab9 */ /* 0x000fe20000000800 */
[----:B-1----:R-:W2:Y:S04]  /*2ad00*/  LDL.LU R10, [R1+0x6e0] ;  /* 0x0006e000010a7983 */ /* 0x002ea80000300800 */
[----:B------:R-:W3:Y:S04]  /*2ad10*/  LDL.LU R11, [R1+0xe0] ;  /* 0x0000e000010b7983 */ /* 0x000ee80000300800 */
[----:B------:R-:W4:Y:S01]  /*2ad20*/  LDL.LU R240, [R1+0x4e0] ;  /* 0x0004e00001f07983 */ /* 0x000f220000300800 */
[----:B------:R-:W-:Y:S01]  /*2ad30*/  IMAD.WIDE R226, R0, 0x4, R2 ;  /* 0x0000000400e27825 */ /* 0x000fe200078e0202 */
[----:B------:R-:W-:Y:S01]  /*2ad40*/  ISETP.GE.AND P0, PT, R9, UR8, PT ;  /* 0x0000000809007c0c */ /* 0x000fe2000bf06270 */
[----:B------:R-:W-:-:S02]  /*2ad50*/  ULDC UR8, c[0x0][0x22c] ;  /* 0x00008b0000087ab9 */ /* 0x000fc40000000800 */
[----:B------:R-:W-:Y:S01]  /*2ad60*/  IMAD.WIDE R248, R0, 0x4, R4 ;  /* 0x0000000400f87825 */ /* 0x000fe200078e0204 */
[----:B------:R1:W-:Y:S03]  /*2ad70*/  @P3 STG.E desc[UR18][R224.64], R252 ;  /* 0x000000fce0003986 */ /* 0x0003e6000c101912 */
[C---:B------:R-:W-:Y:S01]  /*2ad80*/  VIADD R9, R6.reuse, 0x74 ;  /* 0x0000007406097836 */ /* 0x040fe20000000000 */
[----:B------:R-:W4:Y:S04]  /*2ad90*/  LDL.LU R241, [R1+0x4e4] ;  /* 0x0004e40001f17983 */ /* 0x000f280000300800 */
[----:B------:R-:W-:Y:S01]  /*2ada0*/  ISETP.GE.AND P4, PT, R9, UR4, PT ;  /* 0x0000000409007c0c */ /* 0x000fe2000bf86270 */
[----:B------:R-:W-:Y:S01]  /*2adb0*/  ULDC UR4, c[0x0][0x248] ;  /* 0x0000920000047ab9 */ /* 0x000fe20000000800 */
[----:B------:R-:W-:Y:S01]  /*2adc0*/  VIADD R9, R6, 0x75 ;  /* 0x0000007506097836 */ /* 0x000fe20000000000 */
[----:B------:R-:W4:Y:S01]  /*2add0*/  LDL.LU R250, [R1+0x6e8] ;  /* 0x0006e80001fa7983 */ /* 0x000f220000300800 */
[----:B-1----:R-:W-:Y:S01]  /*2ade0*/  VIADD R224, R0, UR4 ;  /* 0x0000000400e07c36 */ /* 0x002fe20008000000 */
[----:B------:R-:W-:-:S02]  /*2adf0*/  ULDC UR4, c[0x0][0x22c] ;  /* 0x00008b0000047ab9 */ /* 0x000fc40000000800 */
[----:B------:R-:W4:Y:S01]  /*2ae00*/  LDL.LU R243, [R1+0xe8] ;  /* 0x0000e80001f37983 */ /* 0x000f220000300800 */
[----:B------:R-:W-:-:S03]  /*2ae10*/  ISETP.GE.AND P3, PT, R9, UR8, PT ;  /* 0x0000000809007c0c */ /* 0x000fc6000bf66270 */
[----:B--2---:R-:W-:Y:S01]  /*2ae20*/  @P6 STG.E desc[UR18][R226.64], R10 ;  /* 0x0000000ae2006986 */ /* 0x004fe2000c101912 */
[----:B------:R-:W-:Y:S01]  /*2ae30*/  IADD3 R9, R6, 0x76, RZ ;  /* 0x0000007606097810 */ /* 0x000fe20007ffe0ff */
[C---:B------:R-:W-:Y:S02]  /*2ae40*/  VIADD R0, R224.reuse, UR6 ;  /* 0x00000006e0007c36 */ /* 0x040fe40008000000 */
[----:B------:R-:W2:Y:S01]  /*2ae50*/  LDL.LU R242, [R1+0x4e8] ;  /* 0x0004e80001f27983 */ /* 0x000ea20000300800 */
[C---:B------:R-:W-:Y:S01]  /*2ae60*/  ISETP.LT.AND P6, PT, R7.reuse, UR14, !P2 ;  /* 0x0000000e07007c0c */ /* 0x040fe2000d7c1270 */
[----:B------:R-:W-:Y:S01]  /*2ae70*/  ULDC UR14, c[0x0][0x228] ;  /* 0x00008a00000e7ab9 */ /* 0x000fe20000000800 */
[----:B------:R-:W-:Y:S01]  /*2ae80*/  ULDC UR6, c[0x0][0x248] ;  /* 0x0000920000067ab9 */ /* 0x000fe20000000800 */
[----:B---3--:R1:W-:Y:S01]  /*2ae90*/  @P5 STG.E desc[UR18][R248.64], R11 ;  /* 0x0000000bf8005986 */ /* 0x0083e2000c101912 */
[----:B------:R-:W-:Y:S01]  /*2aea0*/  ISETP.LT.AND P5, PT, R7, UR10, !P1 ;  /* 0x0000000a07007c0c */ /* 0x000fe2000cfa1270 */
[----:B------:R-:W-:Y:S01]  /*2aeb0*/  ULDC UR10, c[0x0][0x228] ;  /* 0x00008a00000a7ab9 */ /* 0x000fe20000000800 */
[----:B------:R-:W-:Y:S01]  /*2aec0*/  ULDC UR8, c[0x0][0x22c] ;  /* 0x00008b0000087ab9 */ /* 0x000fe20000000800 */
[----:B------:R-:W3:Y:S04]  /*2aed0*/  LDL.LU R247, [R1+0x2e8] ;  /* 0x0002e80001f77983 */ /* 0x000ee80000300800 */
[----:B------:R-:W3:Y:S01]  /*2aee0*/  LDL.LU R246, [R1+0x6ec] ;  /* 0x0006ec0001f67983 */ /* 0x000ee20000300800 */
[----:B-1----:R-:W-:-:S03]  /*2aef0*/  IMAD.WIDE R10, R224, 0x4, R2 ;  /* 0x00000004e00a7825 */ /* 0x002fc600078e0202 */
[----:B------:R-:W3:Y:S04]  /*2af00*/  LDL.LU R245, [R1+0xec] ;  /* 0x0000ec0001f57983 */ /* 0x000ee80000300800 */
[----:B------:R-:W3:Y:S04]  /*2af10*/  LDL.LU R244, [R1+0x4ec] ;  /* 0x0004ec0001f47983 */ /* 0x000ee80000300800 */
[----:B------:R-:W3:Y:S04]  /*2af20*/  LDL.LU R252, [R1+0x2ec] ;  /* 0x0002ec0001fc7983 */ /* 0x000ee80000300800 */
[----:B----4-:R1:W-:Y:S01]  /*2af30*/  @P5 STG.E desc[UR18][R10.64], R240 ;  /* 0x000000f00a005986 */ /* 0x0103e2000c101912 */
[----:B------:R-:W-:-:S02]  /*2af40*/  ISETP.GE.AND P5, PT, R9, UR4, PT ;  /* 0x0000000409007c0c */ /* 0x000fc4000bfa6270 */
[C---:B------:R-:W-:Y:S02]  /*2af50*/  ISETP.LT.AND P1, PT, R8.reuse, UR12, !P1 ;  /* 0x0000000c08007c0c */ /* 0x040fe4000cf21270 */
[----:B------:R-:W-:Y:S01]  /*2af60*/  ISETP.LT.AND P2, PT, R8, UR16, !P2 ;  /* 0x0000001008007c0c */ /* 0x000fe2000d741270 */
[----:B------:R-:W-:Y:S01]  /*2af70*/  IMAD.WIDE R224, R224, 0x4, R4 ;  /* 0x00000004e0e07825 */ /* 0x000fe200078e0204 */
[----:B------:R-:W-:Y:S01]  /*2af80*/  ULDC UR4, c[0x0][0x248] ;  /* 0x0000920000047ab9 */ /* 0x000fe20000000800 */
[----:B------:R-:W-:Y:S01]  /*2af90*/  ULDC UR12, c[0x0][0x228] ;  /* 0x00008a00000c7ab9 */ /* 0x000fe20000000800 */
[----:B------:R-:W-:Y:S01]  /*2afa0*/  ULDC UR16, c[0x0][0x228] ;  /* 0x00008a0000107ab9 */ /* 0x000fe20000000800 */
[----:B-1----:R-:W4:Y:S04]  /*2afb0*/  LDL.LU R240, [R1+0xdd8] ;  /* 0x000dd80001f07983 */ /* 0x002f280000300800 */
[----:B------:R-:W2:Y:S04]  /*2afc0*/  LDL.LU R10, [R1+0x6e4] ;  /* 0x0006e400010a7983 */ /* 0x000ea80000300800 */
[----:B------:R-:W3:Y:S04]  /*2afd0*/  LDL.LU R11, [R1+0xe4] ;  /* 0x0000e400010b7983 */ /* 0x000ee80000300800 */
[----:B------:R-:W4:Y:S01]  /*2afe0*/  LDL.LU R9, [R1+0x2e0] ;  /* 0x0002e00001097983 */ /* 0x000f220000300800 */
[----:B------:R-:W-:-:S04]  /*2aff0*/  IMAD.WIDE R226, R0, 0x4, R2 ;  /* 0x0000000400e27825 */ /* 0x000fc800078e0202 */
[C---:B------:R-:W-:Y:S01]  /*2b000*/  IMAD.WIDE R248, R0.reuse, 0x4, R4 ;  /* 0x0000000400f87825 */ /* 0x040fe200078e0204 */
[----:B----4-:R1:W-:Y:S04]  /*2b010*/  @P1 STG.E desc[UR18][R224.64], R9 ;  /* 0x00000009e0001986 */ /* 0x0103e8000c101912 */
[----:B--2---:R-:W-:Y:S04]  /*2b020*/  @P6 STG.E desc[UR18][R226.64], R10 ;  /* 0x0000000ae2006986 */ /* 0x004fe8000c101912 */
[----:B---3--:R2:W-:Y:S01]  /*2b030*/  @P2 STG.E desc[UR18][R248.64], R11 ;  /* 0x0000000bf8002986 */ /* 0x0085e2000c101912 */
[C---:B------:R-:W-:Y:S01]  /*2b040*/  ISETP.LT.AND P2, PT, R7.reuse, UR10, !P0 ;  /* 0x0000000a07007c0c */ /* 0x040fe2000c741270 */
[----:B------:R-:W-:Y:S01]  /*2b050*/  ULDC UR10, c[0x0][0x228] ;  /* 0x00008a00000a7ab9 */ /* 0x000fe20000000800 */
[----:B-1----:R-:W-:Y:S01]  /*2b060*/  VIADD R224, R0, UR4 ;  /* 0x0000000400e07c36 */ /* 0x002fe20008000000 */
[----:B------:R-:W-:Y:S01]  /*2b070*/  ISETP.LT.AND P0, PT, R8, UR12, !P0 ;  /* 0x0000000c08007c0c */ /* 0x000fe2000c701270 */
[----:B------:R-:W-:Y:S01]  /*2b080*/  VIADD R9, R6, 0x77 ;  /* 0x0000007706097836 */ /* 0x000fe20000000000 */
[----:B------:R-:W-:Y:S01]  /*2b090*/  ISETP.LT.AND P6, PT, R7, UR14, !P4 ;  /* 0x0000000e07007c0c */ /* 0x000fe2000e7c1270 */
[----:B------:R-:W-:Y:S01]  /*2b0a0*/  ULDC UR4, c[0x0][0x22c] ;  /* 0x00008b0000047ab9 */ /* 0x000fe20000000800 */
[----:B--2---:R-:W-:-:S04]  /*2b0b0*/  IMAD.WIDE R10, R224, 0x4, R2 ;  /* 0x00000004e00a7825 */ /* 0x004fc800078e0202 */
[----:B------:R-:W-:Y:S02]  /*2b0c0*/  VIADD R0, R224, UR6 ;  /* 0x00000006e0007c36 */ /* 0x000fe40008000000 */
[----:B------:R1:W-:Y:S01]  /*2b0d0*/  @P2 STG.E desc[UR18][R10.64], R241 ;  /* 0x000000f10a002986 */ /* 0x0003e2000c101912 */
[----:B------:R-:W-:Y:S01]  /*2b0e0*/  ISETP.LT.AND P4, PT, R8, UR16, !P4 ;  /* 0x0000001008007c0c */ /* 0x000fe2000e781270 */
[----:B------:R-:W-:Y:S01]  /*2b0f0*/  IMAD.WIDE R224, R224, 0x4, R4 ;  /* 0x00000004e0e07825 */ /* 0x000fe200078e0204 */
[----:B------:R-:W-:Y:S01]  /*2b100*/  ISETP.GE.AND P1, PT, R9, UR8, PT ;  /* 0x0000000809007c0c */ /* 0x000fe2000bf26270 */
[----:B------:R-:W-:Y:S01]  /*2b110*/  ULDC UR12, c[0x0][0x228] ;  /* 0x00008a00000c7ab9 */ /* 0x000fe20000000800 */
[----:B------:R-:W-:Y:S01]  /*2b120*/  ULDC UR14, c[0x0][0x228] ;  /* 0x00008a00000e7ab9 */ /* 0x000fe20000000800 */
[----:B------:R-:W-:Y:S01]  /*2b130*/  ULDC UR6, c[0x0][0x248] ;  /* 0x0000920000067ab9 */ /* 0x000fe20000000800 */
[----:B-1----:R-:W2:Y:S01]  /*2b140*/  LDL.LU R241, [R1+0xdd4] ;  /* 0x000dd40001f17983 */ /* 0x002ea20000300800 */
[----:B------:R-:W-:Y:S01]  /*2b150*/  IMAD.WIDE R226, R0, 0x4, R2 ;  /* 0x0000000400e27825 */ /* 0x000fe200078e0202 */
[----:B------:R-:W-:Y:S01]  /*2b160*/  ULDC UR16, c[0x0][0x228] ;  /* 0x00008a0000107ab9 */ /* 0x000fe20000000800 */
[----:B------:R-:W-:Y:S01]  /*2b170*/  ULDC UR8, c[0x0][0x22c] ;  /* 0x00008b0000087ab9 */ /* 0x000fe20000000800 */
[----:B------:R-:W3:Y:S01]  /*2b180*/  LDL.LU R11, [R1+0x2e4] ;  /* 0x0002e400010b7983 */ /* 0x000ee20000300800 */
[----:B------:R-:W-:-:S02]  /*2b190*/  VIADD R9, R6, 0x78 ;  /* 0x0000007806097836 */ /* 0x000fc40000000000 */
[----:B------:R-:W-:-:S03]  /*2b1a0*/  IMAD.WIDE R248, R0, 0x4, R4 ;  /* 0x0000000400f87825 */ /* 0x000fc600078e0204 */
[----:B------:R-:W-:Y:S01]  /*2b1b0*/  ISETP.GE.AND P2, PT, R9, UR4, PT ;  /* 0x0000000409007c0c */ /* 0x000fe2000bf46270 */
[----:B------:R-:W-:Y:S01]  /*2b1c0*/  ULDC UR4, c[0x0][0x248] ;  /* 0x0000920000047ab9 */ /* 0x000fe20000000800 */
[----:B------:R-:W-:Y:S01]  /*2b1d0*/  IADD3 R9, R6, 0x79, RZ ;  /* 0x0000007906097810 */ /* 0x000fe20007ffe0ff */
[----:B---3--:R1:W-:Y:S04]  /*2b1e0*/  @P0 STG.E desc[UR18][R224.64], R11 ;  /* 0x0000000be0000986 */ /* 0x0083e8000c101912 */
        /* <DEDUP_REMOVED lines=19> */
[C---:B---3--:R-:W-:Y:S01]  /*2b320*/  IMAD.WIDE R226, R0.reuse, 0x4, R2 ;  /* 0x0000000400e27825 */ /* 0x048fe200078e0202 */
[----:B------:R1:W-:Y:S03]  /*2b330*/  @P3 STG.E desc[UR18][R224.64], R247 ;  /* 0x000000f7e0003986 */ /* 0x0003e6000c101912 */
[----:B----4-:R-:W-:Y:S01]  /*2b340*/  IMAD.WIDE R248, R0, 0x4, R4 ;  /* 0x0000000400f87825 */ /* 0x010fe200078e0204 */
[----:B------:R-:W-:Y:S03]  /*2b350*/  @P6 STG.E desc[UR18][R226.64], R246 ;  /* 0x000000f6e2006986 */ /* 0x000fe6000c101912 */
[----:B------:R-:W-:Y:S01]  /*2b360*/  VIADD R9, R6, 0x7a ;  /* 0x0000007a06097836 */ /* 0x000fe20000000000 */
[----:B------:R-:W-:Y:S01]  /*2b370*/  @P5 STG.E desc[UR18][R248.64], R245 ;  /* 0x000000f5f8005986 */ /* 0x000fe2000c101912 */
[----:B------:R-:W-:Y:S01]  /*2b380*/  ISETP.LT.AND P5, PT, R7, UR10, !P1 ;  /* 0x0000000a07007c0c */ /* 0x000fe2000cfa1270 */
[----:B------:R-:W-:-:S02]  /*2b390*/  ULDC UR10, c[0x0][0x228] ;  /* 0x00008a00000a7ab9 */ /* 0x000fc40000000800 */
[----:B------:R-:W-:Y:S01]  /*2b3a0*/  ISETP.GE.AND P4, PT, R9, UR4, PT ;  /* 0x0000000409007c0c */ /* 0x000fe2000bf86270 */
[----:B------:R-:W-:Y:S02]  /*2b3b0*/  ULDC UR4, c[0x0][0x248] ;  /* 0x0000920000047ab9 */ /* 0x000fe40000000800 */
[----:B-1----:R-:W-:Y:S02]  /*2b3c0*/  IADD3 R224, R0, UR4, RZ ;  /* 0x0000000400e07c10 */ /* 0x002fe4000fffe0ff */
[----:B------:R-:W-:Y:S02]  /*2b3d0*/  ISETP.LT.AND P1, PT, R8, UR12, !P1 ;  /* 0x0000000c08007c0c */ /* 0x000fe4000cf21270 */
[----:B------:R-:W-:Y:S01]  /*2b3e0*/  ISETP.LT.AND P6, PT, R7, UR14, !P2 ;  /* 0x0000000e07007c0c */ /* 0x000fe2000d7c1270 */
[----:B------:R-:W-:Y:S01]  /*2b3f0*/  IMAD.WIDE R10, R224, 0x4, R2 ;  /* 0x00000004e00a7825 */ /* 0x000fe200078e0202 */
[----:B------:R-:W-:Y:S01]  /*2b400*/  ULDC UR4, c[0x0][0x22c] ;  /* 0x00008b0000047ab9 */ /* 0x000fe20000000800 */
[----:B------:R-:W-:Y:S01]  /*2b410*/  ULDC UR12, c[0x0][0x228] ;  /* 0x00008a00000c7ab9 */ /* 0x000fe20000000800 */
[----:B------:R-:W-:-:S02]  /*2b420*/  ULDC UR14, c[0x0][0x228] ;  /* 0x00008a00000e7ab9 */ /* 0x000fc40000000800 */
[----:B------:R1:W-:Y:S04]  /*2b430*/  @P5 STG.E desc[UR18][R10.64], R244 ;  /* 0x000000f40a005986 */ /* 0x0003e8000c101912 */
[----:B-1----:R-:W3:Y:S04]  /*2b440*/  LDL.LU R10, [R1+0x6f0] ;  /* 0x0006f000010a7983 */ /* 0x002ee80000300800 */
[----:B------:R-:W4:Y:S04]  /*2b450*/  LDL.LU R11, [R1+0xf0] ;  /* 0x0000f000010b7983 */ /* 0x000f280000300800 */
[----:B------:R-:W2:Y:S01]  /*2b460*/  LDL.LU R242, [R1+0x4f0] ;  /* 0x0004f00001f27983 */ /* 0x000ea20000300800 */
[----:B------:R-:W-:Y:S01]  /*2b470*/  ISETP.LT.AND P2, PT, R8, UR16, !P2 ;  /* 0x0000001008007c0c */ /* 0x000fe2000d741270 */
[----:B------:R-:W-:Y:S01]  /*2b480*/  VIADD R0, R224, UR6 ;  /* 0x00000006e0007c36 */ /* 0x000fe20008000000 */
[----:B------:R-:W-:Y:S01]  /*2b490*/  ULDC UR16, c[0x0][0x228] ;  /* 0x00008a0000107ab9 */ /* 0x000fe20000000800 */
[----:B------:R-:W-:Y:S01]  /*2b4a0*/  VIADD R9, R6, 0x7b ;  /* 0x0000007b06097836 */ /* 0x000fe20000000000 */
[----:B------:R-:W2:Y:S01]  /*2b4b0*/  LDL.LU R243, [R1+0x4f4] ;  /* 0x0004f40001f37983 */ /* 0x000ea20000300800 */
[----:B------:R-:W-:Y:S01]  /*2b4c0*/  IMAD.WIDE R224, R224, 0x4, R4 ;  /* 0x00000004e0e07825 */ /* 0x000fe200078e0204 */
[----:B------:R-:W-:-:S03]  /*2b4d0*/  ULDC UR6, c[0x0][0x248] ;  /* 0x0000920000067ab9 */ /* 0x000fc60000000800 */
[----:B------:R-:W-:Y:S01]  /*2b4e0*/  IMAD.WIDE R226, R0, 0x4, R2 ;  /* 0x0000000400e27825 */ /* 0x000fe200078e0202 */
[----:B------:R-:W-:-:S03]  /*2b4f0*/  ISETP.GE.AND P3, PT, R9, UR8, PT ;  /* 0x0000000809007c0c */ /* 0x000fc6000bf66270 */
[----:B------:R-:W-:Y:S01]  /*2b500*/  IMAD.WIDE R248, R0, 0x4, R4 ;  /* 0x0000000400f87825 */ /* 0x000fe200078e0204 */
[----:B------:R1:W-:Y:S01]  /*2b510*/  @P1 STG.E desc[UR18][R224.64], R252 ;  /* 0x000000fce0001986 */ /* 0x0003e2000c101912 */
[----:B------:R-:W-:Y:S02]  /*2b520*/  ULDC UR8, c[0x0][0x22c] ;  /* 0x00008b0000087ab9 */ /* 0x000fe40000000800 */
[C---:B------:R-:W-:Y:S01]  /*2b530*/  VIADD R9, R6.reuse, 0x7c ;  /* 0x0000007c06097836 */ /* 0x040fe20000000000 */
[----:B------:R-:W2:Y:S04]  /*2b540*/  LDL.LU R244, [R1+0x4f8] ;  /* 0x0004f80001f47983 */ /* 0x000ea80000300800 */
[----:B------:R-:W-:Y:S01]  /*2b550*/  ISETP.GE.AND P5, PT, R9, UR4, PT ;  /* 0x0000000409007c0c */ /* 0x000fe2000bfa6270 */
[----:B------:R-:W-:Y:S01]  /*2b560*/  ULDC UR4, c[0x0][0x248] ;  /* 0x0000920000047ab9 */ /* 0x000fe20000000800 */
[----:B------:R-:W-:Y:S01]  /*2b570*/  VIADD R9, R6, 0x7d ;  /* 0x0000007d06097836 */ /* 0x000fe20000000000 */
[----:B------:R-:W2:Y:S01]  /*2b580*/  LDL.LU R250, [R1+0x2f8] ;  /* 0x0002f80001fa7983 */ /* 0x000ea20000300800 */
[----:B-1----:R-:W-:Y:S01]  /*2b590*/  VIADD R224, R0, UR4 ;  /* 0x0000000400e07c36 */ /* 0x002fe20008000000 */
[----:B------:R-:W-:-:S02]  /*2b5a0*/  ULDC UR4, c[0x0][0x22c] ;  /* 0x00008b0000047ab9 */ /* 0x000fc40000000800 */
[----:B------:R-:W2:Y:S01]  /*2b5b0*/  LDL.LU R247, [R1+0x6fc] ;  /* 0x0006fc0001f77983 */ /* 0x000ea20000300800 */
[----:B------:R-:W-:Y:S01]  /*2b5c0*/  ISETP.GE.AND P1, PT, R9, UR8, PT ;  /* 0x0000000809007c0c */ /* 0x000fe2000bf26270 */
[----:B------:R-:W-:Y:S02]  /*2b5d0*/  VIADD R9, R6, 0x7e ;  /* 0x0000007e06097836 */ /* 0x000fe40000000000 */
[----:B---3--:R-:W-:Y:S01]  /*2b5e0*/  @P6 STG.E desc[UR18][R226.64], R10 ;  /* 0x0000000ae2006986 */ /* 0x008fe2000c101912 */
[----:B------:R-:W-:Y:S01]  /*2b5f0*/  IADD3 R0, R224, UR6, RZ ;  /* 0x00000006e0007c10 */ /* 0x000fe2000fffe0ff */
[----:B------:R-:W-:Y:S02]  /*2b600*/  ULDC UR8, c[0x0][0x22c] ;  /* 0x00008b0000087ab9 */ /* 0x000fe40000000800 */
[----:B------:R-:W3:Y:S01]  /*2b610*/  LDL.LU R245, [R1+0xfc] ;  /* 0x0000fc0001f57983 */ /* 0x000ee20000300800 */
[C---:B------:R-:W-:Y:S01]  /*2b620*/  ISETP.LT.AND P6, PT, R7.reuse, UR14, !P4 ;  /* 0x0000000e07007c0c */ /* 0x040fe2000e7c1270 */
[----:B------:R-:W-:Y:S01]  /*2b630*/  ULDC UR14, c[0x0][0x228] ;  /* 0x00008a00000e7ab9 */ /* 0x000fe20000000800 */
[----:B------:R-:W-:Y:S01]  /*2b640*/  ULDC UR6, c[0x0][0x248] ;  /* 0x0000920000067ab9 */ /* 0x000fe20000000800 */
[----:B----4-:R1:W-:Y:S01]  /*2b650*/  @P2 STG.E desc[UR18][R248.64], R11 ;  /* 0x0000000bf8002986 */ /* 0x0103e2000c101912 */
[----:B------:R-:W-:Y:S01]  /*2b660*/  ISETP.LT.AND P2, PT, R7, UR10, !P0 ;  /* 0x0000000a07007c0c */ /* 0x000fe2000c741270 */
[----:B------:R-:W-:-:S02]  /*2b670*/  ULDC UR10, c[0x0][0x228] ;  /* 0x00008a00000a7ab9 */ /* 0x000fc40000000800 */
[----:B------:R-:W4:Y:S04]  /*2b680*/  LDL.LU R246, [R1+0x4fc] ;  /* 0x0004fc0001f67983 */ /* 0x000f280000300800 */
[----:B------:R-:W4:Y:S01]  /*2b690*/  LDL.LU R252, [R1+0x2fc] ;  /* 0x0002fc0001fc7983 */ /* 0x000f220000300800 */
[----:B-1----:R-:W-:-:S05]  /*2b6a0*/  IMAD.WIDE R10, R224, 0x4, R2 ;  /* 0x00000004e00a7825 */ /* 0x002fca00078e0202 */
[----:B--2---:R1:W-:Y:S01]  /*2b6b0*/  @P2 STG.E desc[UR18][R10.64], R242 ;  /* 0x000000f20a002986 */ /* 0x0043e2000c101912 */
[----:B------:R-:W-:Y:S02]  /*2b6c0*/  ISETP.GE.AND P2, PT, R9, UR4, PT ;  /* 0x0000000409007c0c */ /* 0x000fe4000bf46270 */
[C---:B------:R-:W-:Y:S02]  /*2b6d0*/  ISETP.LT.AND P0, PT, R8.reuse, UR12, !P0 ;  /* 0x0000000c08007c0c */ /* 0x040fe4000c701270 */
[----:B------:R-:W-:Y:S01]  /*2b6e0*/  ISETP.LT.AND P4, PT, R8, UR16, !P4 ;  /* 0x0000001008007c0c */ /* 0x000fe2000e781270 */
[----:B------:R-:W-:Y:S01]  /*2b6f0*/  IMAD.WIDE R224, R224, 0x4, R4 ;  /* 0x00000004e0e07825 */ /* 0x000fe200078e0204 */
[----:B------:R-:W-:Y:S01]  /*2b700*/  ULDC UR4, c[0x0][0x248] ;  /* 0x0000920000047ab9 */ /* 0x000fe20000000800 */
[----:B------:R-:W-:Y:S01]  /*2b710*/  ULDC UR12, c[0x0][0x228] ;  /* 0x00008a00000c7ab9 */ /* 0x000fe20000000800 */
[----:B------:R-:W-:Y:S01]  /*2b720*/  ULDC UR16, c[0x0][0x228] ;  /* 0x00008a0000107ab9 */ /* 0x000fe20000000800 */
[----:B-1----:R-:W2:Y:S04]  /*2b730*/  LDL.LU R242, [R1+0xdd0] ;  /* 0x000dd00001f27983 */ /* 0x002ea80000300800 */
[----:B------:R-:W3:Y:S04]  /*2b740*/  LDL.LU R10, [R1+0x6f4] ;  /* 0x0006f400010a7983 */ /* 0x000ee80000300800 */
[----:B------:R-:W4:Y:S04]  /*2b750*/  LDL.LU R11, [R1+0xf4] ;  /* 0x0000f400010b7983 */ /* 0x000f280000300800 */
[----:B------:R-:W2:Y:S01]  /*2b760*/  LDL.LU R9, [R1+0x2f0] ;  /* 0x0002f00001097983 */ /* 0x000ea20000300800 */
[----:B------:R-:W-:-:S04]  /*2b770*/  IMAD.WIDE R226, R0, 0x4, R2 ;  /* 0x0000000400e27825 */ /* 0x000fc800078e0202 */
[C---:B------:R-:W-:Y:S01]  /*2b780*/  IMAD.WIDE R248, R0.reuse, 0x4, R4 ;  /* 0x0000000400f87825 */ /* 0x040fe200078e0204 */
[----:B--2---:R1:W-:Y:S04]  /*2b790*/  @P0 STG.E desc[UR18][R224.64], R9 ;  /* 0x00000009e0000986 */ /* 0x0043e8000c101912 */
[----:B---3--:R-:W-:Y:S04]  /*2b7a0*/  @P6 STG.E desc[UR18][R226.64], R10 ;  /* 0x0000000ae2006986 */ /* 0x008fe8000c101912 */
[----:B----4-:R2:W-:Y:S01]  /*2b7b0*/  @P4 STG.E desc[UR18][R248.64], R11 ;  /* 0x0000000bf8004986 */ /* 0x0105e2000c101912 */
[----:B------:R-:W-:Y:S01]  /*2b7c0*/  ISETP.LT.AND P4, PT, R7, UR10, !P3 ;  /* 0x0000000a07007c0c */ /* 0x000fe2000df81270 */
[----:B------:R-:W-:Y:S01]  /*2b7d0*/  ULDC UR10, c[0x0][0x228] ;  /* 0x00008a00000a7ab9 */ /* 0x000fe20000000800 */
[----:B-1----:R-:W-:Y:S01]  /*2b7e0*/  VIADD R224, R0, UR4 ;  /* 0x0000000400e07c36 */ /* 0x002fe20008000000 */
[----:B------:R-:W-:Y:S01]  /*2b7f0*/  ULDC UR4, c[0x0][0x22c] ;  /* 0x00008b0000047ab9 */ /* 0x000fe20000000800 */
[----:B------:R-:W-:-:S02]  /*2b800*/  VIADD R9, R6, 0x7f ;  /* 0x0000007f06097836 */ /* 0x000fc40000000000 */
[----:B--2---:R-:W-:-:S03]  /*2b810*/  IMAD.WIDE R10, R224, 0x4, R2 ;  /* 0x00000004e00a7825 */ /* 0x004fc600078e0202 */
[----:B------:R-:W-:Y:S01]  /*2b820*/  ISETP.GE.AND P0, PT, R9, UR8, PT ;  /* 0x0000000809007c0c */ /* 0x000fe2000bf06270 */
[----:B------:R-:W-:Y:S01]  /*2b830*/  ULDC UR8, c[0x0][0x22c] ;  /* 0x00008b0000087ab9 */ /* 0x000fe20000000800 */
[----:B------:R-:W-:Y:S02]  /*2b840*/  IADD3 R9, R6, 0x80, RZ ;  /* 0x0000008006097810 */ /* 0x000fe40007ffe0ff */
[----:B------:R1:W-:Y:S02]  /*2b850*/  @P4 STG.E desc[UR18][R10.64], R243 ;  /* 0x000000f30a004986 */ /* 0x0003e4000c101912 */
[----:B------:R-:W-:Y:S02]  /*2b860*/  ISETP.GE.AND P4, PT, R9, UR4, PT ;  /* 0x0000000409007c0c */ /* 0x000fe4000bf86270 */
[----:B------:R-:W-:Y:S02]  /*2b870*/  ISETP.LT.AND P3, PT, R8, UR12, !P3 ;  /* 0x0000000c08007c0c */ /* 0x000fe4000df61270 */
[----:B------:R-:W-:Y:S01]  /*2b880*/  ISETP.LT.AND P6, PT, R7, UR14, !P5 ;  /* 0x0000000e07007c0c */ /* 0x000fe2000efc1270 */
[----:B------:R-:W-:Y:S01]  /*2b890*/  VIADD R0, R224, UR6 ;  /* 0x00000006e0007c36 */ /* 0x000fe20008000000 */
[----:B-1----:R-:W2:Y:S01]  /*2b8a0*/  LDL.LU R243, [R1+0xdcc] ;  /* 0x000dcc0001f37983 */ /* 0x002ea20000300800 */
[----:B------:R-:W-:Y:S01]  /*2b8b0*/  ISETP.LT.AND P5, PT, R8, UR16, !P5 ;  /* 0x0000001008007c0c */ /* 0x000fe2000efa1270 */
[----:B------:R-:W-:Y:S01]  /*2b8c0*/  IMAD.WIDE R224, R224, 0x4, R4 ;  /* 0x00000004e0e07825 */ /* 0x000fe200078e0204 */
[----:B------:R-:W-:Y:S01]  /*2b8d0*/  ULDC UR12, c[0x0][0x228] ;  /* 0x00008a00000c7ab9 */ /* 0x000fe20000000800 */
[----:B------:R-:W3:Y:S01]  /*2b8e0*/  LDL.LU R10, [R1+0x6f8] ;  /* 0x0006f800010a7983 */ /* 0x000ee20000300800 */
[----:B------:R-:W-:Y:S01]  /*2b8f0*/  ULDC UR4, c[0x0][0x248] ;  /* 0x0000920000047ab9 */ /* 0x000fe20000000800 */
[----:B------:R-:W-:Y:S01]  /*2b900*/  IMAD.WIDE R226, R0, 0x4, R2 ;  /* 0x0000000400e27825 */ /* 0x000fe200078e0202 */
[----:B------:R-:W-:Y:S01]  /*2b910*/  ULDC UR14, c[0x0][0x228] ;  /* 0x00008a00000e7ab9 */ /* 0x000fe20000000800 */
[----:B------:R-:W4:Y:S01]  /*2b920*/  LDL.LU R11, [R1+0xf8] ;  /* 0x0000f800010b7983 */ /* 0x000f220000300800 */
[----:B------:R-:W-:Y:S01]  /*2b930*/  ULDC UR16, c[0x0][0x228] ;  /* 0x00008a0000107ab9 */ /* 0x000fe20000000800 */
[----:B------:R-:W-:-:S02]  /*2b940*/  ULDC UR6, c[0x0][0x248] ;  /* 0x0000920000067ab9 */ /* 0x000fc40000000800 */
        /* <DEDUP_REMOVED lines=12> */
[----:B------:R-:W-:Y:S01]  /*2ba10*/  VIADD R9, R6, 0x81 ;  /* 0x0000008106097836 */ /* 0x000fe20000000000 */
[----:B------:R-:W-:Y:S01]  /*2ba20*/  ULDC UR4, c[0x0][0x22c] ;  /* 0x00008b0000047ab9 */ /* 0x000fe20000000800 */
[C---:B------:R-:W-:Y:S01]  /*2ba30*/  VIADD R0, R224.reuse, UR6 ;  /* 0x00000006e0007c36 */ /* 0x040fe20008000000 */
[----:B------:R-:W-:Y:S01]  /*2ba40*/  ULDC UR12, c[0x0][0x228] ;  /* 0x00008a00000c7ab9 */ /* 0x000fe20000000800 */
[----:B------:R-:W-:Y:S01]  /*2ba50*/  ULDC UR16, c[0x0][0x228] ;  /* 0x00008a0000107ab9 */ /* 0x000fe20000000800 */
[C---:B--2---:R-:W-:Y:S01]  /*2ba60*/  IMAD.WIDE R10, R224.reuse, 0x4, R2 ;  /* 0x00000004e00a7825 */ /* 0x044fe200078e0202 */
[----:B------:R-:W-:Y:S01]  /*2ba70*/  ISETP.GE.AND P3, PT, R9, UR8, PT ;  /* 0x0000000809007c0c */ /* 0x000fe2000bf66270 */
[----:B------:R-:W-:Y:S01]  /*2ba80*/  ULDC UR6, c[0x0][0x248] ;  /* 0x0000920000067ab9 */ /* 0x000fe20000000800 */
[----:B------:R-:W-:Y:S01]  /*2ba90*/  ULDC UR8, c[0x0][0x22c] ;  /* 0x00008b0000087ab9 */ /* 0x000fe20000000800 */
[----:B------:R-:W-:Y:S01]  /*2baa0*/  IMAD.WIDE R224, R224, 0x4, R4 ;  /* 0x00000004e0e07825 */ /* 0x000fe200078e0204 */
[----:B------:R1:W-:Y:S03]  /*2bab0*/  @P5 STG.E desc[UR18][R10.64], R244 ;  /* 0x000000f40a005986 */ /* 0x0003e6000c101912 */
[C---:B------:R-:W-:Y:S01]  /*2bac0*/  IMAD.WIDE R226, R0.reuse, 0x4, R2 ;  /* 0x0000000400e27825 */ /* 0x040fe200078e0202 */
[----:B------:R2:W-:Y:S03]  /*2bad0*/  @P1 STG.E desc[UR18][R224.64], R250 ;  /* 0x000000fae0001986 */ /* 0x0005e6000c101912 */
[----:B------:R-:W-:Y:S01]  /*2bae0*/  IMAD.WIDE R248, R0, 0x4, R4 ;  /* 0x0000000400f87825 */ /* 0x000fe200078e0204 */
[----:B------:R-:W-:Y:S03]  /*2baf0*/  @P6 STG.E desc[UR18][R226.64], R247 ;  /* 0x000000f7e2006986 */ /* 0x000fe6000c101912 */
[----:B------:R-:W-:Y:S01]  /*2bb00*/  VIADD R9, R6, 0x82 ;  /* 0x0000008206097836 */ /* 0x000fe20000000000 */
[----:B------:R3:W-:Y:S01]  /*2bb10*/  @P2 STG.E desc[UR18][R248.64], R245 ;  /* 0x000000f5f8002986 */ /* 0x0007e2000c101912 */
[----:B------:R-:W-:Y:S01]  /*2bb20*/  ISETP.LT.AND P2, PT, R7, UR10, !P0 ;  /* 0x0000000a07007c0c */ /* 0x000fe2000c741270 */
[----:B------:R-:W-:-:S02]  /*2bb30*/  ULDC UR10, c[0x0][0x228] ;  /* 0x00008a00000a7ab9 */ /* 0x000fc40000000800 */
[----:B------:R-:W-:Y:S01]  /*2bb40*/  ISETP.GE.AND P5, PT, R9, UR4, PT ;  /* 0x0000000409007c0c */ /* 0x000fe2000bfa6270 */
[----:B------:R-:W-:Y:S01]  /*2bb50*/  ULDC UR4, c[0x0][0x248] ;  /* 0x0000920000047ab9 */ /* 0x000fe20000000800 */
[----:B-1----:R-:W4:Y:S01]  /*2bb60*/  LDL.LU R244, [R1+0xdc8] ;  /* 0x000dc80001f47983 */ /* 0x002f220000300800 */
[----:B--2---:R-:W-:Y:S01]  /*2bb70*/  VIADD R224, R0, UR4 ;  /* 0x0000000400e07c36 */ /* 0x004fe20008000000 */
[----:B------:R-:W-:Y:S01]  /*2bb80*/  ISETP.LT.AND P0, PT, R8, UR12, !P0 ;  /* 0x0000000c08007c0c */ /* 0x000fe2000c701270 */
[----:B------:R-:W-:Y:S01]  /*2bb90*/  ULDC UR4, c[0x0][0x22c] ;  /* 0x00008b0000047ab9 */ /* 0x000fe20000000800 */
[----:B------:R-:W-:Y:S01]  /*2bba0*/  ISETP.LT.AND P6, PT, R7, UR14, !P4 ;  /* 0x0000000e07007c0c */ /* 0x000fe2000e7c1270 */
[----:B------:R-:W-:Y:S01]  /*2bbb0*/  IMAD.WIDE R10, R224, 0x4, R2 ;  /* 0x00000004e00a7825 */ /* 0x000fe200078e0202 */
[----:B---3--:R-:W2:Y:S01]  /*2bbc0*/  LDL.LU R245, [R1+0x500] ;  /* 0x0005000001f57983 */ /* 0x008ea20000300800 */
[----:B------:R-:W-:Y:S01]  /*2bbd0*/  IADD3 R9, R6, 0x83, RZ ;  /* 0x0000008306097810 */ /* 0x000fe20007ffe0ff */
[----:B------:R-:W-:Y:S01]  /*2bbe0*/  ULDC UR12, c[0x0][0x228] ;  /* 0x00008a00000c7ab9 */ /* 0x000fe20000000800 */
[----:B------:R-:W-:Y:S01]  /*2bbf0*/  VIADD R0, R224, UR6 ;  /* 0x00000006e0007c36 */ /* 0x000fe20008000000 */
[----:B------:R1:W-:Y:S01]  /*2bc00*/  @P2 STG.E desc[UR18][R10.64], R246 ;  /* 0x000000f60a002986 */ /* 0x0003e2000c101912 */
[----:B------:R-:W-:Y:S01]  /*2bc10*/  ISETP.LT.AND P4, PT, R8, UR16, !P4 ;  /* 0x0000001008007c0c */ /* 0x000fe2000e781270 */
[----:B------:R-:W-:Y:S01]  /*2bc20*/  IMAD.WIDE R224, R224, 0x4, R4 ;  /* 0x00000004e0e07825 */ /* 0x000fe200078e0204 */
[----:B------:R-:W-:Y:S01]  /*2bc30*/  ISETP.GE.AND P1, PT, R9, UR8, PT ;  /* 0x0000000809007c0c */ /* 0x000fe2000bf26270 */
[----:B------:R-:W-:Y:S01]  /*2bc40*/  ULDC UR8, c[0x0][0x22c] ;  /* 0x00008b0000087ab9 */ /* 0x000fe20000000800 */
[----:B------:R-:W-:Y:S01]  /*2bc50*/  ULDC UR14, c[0x0][0x228] ;  /* 0x00008a00000e7ab9 */ /* 0x000fe20000000800 */
[----:B------:R-:W-:Y:S01]  /*2bc60*/  ULDC UR6, c[0x0][0x248] ;  /* 0x0000920000067ab9 */ /* 0x000fe20000000800 */
[----:B-1----:R-:W3:Y:S01]  /*2bc70*/  LDL.LU R10, [R1+0x700] ;  /* 0x00070000010a7983 */ /* 0x002ee20000300800 */
[----:B------:R-:W-:Y:S01]  /*2bc80*/  IMAD.WIDE R226, R0, 0x4, R2 ;  /* 0x0000000400e27825 */ /* 0x000fe200078e0202 */
[----:B------:R-:W-:-:S02]  /*2bc90*/  ULDC UR16, c[0x0][0x228] ;  /* 0x00008a0000107ab9 */ /* 0x000fc40000000800 */
[----:B------:R-:W4:Y:S01]  /*2bca0*/  LDL.LU R11, [R1+0x100] ;  /* 0x00010000010b7983 */ /* 0x000f220000300800 */
[----:B------:R-:W-:-:S03]  /*2bcb0*/  IMAD.WIDE R248, R0, 0x4, R4 ;  /* 0x0000000400f87825 */ /* 0x000fc600078e0204 */
[----:B------:R1:W-:Y:S01]  /*2bcc0*/  @P0 STG.E desc[UR18][R224.64], R252 ;  /* 0x000000fce0000986 */ /* 0x0003e2000c101912 */
[----:B------:R-:W-:-:S03]  /*2bcd0*/  VIADD R9, R6, 0x84 ;  /* 0x0000008406097836 */ /* 0x000fc60000000000 */
[----:B------:R-:W2:Y:S02]  /*2bce0*/  LDL.LU R246, [R1+0x504] ;  /* 0x0005040001f67983 */ /* 0x000ea40000300800 */
[----:B------:R-:W-:Y:S01]  /*2bcf0*/  ISETP.GE.AND P2, PT, R9, UR4, PT ;  /* 0x0000000409007c0c */ /* 0x000fe2000bf46270 */
[----:B------:R-:W-:Y:S01]  /*2bd00*/  ULDC UR4, c[0x0][0x248] ;  /* 0x0000920000047ab9 */ /* 0x000fe20000000800 */
[----:B------:R-:W-:Y:S01]  /*2bd10*/  VIADD R9, R6, 0x85 ;  /* 0x0000008506097836 */ /* 0x000fe20000000000 */
[----:B------:R-:W2:Y:S01]  /*2bd20*/  LDL.LU R247, [R1+0x508] ;  /* 0x0005080001f77983 */ /* 0x000ea20000300800 */
[----:B-1----:R-:W-:-:S03]  /*2bd30*/  IADD3 R224, R0, UR4, RZ ;  /* 0x0000000400e07c10 */ /* 0x002fc6000fffe0ff */
[----:B------:R-:W2:Y:S01]  /*2bd40*/  LDL.LU R252, [R1+0x50c] ;  /* 0x00050c0001fc7983 */ /* 0x000ea20000300800 */
[----:B------:R-:W-:Y:S01]  /*2bd50*/  ISETP.GE.AND P0, PT, R9, UR8, PT ;  /* 0x0000000809007c0c */ /* 0x000fe2000bf06270 */
[----:B------:R-:W-:Y:S01]  /*2bd60*/  VIADD R9, R6, 0x86 ;  /* 0x0000008606097836 */ /* 0x000fe20000000000 */
[----:B------:R-:W-:Y:S01]  /*2bd70*/  ULDC UR4, c[0x0][0x22c] ;  /* 0x00008b0000047ab9 */ /* 0x000fe20000000800 */
[----:B------:R-:W2:Y:S04]  /*2bd80*/  LDL.LU R250, [R1+0x30c] ;  /* 0x00030c0001fa7983 */ /* 0x000ea80000300800 */
[----:B---3--:R-:W-:Y:S01]  /*2bd90*/  @P6 STG.E desc[UR18][R226.64], R10 ;  /* 0x0000000ae2006986 */ /* 0x008fe2000c101912 */
[C---:B------:R-:W-:Y:S01]  /*2bda0*/  VIADD R0, R224.reuse, UR6 ;  /* 0x00000006e0007c36 */ /* 0x040fe20008000000 */
[C---:B------:R-:W-:Y:S01]  /*2bdb0*/  ISETP.LT.AND P6, PT, R7.reuse, UR14, !P5 ;  /* 0x0000000e07007c0c */ /* 0x040fe2000efc1270 */
[----:B------:R-:W-:Y:S01]  /*2bdc0*/  ULDC UR8, c[0x0][0x22c] ;  /* 0x00008b0000087ab9 */ /* 0x000fe20000000800 */
[----:B----4-:R1:W-:Y:S01]  /*2bdd0*/  @P4 STG.E desc[UR18][R248.64], R11 ;  /* 0x0000000bf8004986 */ /* 0x0103e2000c101912 */
[----:B------:R-:W-:Y:S01]  /*2bde0*/  ISETP.LT.AND P4, PT, R7, UR10, !P3 ;  /* 0x0000000a07007c0c */ /* 0x000fe2000df81270 */
[----:B------:R-:W-:Y:S01]  /*2bdf0*/  ULDC UR10, c[0x0][0x228] ;  /* 0x00008a00000a7ab9 */ /* 0x000fe20000000800 */
[----:B------:R-:W-:Y:S01]  /*2be00*/  ULDC UR6, c[0x0][0x248] ;  /* 0x0000920000067ab9 */ /* 0x000fe20000000800 */
[----:B------:R-:W-:Y:S01]  /*2be10*/  ULDC UR14, c[0x0][0x228] ;  /* 0x00008a00000e7ab9 */ /* 0x000fe20000000800 */
[----:B-1----:R-:W-:-:S09]  /*2be20*/  IMAD.WIDE R10, R224, 0x4, R2 ;  /* 0x00000004e00a7825 */ /* 0x002fd200078e0202 */
        /* <DEDUP_REMOVED lines=25> */
[----:B------:R-:W-:Y:S02]  /*2bfc0*/  VIADD R9, R6, 0x88 ;  /* 0x0000008806097836 */ /* 0x000fe40000000000 */
[----:B------:R1:W-:Y:S03]  /*2bfd0*/  @P5 STG.E desc[UR18][R10.64], R246 ;  /* 0x000000f60a005986 */ /* 0x0003e6000c101912 */
[----:B------:R-:W-:Y:S01]  /*2bfe0*/  ISETP.GE.AND P5, PT, R9, UR4, PT ;  /* 0x0000000409007c0c */ /* 0x000fe2000bfa6270 */
[----:B------:R-:W-:Y:S01]  /*2bff0*/  ULDC UR4, c[0x0][0x248] ;  /* 0x0000920000047ab9 */ /* 0x000fe20000000800 */
[----:B-1----:R-:W2:Y:S04]  /*2c000*/  LDL.LU R246, [R1+0xdc0] ;  /* 0x000dc00001f67983 */ /* 0x002ea80000300800 */
[----:B------:R-:W3:Y:S04]  /*2c010*/  LDL.LU R10, [R1+0x708] ;  /* 0x00070800010a7983 */ /* 0x000ee80000300800 */
[----:B------:R-:W4:Y:S04]  /*2c020*/  LDL.LU R11, [R1+0x108] ;  /* 0x00010800010b7983 */ /* 0x000f280000300800 */
[----:B------:R-:W2:Y:S01]  /*2c030*/  LDL.LU R9, [R1+0x304] ;  /* 0x0003040001097983 */ /* 0x000ea20000300800 */
[----:B------:R-:W-:Y:S01]  /*2c040*/  ISETP.LT.AND P1, PT, R8, UR12, !P1 ;  /* 0x0000000c08007c0c */ /* 0x000fe2000cf21270 */
[----:B------:R-:W-:Y:S01]  /*2c050*/  ULDC UR12, c[0x0][0x228] ;  /* 0x00008a00000c7ab9 */ /* 0x000fe20000000800 */
[----:B------:R-:W-:Y:S01]  /*2c060*/  ISETP.LT.AND P6, PT, R7, UR14, !P2 ;  /* 0x0000000e07007c0c */ /* 0x000fe2000d7c1270 */
[----:B------:R-:W-:Y:S01]  /*2c070*/  ULDC UR14, c[0x0][0x228] ;  /* 0x00008a00000e7ab9 */ /* 0x000fe20000000800 */
[C---:B------:R-:W-:Y:S01]  /*2c080*/  IADD3 R0, R224.reuse, UR6, RZ ;  /* 0x00000006e0007c10 */ /* 0x040fe2000fffe0ff */
[----:B------:R-:W-:Y:S01]  /*2c090*/  IMAD.WIDE R224, R224, 0x4, R4 ;  /* 0x00000004e0e07825 */ /* 0x000fe200078e0204 */
[----:B------:R-:W-:Y:S01]  /*2c0a0*/  ISETP.LT.AND P2, PT, R8, UR16, !P2 ;  /* 0x0000001008007c0c */ /* 0x000fe2000d741270 */
[----:B------:R-:W-:Y:S01]  /*2c0b0*/  ULDC UR6, c[0x0][0x248] ;  /* 0x0000920000067ab9 */ /* 0x000fe20000000800 */
[----:B------:R-:W-:Y:S01]  /*2c0c0*/  ULDC UR16, c[0x0][0x228] ;  /* 0x00008a0000107ab9 */ /* 0x000fe20000000800 */
[----:B------:R-:W-:-:S04]  /*2c0d0*/  IMAD.WIDE R226, R0, 0x4, R2 ;  /* 0x0000000400e27825 */ /* 0x000fc800078e0202 */
[C---:B------:R-:W-:Y:S01]  /*2c0e0*/  IMAD.WIDE R248, R0.reuse, 0x4, R4 ;  /* 0x0000000400f87825 */ /* 0x040fe200078e0204 */
[----:B--2---:R1:W-:Y:S01]  /*2c0f0*/  @P1 STG.E desc[UR18][R224.64], R9 ;  /* 0x00000009e0001986 */ /* 0x0043e2000c101912 */
[----:B------:R-:W-:Y:S01]  /*2c100*/  ISETP.LT.AND P1, PT, R7, UR8, !P0 ;  /* 0x0000000807007c0c */ /* 0x000fe2000c721270 */
[----:B------:R-:W-:Y:S02]  /*2c110*/  ULDC UR8, c[0x0][0x22c] ;  /* 0x00008b0000087ab9 */ /* 0x000fe40000000800 */
[----:B---3--:R-:W-:Y:S04]  /*2c120*/  @P6 STG.E desc[UR18][R226.64], R10 ;  /* 0x0000000ae2006986 */ /* 0x008fe8000c101912 */
[----:B----4-:R2:W-:Y:S01]  /*2c130*/  @P2 STG.E desc[UR18][R248.64], R11 ;  /* 0x0000000bf8002986 */ /* 0x0105e2000c101912 */
[----:B-1----:R-:W-:Y:S01]  /*2c140*/  VIADD R224, R0, UR4 ;  /* 0x0000000400e07c36 */ /* 0x002fe20008000000 */
[----:B------:R-:W-:Y:S01]  /*2c150*/  ULDC UR4, c[0x0][0x22c] ;  /* 0x00008b0000047ab9 */ /* 0x000fe20000000800 */
[----:B------:R-:W-:-:S02]  /*2c160*/  VIADD R9, R6, 0x89 ;  /* 0x0000008906097836 */ /* 0x000fc40000000000 */
[----:B--2---:R-:W-:-:S03]  /*2c170*/  IMAD.WIDE R10, R224, 0x4, R2 ;  /* 0x00000004e00a7825 */ /* 0x004fc600078e0202 */
[----:B------:R-:W-:Y:S01]  /*2c180*/  ISETP.GE.AND P2, PT, R9, UR4, PT ;  /* 0x0000000409007c0c */ /* 0x000fe2000bf46270 */
[----:B------:R-:W-:Y:S01]  /*2c190*/  ULDC UR4, c[0x0][0x248] ;  /* 0x0000920000047ab9 */ /* 0x000fe20000000800 */
[----:B------:R-:W-:Y:S01]  /*2c1a0*/  IADD3 R9, R6, 0xff, RZ ;  /* 0x000000ff06097810 */ /* 0x000fe20007ffe0ff */
[----:B------:R1:W-:Y:S03]  /*2c1b0*/  @P1 STG.E desc[UR18][R10.64], R247 ;  /* 0x000000f70a001986 */ /* 0x0003e6000c101912 */
[----:B------:R-:W-:Y:S01]  /*2c1c0*/  ISETP.GE.AND P1, PT, R9, UR27, PT ;  /* 0x0000001b09007c0c */ /* 0x000fe2000bf26270 */
[----:B-1----:R-:W2:Y:S04]  /*2c1d0*/  LDL.LU R247, [R1+0xdbc] ;  /* 0x000dbc0001f77983 */ /* 0x002ea80000300800 */
[----:B------:R-:W3:Y:S04]  /*2c1e0*/  LDL.LU R10, [R1+0x70c] ;  /* 0x00070c00010a7983 */ /* 0x000ee80000300800 */
[----:B------:R-:W4:Y:S04]  /*2c1f0*/  LDL.LU R11, [R1+0x10c] ;  /* 0x00010c00010b7983 */ /* 0x000f280000300800 */
[----:B------:R-:W2:Y:S01]  /*2c200*/  LDL.LU R9, [R1+0x308] ;  /* 0x0003080001097983 */ /* 0x000ea20000300800 */
[----:B------:R-:W-:Y:S01]  /*2c210*/  ISETP.LT.AND P0, PT, R8, UR10, !P0 ;  /* 0x0000000a08007c0c */ /* 0x000fe2000c701270 */
[C---:B------:R-:W-:Y:S01]  /*2c220*/  VIADD R0, R224.reuse, UR6 ;  /* 0x00000006e0007c36 */ /* 0x040fe20008000000 */
[----:B------:R-:W-:Y:S01]  /*2c230*/  ISETP.LT.AND P6, PT, R7, UR12, !P4 ;  /* 0x0000000c07007c0c */ /* 0x000fe2000e7c1270 */
[----:B------:R-:W-:Y:S01]  /*2c240*/  IMAD.WIDE R224, R224, 0x4, R4 ;  /* 0x00000004e0e07825 */ /* 0x000fe200078e0204 */
[----:B------:R-:W-:Y:S01]  /*2c250*/  ISETP.LT.AND P4, PT, R8, UR14, !P4 ;  /* 0x0000000e08007c0c */ /* 0x000fe2000e781270 */
[----:B------:R-:W-:Y:S01]  /*2c260*/  ULDC UR10, c[0x0][0x228] ;  /* 0x00008a00000a7ab9 */ /* 0x000fe20000000800 */
[----:B------:R-:W-:Y:S01]  /*2c270*/  ULDC UR12, c[0x0][0x228] ;  /* 0x00008a00000c7ab9 */ /* 0x000fe20000000800 */
[----:B------:R-:W-:Y:S01]  /*2c280*/  IMAD.WIDE R226, R0, 0x4, R2 ;  /* 0x0000000400e27825 */ /* 0x000fe200078e0202 */
[----:B------:R-:W-:Y:S01]  /*2c290*/  ULDC UR14, c[0x0][0x228] ;  /* 0x00008a00000e7ab9 */ /* 0x000fe20000000800 */
[----:B------:R-:W-:-:S02]  /*2c2a0*/  ULDC UR6, c[0x0][0x248] ;  /* 0x0000920000067ab9 */ /* 0x000fc40000000800 */
[C---:B------:R-:W-:Y:S02]  /*2c2b0*/  IMAD.WIDE R248, R0.reuse, 0x4, R4 ;  /* 0x0000000400f87825 */ /* 0x040fe400078e0204 */
[----:B--2---:R1:W-:Y:S01]  /*2c2c0*/  @P0 STG.E desc[UR18][R224.64], R9 ;  /* 0x00000009e0000986 */ /* 0x0043e2000c101912 */
[C---:B------:R-:W-:Y:S01]  /*2c2d0*/  ISETP.LT.AND P0, PT, R7.reuse, UR10, !P3 ;  /* 0x0000000a07007c0c */ /* 0x040fe2000df01270 */
[----:B------:R-:W-:Y:S02]  /*2c2e0*/  ULDC UR10, c[0x0][0x228] ;  /* 0x00008a00000a7ab9 */ /* 0x000fe40000000800 */
[----:B---3--:R-:W-:Y:S04]  /*2c2f0*/  @P6 STG.E desc[UR18][R226.64], R10 ;  /* 0x0000000ae2006986 */ /* 0x008fe8000c101912 */
[----:B----4-:R2:W-:Y:S01]  /*2c300*/  @P4 STG.E desc[UR18][R248.64], R11 ;  /* 0x0000000bf8004986 */ /* 0x0105e2000c101912 */
[----:B-1----:R-:W-:Y:S01]  /*2c310*/  VIADD R225, R0, UR4 ;  /* 0x0000000400e17c36 */ /* 0x002fe20008000000 */
[----:B------:R-:W-:Y:S01]  /*2c320*/  ISETP.LT.AND P3, PT, R8, UR12, !P3 ;  /* 0x0000000c08007c0c */ /* 0x000fe2000df61270 */
[----:B------:R-:W-:Y:S01]  /*2c330*/  VIADD R9, R6, 0x8a ;  /* 0x0000008a06097836 */ /* 0x000fe20000000000 */
[----:B------:R-:W-:Y:S01]  /*2c340*/  ISETP.LT.AND P6, PT, R7, UR14, !P5 ;  /* 0x0000000e07007c0c */ /* 0x000fe2000efc1270 */
[----:B------:R-:W-:Y:S01]  /*2c350*/  ULDC UR4, c[0x0][0x22c] ;  /* 0x00008b0000047ab9 */ /* 0x000fe20000000800 */
[----:B--2---:R-:W-:-:S04]  /*2c360*/  IMAD.WIDE R10, R225, 0x4, R2 ;  /* 0x00000004e10a7825 */ /* 0x004fc800078e0202 */
[C---:B------:R-:W-:Y:S01]  /*2c370*/  VIADD R0, R225.reuse, UR6 ;  /* 0x00000006e1007c36 */ /* 0x040fe20008000000 */
[----:B------:R1:W-:Y:S01]  /*2c380*/  @P0 STG.E desc[UR18][R10.64], R252 ;  /* 0x000000fc0a000986 */ /* 0x0003e2000c101912 */
[----:B------:R-:W-:Y:S01]  /*2c390*/  ISETP.LT.AND P5, PT, R8, UR16, !P5 ;  /* 0x0000001008007c0c */ /* 0x000fe2000efa1270 */
[----:B------:R-:W-:Y:S01]  /*2c3a0*/  IMAD.WIDE R224, R225, 0x4, R4 ;  /* 0x00000004e1e07825 */ /* 0x000fe200078e0204 */
[----:B------:R-:W-:Y:S01]  /*2c3b0*/  ISETP.GE.AND P4, PT, R9, UR8, PT ;  /* 0x0000000809007c0c */ /* 0x000fe2000bf86270 */
[----:B------:R-:W-:Y:S01]  /*2c3c0*/  ULDC UR12, c[0x0][0x228] ;  /* 0x00008a00000c7ab9 */ /* 0x000fe20000000800 */
[----:B------:R-:W-:Y:S01]  /*2c3d0*/  ULDC UR14, c[0x0][0x228] ;  /* 0x00008a00000e7ab9 */ /* 0x000fe20000000800 */
[C---:B------:R-:W-:Y:S01]  /*2c3e0*/  IMAD.WIDE R226, R0.reuse, 0x4, R2 ;  /* 0x0000000400e27825 */ /* 0x040fe200078e0202 */
[----:B------:R-:W-:Y:S01]  /*2c3f0*/  ULDC UR6, c[0x0][0x248] ;  /* 0x0000920000067ab9 */ /* 0x000fe20000000800 */
[----:B-1----:R-:W2:Y:S02]  /*2c400*/  LDL.LU R252, [R1+0xdb8] ;  /* 0x000db80001fc7983 */ /* 0x002ea40000300800 */
[----:B------:R-:W-:Y:S01]  /*2c410*/  IMAD.WIDE R248, R0, 0x4, R4 ;  /* 0x0000000400f87825 */ /* 0x000fe200078e0204 */
[----:B------:R-:W-:Y:S01]  /*2c420*/  ULDC UR8, c[0x0][0x22c] ;  /* 0x00008b0000087ab9 */ /* 0x000fe20000000800 */
[----:B------:R-:W-:Y:S01]  /*2c430*/  ULDC UR16, c[0x0][0x228] ;  /* 0x00008a0000107ab9 */ /* 0x000fe20000000800 */
[----:B------:R-:W3:Y:S04]  /*2c440*/  LDL.LU R11, [R1+0x710] ;  /* 0x00071000010b7983 */ /* 0x000ee80000300800 */
[----:B------:R1:W-:Y:S04]  /*2c450*/  @P3 STG.E desc[UR18][R224.64], R250 ;  /* 0x000000fae0003986 */ /* 0x0003e8000c101912 */
[----:B-1----:R-:W4:Y:S01]  /*2c460*/  LDL.LU R250, [R1+0x718] ;  /* 0x0007180001fa7983 */ /* 0x002f220000300800 */
[----:B------:R-:W-:-:S03]  /*2c470*/  VIADD R9, R6, 0x8b ;  /* 0x0000008b06097836 */ /* 0x000fc60000000000 */
[----:B---3--:R-:W-:Y:S04]  /*2c480*/  @P6 STG.E desc[UR18][R226.64], R11 ;  /* 0x0000000be2006986 */ /* 0x008fe8000c101912 */
[----:B------:R1:W-:Y:S04]  /*2c490*/  @P5 STG.E desc[UR18][R248.64], R244 ;  /* 0x000000f4f8005986 */ /* 0x0003e8000c101912 */
[----:B-1----:R-:W3:Y:S01]  /*2c4a0*/  LDL.LU R244, [R1+0x714] ;  /* 0x0007140001f47983 */ /* 0x002ee20000300800 */
[----:B------:R-:W-:Y:S01]  /*2c4b0*/  ISETP.LT.AND P3, PT, R7, UR10, !P2 ;  /* 0x0000000a07007c0c */ /* 0x000fe2000d761270 */
[----:B------:R-:W-:Y:S01]  /*2c4c0*/  ULDC UR10, c[0x0][0x228] ;  /* 0x00008a00000a7ab9 */ /* 0x000fe20000000800 */
[----:B------:R-:W-:Y:S01]  /*2c4d0*/  ISETP.GE.AND P0, PT, R9, UR4, PT ;  /* 0x0000000409007c0c */ /* 0x000fe2000bf06270 */
[----:B------:R-:W-:Y:S01]  /*2c4e0*/  ULDC UR4, c[0x0][0x248] ;  /* 0x0000920000047ab9 */ /* 0x000fe20000000800 */
[----:B------:R-:W-:Y:S01]  /*2c4f0*/  ISETP.LT.AND P2, PT, R8, UR12, !P2 ;  /* 0x0000000c08007c0c */ /* 0x000fe2000d741270 */
[----:B------:R-:W-:Y:S01]  /*2c500*/  VIADD R225, R0, UR4 ;  /* 0x0000000400e17c36 */ /* 0x000fe20008000000 */
[----:B------:R-:W-:-:S02]  /*2c510*/  IADD3 R9, R6, 0x8c, RZ ;  /* 0x0000008c06097810 */ /* 0x000fc40007ffe0ff */
[----:B------:R-:W-:Y:S01]  /*2c520*/  ISETP.LT.AND P6, PT, R7, UR14, !P4 ;  /* 0x0000000e07007c0c */ /* 0x000fe2000e7c1270 */
[----:B------:R-:W-:Y:S01]  /*2c530*/  IMAD.WIDE R10, R225, 0x4, R2 ;  /* 0x00000004e10a7825 */ /* 0x000fe200078e0202 */
[----:B------:R-:W-:Y:S01]  /*2c540*/  ISETP.GE.AND P5, PT, R9, UR8, PT ;  /* 0x0000000809007c0c */ /* 0x000fe2000bfa6270 */
[----:B------:R-:W-:Y:S01]  /*2c550*/  ULDC UR4, c[0x0][0x22c] ;  /* 0x00008b0000047ab9 */ /* 0x000fe20000000800 */
[----:B------:R-:W-:Y:S01]  /*2c560*/  ISETP.LT.AND P4, PT, R8, UR16, !P4 ;  /* 0x0000001008007c0c */ /* 0x000fe2000e781270 */
[C---:B------:R-:W-:Y:S01]  /*2c570*/  VIADD R9, R225.reuse, UR6 ;  /* 0x00000006e1097c36 */ /* 0x040fe20008000000 */
[----:B------:R-:W-:Y:S01]  /*2c580*/  ULDC UR12, c[0x0][0x228] ;  /* 0x00008a00000c7ab9 */ /* 0x000fe20000000800 */
[----:B------:R-:W-:Y:S01]  /*2c590*/  IMAD.WIDE R224, R225, 0x4, R4 ;  /* 0x00000004e1e07825 */ /* 0x000fe200078e0204 */
[----:B------:R1:W-:Y:S01]  /*2c5a0*/  @P3 STG.E desc[UR18][R10.64], R240 ;  /* 0x000000f00a003986 */ /* 0x0003e2000c101912 */
[----:B------:R-:W-:Y:S01]  /*2c5b0*/  ULDC UR14, c[0x0][0x228] ;  /* 0x00008a00000e7ab9 */ /* 0x000fe20000000800 */
[----:B------:R-:W-:Y:S01]  /*2c5c0*/  ULDC UR8, c[0x0][0x22c] ;  /* 0x00008b0000087ab9 */ /* 0x000fe20000000800 */
[----:B------:R-:W-:Y:S01]  /*2c5d0*/  VIADD R0, R6, 0x8d ;  /* 0x0000008d06007836 */ /* 0x000fe20000000000 */
[----:B------:R2:W-:Y:S01]  /*2c5e0*/  @P2 STG.E desc[UR18][R224.64], R232 ;  /* 0x000000e8e0002986 */ /* 0x0005e2000c101912 */
[----:B------:R-:W-:Y:S01]  /*2c5f0*/  IMAD.WIDE R226, R9, 0x4, R2 ;  /* 0x0000000409e27825 */ /* 0x000fe200078e0202 */
[----:B------:R-:W-:Y:S01]  /*2c600*/  ISETP.LT.AND P2, PT, R7, UR10, !P0 ;  /* 0x0000000a07007c0c */ /* 0x000fe2000c741270 */
[----:B------:R-:W-:Y:S01]  /*2c610*/  ULDC UR6, c[0x0][0x248] ;  /* 0x0000920000067ab9 */ /* 0x000fe20000000800 */
[----:B------:R-:W-:Y:S01]  /*2c620*/  ISETP.GE.AND P3, PT, R0, UR4, PT ;  /* 0x0000000400007c0c */ /* 0x000fe2000bf66270 */
[----:B------:R-:W-:Y:S01]  /*2c630*/  ULDC UR4, c[0x0][0x248] ;  /* 0x0000920000047ab9 */ /* 0x000fe20000000800 */
[C---:B------:R-:W-:Y:S01]  /*2c640*/  IMAD.WIDE R248, R9.reuse, 0x4, R4 ;  /* 0x0000000409f87825 */ /* 0x040fe200078e0204 */
[----:B------:R-:W-:Y:S01]  /*2c650*/  ISETP.LT.AND P0, PT, R8, UR12, !P0 ;  /* 0x0000000c08007c0c */ /* 0x000fe2000c701270 */
[----:B------:R-:W-:Y:S01]  /*2c660*/  ULDC UR16, c[0x0][0x228] ;  /* 0x00008a0000107ab9 */ /* 0x000fe20000000800 */
[----:B------:R-:W-:Y:S01]  /*2c670*/  IADD3 R9, R9, UR4, RZ ;  /* 0x0000000409097c10 */ /* 0x000fe2000fffe0ff */
[----:B------:R-:W-:Y:S01]  /*2c680*/  VIADD R0, R6, 0x8e ;  /* 0x0000008e06007836 */ /* 0x000fe20000000000 */
[----:B------:R-:W-:Y:S01]  /*2c690*/  ULDC UR4, c[0x0][0x22c] ;  /* 0x00008b0000047ab9 */ /* 0x000fe20000000800 */
[----:B------:R-:W-:Y:S01]  /*2c6a0*/  ULDC UR10, c[0x0][0x228] ;  /* 0x00008a00000a7ab9 */ /* 0x000fe20000000800 */
[----:B------:R-:W-:Y:S01]  /*2c6b0*/  ULDC UR12, c[0x0][0x228] ;  /* 0x00008a00000c7ab9 */ /* 0x000fe20000000800 */
[----:B-1----:R-:W-:-:S04]  /*2c6c0*/  IMAD.WIDE R10, R9, 0x4, R2 ;  /* 0x00000004090a7825 */ /* 0x002fc800078e0202 */
[----:B--2---:R-:W-:Y:S01]  /*2c6d0*/  IMAD.WIDE R224, R9, 0x4, R4 ;  /* 0x0000000409e07825 */ /* 0x004fe200078e0204 */
[----:B---3--:R-:W-:Y:S01]  /*2c6e0*/  @P6 STG.E desc[UR18][R226.64], R244 ;  /* 0x000000f4e2006986 */ /* 0x008fe2000c101912 */
[----:B------:R-:W-:Y:S01]  /*2c6f0*/  ISETP.LT.AND P6, PT, R7, UR14, !P5 ;  /* 0x0000000e07007c0c */ /* 0x000fe2000efc1270 */
[----:B------:R-:W-:Y:S02]  /*2c700*/  ULDC UR14, c[0x0][0x228] ;  /* 0x00008a00000e7ab9 */ /* 0x000fe40000000800 */
[----:B------:R1:W-:Y:S01]  /*2c710*/  @P4 STG.E desc[UR18][R248.64], R245 ;  /* 0x000000f5f8004986 */ /* 0x0003e2000c101912 */
[----:B------:R-:W-:Y:S01]  /*2c720*/  ISETP.GE.AND P4, PT, R0, UR8, PT ;  /* 0x0000000800007c0c */ /* 0x000fe2000bf86270 */
[----:B------:R-:W-:Y:S01]  /*2c730*/  VIADD R0, R6, 0x8f ;  /* 0x0000008f06007836 */ /* 0x000fe20000000000 */
[----:B------:R-:W-:Y:S01]  /*2c740*/  ISETP.LT.AND P5, PT, R8, UR16, !P5 ;  /* 0x0000001008007c0c */ /* 0x000fe2000efa1270 */
[----:B------:R-:W-:Y:S01]  /*2c750*/  @P2 STG.E desc[UR18][R10.64], R241 ;  /* 0x000000f10a002986 */ /* 0x000fe2000c101912 */
[----:B------:R-:W-:Y:S01]  /*2c760*/  ULDC UR16, c[0x0][0x228] ;  /* 0x00008a0000107ab9 */ /* 0x000fe20000000800 */
[----:B------:R-:W-:Y:S01]  /*2c770*/  ULDC UR8, c[0x0][0x22c] ;  /* 0x00008b0000087ab9 */ /* 0x000fe20000000800 */
[----:B------:R-:W-:Y:S01]  /*2c780*/  ISETP.GE.AND P2, PT, R0, UR4, PT ;  /* 0x0000000400007c0c */ /* 0x000fe2000bf46270 */
[----:B------:R-:W-:Y:S01]  /*2c790*/  ULDC UR4, c[0x0][0x248] ;  /* 0x0000920000047ab9 */ /* 0x000fe20000000800 */
[----:B-1----:R-:W-:Y:S01]  /*2c7a0*/  VIADD R249, R9, UR6 ;  /* 0x0000000609f97c36 */ /* 0x002fe20008000000 */
[----:B------:R1:W-:Y:S01]  /*2c7b0*/  @P0 STG.E desc[UR18][R224.64], R233 ;  /* 0x000000e9e0000986 */ /* 0x0003e2000c101912 */
[----:B------:R-:W-:-:S02]  /*2c7c0*/  ULDC UR6, c[0x0][0x248] ;  /* 0x0000920000067ab9 */ /* 0x000fc40000000800 */
[----:B------:R-:W-:Y:S01]  /*2c7d0*/  IMAD.WIDE R226, R249, 0x4, R2 ;  /* 0x00000004f9e27825 */ /* 0x000fe200078e0202 */
[----:B------:R-:W-:Y:S01]  /*2c7e0*/  ISETP.LT.AND P0, PT, R7, UR10, !P3 ;  /* 0x0000000a07007c0c */ /* 0x000fe2000df01270 */
[----:B------:R-:W-:Y:S01]  /*2c7f0*/  ULDC UR10, c[0x0][0x228] ;  /* 0x00008a00000a7ab9 */ /* 0x000fe20000000800 */
[C---:B------:R-:W-:Y:S01]  /*2c800*/  ISETP.LT.AND P3, PT, R8.reuse, UR12, !P3 ;  /* 0x0000000c08007c0c */ /* 0x040fe2000df61270 */
[----:B------:R-:W-:Y:S01]  /*2c810*/  IMAD.WIDE R244, R249, 0x4, R4 ;  /* 0x00000004f9f47825 */ /* 0x000fe200078e0204 */
[----:B----4-:R2:W-:Y:S01]  /*2c820*/  @P6 STG.E desc[UR18][R226.64], R250 ;  /* 0x000000fae2006986 */ /* 0x0105e2000c101912 */
[----:B------:R-:W-:Y:S01]  /*2c830*/  ISETP.LT.AND P6, PT, R7, UR14, !P4 ;  /* 0x0000000e07007c0c */ /* 0x000fe2000e7c1270 */
[----:B------:R-:W-:Y:S01]  /*2c840*/  ULDC UR12, c[0x0][0x228] ;  /* 0x00008a00000c7ab9 */ /* 0x000fe20000000800 */
[----:B-1----:R-:W-:Y:S01]  /*2c850*/  VIADD R225, R249, UR4 ;  /* 0x00000004f9e17c36 */ /* 0x002fe20008000000 */
[----:B------:R-:W-:Y:S01]  /*2c860*/  ISETP.LT.AND P4, PT, R8, UR16, !P4 ;  /* 0x0000001008007c0c */ /* 0x000fe2000e781270 */
[----:B------:R-:W-:Y:S01]  /*2c870*/  VIADD R0, R6, 0x90 ;  /* 0x0000009006007836 */ /* 0x000fe20000000000 */
[----:B------:R-:W-:Y:S01]  /*2c880*/  @P5 STG.E desc[UR18][R244.64], R246 ;  /* 0x000000f6f4005986 */ /* 0x000fe2000c101912 */
[C---:B------:R-:W-:Y:S01]  /*2c890*/  IMAD.WIDE R10, R225.reuse, 0x4, R2 ;  /* 0x00000004e10a7825 */ /* 0x040fe200078e0202 */
[C---:B------:R-:W-:Y:S01]  /*2c8a0*/  IADD3 R9, R225.reuse, UR6, RZ ;  /* 0x00000006e1097c10 */ /* 0x040fe2000fffe0ff */
[----:B------:R-:W-:Y:S01]  /*2c8b0*/  ULDC UR4, c[0x0][0x22c] ;  /* 0x00008b0000047ab9 */ /* 0x000fe20000000800 */
[----:B------:R-:W-:Y:S01]  /*2c8c0*/  ISETP.GE.AND P5, PT, R0, UR8, PT ;  /* 0x0000000800007c0c */ /* 0x000fe2000bfa6270 */
[----:B------:R-:W-:Y:S01]  /*2c8d0*/  IMAD.WIDE R224, R225, 0x4, R4 ;  /* 0x00000004e1e07825 */ /* 0x000fe200078e0204 */
[----:B------:R1:W-:Y:S01]  /*2c8e0*/  @P0 STG.E desc[UR18][R10.64], R242 ;  /* 0x000000f20a000986 */ /* 0x0003e2000c101912 */
[----:B------:R-:W-:Y:S01]  /*2c8f0*/  ULDC UR14, c[0x0][0x228] ;  /* 0x00008a00000e7ab9 */ /* 0x000fe20000000800 */
[----:B------:R-:W-:Y:S01]  /*2c900*/  ULDC UR6, c[0x0][0x248] ;  /* 0x0000920000067ab9 */ /* 0x000fe20000000800 */
[C---:B--2---:R-:W-:Y:S01]  /*2c910*/  IMAD.WIDE R226, R9.reuse, 0x4, R2 ;  /* 0x0000000409e27825 */ /* 0x044fe200078e0202 */
[----:B------:R2:W-:Y:S01]  /*2c920*/  @P3 STG.E desc[UR18][R224.64], R234 ;  /* 0x000000eae0003986 */ /* 0x0005e2000c101912 */
[----:B------:R-:W-:Y:S01]  /*2c930*/  ULDC UR16, c[0x0][0x228] ;  /* 0x00008a0000107ab9 */ /* 0x000fe20000000800 */
[----:B------:R-:W-:Y:S01]  /*2c940*/  ULDC UR8, c[0x0][0x22c] ;  /* 0x00008b0000087ab9 */ /* 0x000fe20000000800 */
[----:B------:R-:W-:Y:S01]  /*2c950*/  IMAD.WIDE R232, R9, 0x4, R4 ;  /* 0x0000000409e87825 */ /* 0x000fe200078e0204 */
[----:B------:R3:W-:Y:S03]  /*2c960*/  @P6 STG.E desc[UR18][R226.64], R252 ;  /* 0x000000fce2006986 */ /* 0x0007e6000c101912 */
[----:B------:R-:W-:Y:S01]  /*2c970*/  VIADD R0, R6, 0x91 ;  /* 0x0000009106007836 */ /* 0x000fe20000000000 */
[----:B------:R4:W-:Y:S01]  /*2c980*/  @P4 STG.E desc[UR18][R232.64], R247 ;  /* 0x000000f7e8004986 */ /* 0x0009e2000c101912 */
[C---:B------:R-:W-:Y:S01]  /*2c990*/  ISETP.LT.AND P4, PT, R7.reuse, UR10, !P2 ;  /* 0x0000000a07007c0c */ /* 0x040fe2000d781270 */
[----:B------:R-:W-:Y:S01]  /*2c9a0*/  ULDC UR10, c[0x0][0x228] ;  /* 0x00008a00000a7ab9 */ /* 0x000fe20000000800 */
[----:B------:R-:W-:Y:S01]  /*2c9b0*/  ISETP.LT.AND P2, PT, R8, UR12, !P2 ;  /* 0x0000000c08007c0c */ /* 0x000fe2000d741270 */
[----:B------:R-:W-:Y:S01]  /*2c9c0*/  ULDC UR12, c[0x0][0x228] ;  /* 0x00008a00000c7ab9 */ /* 0x000fe20000000800 */
[----:B------:R-:W-:Y:S01]  /*2c9d0*/  ISETP.GE.AND P0, PT, R0, UR4, PT ;  /* 0x0000000400007c0c */ /* 0x000fe2000bf06270 */
[----:B------:R-:W-:Y:S01]  /*2c9e0*/  ULDC UR4, c[0x0][0x248] ;  /* 0x0000920000047ab9 */ /* 0x000fe20000000800 */
[----:B------:R-:W-:Y:S01]  /*2c9f0*/  ISETP.LT.AND P6, PT, R7, UR14, !P5 ;  /* 0x0000000e07007c0c */ /* 0x000fe2000efc1270 */
[----:B------:R-:W-:Y:S01]  /*2ca00*/  VIADD R9, R9, UR4 ;  /* 0x0000000409097c36 */ /* 0x000fe20008000000 */
[----:B------:R-:W4:Y:S01]  /*2ca10*/  LDS.128 R248, [R251] ;  /* 0x00000000fbf87984 */ /* 0x000f220000000c00 */
[----:B------:R-:W-:Y:S01]  /*2ca20*/  VIADD R0, R6, 0x92 ;  /* 0x0000009206007836 */ /* 0x000fe20000000000 */
[----:B------:R-:W-:Y:S01]  /*2ca30*/  ISETP.LT.AND P5, PT, R8, UR16, !P5 ;  /* 0x0000001008007c0c */ /* 0x000fe2000efa1270 */
[C---:B------:R-:W-:Y:S01]  /*2ca40*/  VIADD R241, R9.reuse, UR6 ;  /* 0x0000000609f17c36 */ /* 0x040fe20008000000 */
[----:B------:R-:W-:Y:S01]  /*2ca50*/  ULDC UR4, c[0x0][0x22c] ;  /* 0x00008b0000047ab9 */ /* 0x000fe20000000800 */
[----:B-1----:R-:W-:Y:S01]  /*2ca60*/  IMAD.WIDE R10, R9, 0x4, R2 ;  /* 0x00000004090a7825 */ /* 0x002fe200078e0202 */
[----:B------:R-:W-:Y:S01]  /*2ca70*/  ISETP.GE.AND P3, PT, R0, UR8, PT ;  /* 0x0000000800007c0c */ /* 0x000fe2000bf66270 */
[----:B------:R-:W-:-:S02]  /*2ca80*/  ULDC UR14, c[0x0][0x228] ;  /* 0x00008a00000e7ab9 */ /* 0x000fc40000000800 */
[----:B--2---:R-:W-:Y:S01]  /*2ca90*/  IMAD.WIDE R224, R9, 0x4, R4 ;  /* 0x0000000409e07825 */ /* 0x004fe200078e0204 */
[----:B------:R-:W-:Y:S01]  /*2caa0*/  IADD3 R0, R6, 0x93, RZ ;  /* 0x0000009306007810 */ /* 0x000fe20007ffe0ff */
[----:B------:R-:W-:Y:S01]  /*2cab0*/  @P4 STG.E desc[UR18][R10.64], R243 ;  /* 0x000000f30a004986 */ /* 0x000fe2000c101912 */
[----:B------:R-:W-:Y:S01]  /*2cac0*/  ULDC UR6, c[0x0][0x248] ;  /* 0x0000920000067ab9 */ /* 0x000fe20000000800 */
[----:B---3--:R-:W-:Y:S01]  /*2cad0*/  IMAD.WIDE R226, R241, 0x4, R2 ;  /* 0x00000004f1e27825 */ /* 0x008fe200078e0202 */
[----:B------:R-:W-:Y:S01]  /*2cae0*/  ISETP.GE.AND P4, PT, R0, UR4, PT ;  /* 0x0000000400007c0c */ /* 0x000fe2000bf86270 */
[----:B------:R1:W-:Y:S01]  /*2caf0*/  @P2 STG.E desc[UR18][R224.64], R235 ;  /* 0x000000ebe0002986 */ /* 0x0003e2000c101912 */
[----:B------:R-:W-:Y:S01]  /*2cb00*/  ISETP.LT.AND P2, PT, R7, UR10, !P0 ;  /* 0x0000000a07007c0c */ /* 0x000fe2000c741270 */
[----:B------:R-:W-:Y:S01]  /*2cb10*/  ULDC UR4, c[0x0][0x248] ;  /* 0x0000920000047ab9 */ /* 0x000fe20000000800 */
[----:B------:R-:W-:Y:S01]  /*2cb20*/  ISETP.LT.AND P0, PT, R8, UR12, !P0 ;  /* 0x0000000c08007c0c */ /* 0x000fe2000c701270 */
[----:B----4-:R-:W-:Y:S01]  /*2cb30*/  IMAD.WIDE R232, R241, 0x4, R4 ;  /* 0x00000004f1e87825 */ /* 0x010fe200078e0204 */
[----:B------:R2:W-:Y:S01]  /*2cb40*/  @P6 STG.E desc[UR18][R226.64], R12 ;  /* 0x0000000ce2006986 */ /* 0x0005e2000c101912 */
[----:B------:R-:W-:Y:S01]  /*2cb50*/  ISETP.LT.AND P6, PT, R7, UR14, !P3 ;  /* 0x0000000e07007c0c */ /* 0x000fe2000dfc1270 */
[----:B------:R-:W-:Y:S01]  /*2cb60*/  ULDC UR8, c[0x0][0x22c] ;  /* 0x00008b0000087ab9 */ /* 0x000fe20000000800 */
[----:B------:R-:W-:Y:S01]  /*2cb70*/  VIADD R0, R6, 0x94 ;  /* 0x0000009406007836 */ /* 0x000fe20000000000 */
[----:B------:R-:W-:Y:S01]  /*2cb80*/  ULDC UR16, c[0x0][0x228] ;  /* 0x00008a0000107ab9 */ /* 0x000fe20000000800 */
[----:B------:R-:W-:Y:S01]  /*2cb90*/  ULDC UR10, c[0x0][0x228] ;  /* 0x00008a00000a7ab9 */ /* 0x000fe20000000800 */
[----:B-1----:R-:W-:Y:S01]  /*2cba0*/  VIADD R225, R241, UR4 ;  /* 0x00000004f1e17c36 */ /* 0x002fe20008000000 */
[----:B------:R1:W-:Y:S01]  /*2cbb0*/  @P5 STG.E desc[UR18][R232.64], R20 ;  /* 0x00000014e8005986 */ /* 0x0003e2000c101912 */
[----:B------:R-:W-:Y:S01]  /*2cbc0*/  ISETP.GE.AND P5, PT, R0, UR8, PT ;  /* 0x0000000800007c0c */ /* 0x000fe2000bfa6270 */
[----:B------:R-:W-:Y:S01]  /*2cbd0*/  ULDC UR4, c[0x0][0x22c] ;  /* 0x00008b0000047ab9 */ /* 0x000fe20000000800 */
[C---:B------:R-:W-:Y:S01]  /*2cbe0*/  VIADD R9, R225.reuse, UR6 ;  /* 0x00000006e1097c36 */ /* 0x040fe20008000000 */
[----:B------:R-:W-:Y:S01]  /*2cbf0*/  ISETP.LT.AND P3, PT, R8, UR16, !P3 ;  /* 0x0000001008007c0c */ /* 0x000fe2000df61270 */
[C---:B------:R-:W-:Y:S01]  /*2cc00*/  IMAD.WIDE R10, R225.reuse, 0x4, R2 ;  /* 0x00000004e10a7825 */ /* 0x040fe200078e0202 */
[----:B------:R-:W-:Y:S01]  /*2cc10*/  ULDC UR12, c[0x0][0x228] ;  /* 0x00008a00000c7ab9 */ /* 0x000fe20000000800 */
[----:B------:R-:W-:Y:S01]  /*2cc20*/  ULDC UR14, c[0x0][0x228] ;  /* 0x00008a00000e7ab9 */ /* 0x000fe20000000800 */
[----:B------:R-:W-:Y:S01]  /*2cc30*/  ULDC UR16, c[0x0][0x228] ;  /* 0x00008a0000107ab9 */ /* 0x000fe20000000800 */
[----:B------:R-:W-:Y:S01]  /*2cc40*/  VIADD R0, R6, 0x95 ;  /* 0x0000009506007836 */ /* 0x000fe20000000000 */
[----:B------:R-:W-:Y:S01]  /*2cc50*/  ULDC UR6, c[0x0][0x248] ;  /* 0x0000920000067ab9 */ /* 0x000fe20000000800 */
[----:B------:R-:W-:Y:S01]  /*2cc60*/  IMAD.WIDE R224, R225, 0x4, R4 ;  /* 0x00000004e1e07825 */ /* 0x000fe200078e0204 */
[----:B------:R3:W-:Y:S01]  /*2cc70*/  @P2 STG.E desc[UR18][R10.64], R28 ;  /* 0x0000001c0a002986 */ /* 0x0007e2000c101912 */
[----:B------:R-:W-:-:S02]  /*2cc80*/  ULDC UR8, c[0x0][0x22c] ;  /* 0x00008b0000087ab9 */ /* 0x000fc40000000800 */
[----:B--2---:R-:W-:Y:S01]  /*2cc90*/  IMAD.WIDE R226, R9, 0x4, R2 ;  /* 0x0000000409e27825 */ /* 0x004fe200078e0202 */
[----:B------:R-:W-:Y:S01]  /*2cca0*/  ISETP.GE.AND P2, PT, R0, UR4, PT ;  /* 0x0000000400007c0c */ /* 0x000fe2000bf46270 */
[----:B------:R-:W-:Y:S01]  /*2ccb0*/  @P0 STG.E desc[UR18][R224.64], R24 ;  /* 0x00000018e0000986 */ /* 0x000fe2000c101912 */
[----:B------:R-:W-:Y:S01]  /*2ccc0*/  ULDC UR4, c[0x0][0x248] ;  /* 0x0000920000047ab9 */ /* 0x000fe20000000800 */
[----:B------:R-:W-:Y:S01]  /*2ccd0*/  ISETP.LT.AND P0, PT, R7, UR10, !P4 ;  /* 0x0000000a07007c0c */ /* 0x000fe2000e701270 */
[C---:B-1----:R-:W-:Y:S01]  /*2cce0*/  IMAD.WIDE R232, R9.reuse, 0x4, R4 ;  /* 0x0000000409e87825 */ /* 0x042fe200078e0204 */
[----:B------:R1:W-:Y:S01]  /*2ccf0*/  @P6 STG.E desc[UR18][R226.64], R13 ;  /* 0x0000000de2006986 */ /* 0x0003e2000c101912 */
[----:B------:R-:W-:Y:S01]  /*2cd00*/  ISETP.LT.AND P4, PT, R8, UR12, !P4 ;  /* 0x0000000c08007c0c */ /* 0x000fe2000e781270 */
[----:B------:R-:W-:Y:S01]  /*2cd10*/  ULDC UR10, c[0x0][0x228] ;  /* 0x00008a00000a7ab9 */ /* 0x000fe20000000800 */
[----:B------:R-:W-:Y:S01]  /*2cd20*/  VIADD R9, R9, UR4 ;  /* 0x0000000409097c36 */ /* 0x000fe20008000000 */
[----:B------:R-:W-:-:S02]  /*2cd30*/  ISETP.LT.AND P6, PT, R7, UR14, !P5 ;  /* 0x0000000e07007c0c */ /* 0x000fc4000efc1270 */
[----:B------:R-:W-:Y:S01]  /*2cd40*/  IADD3 R0, R6, 0x96, RZ ;  /* 0x0000009606007810 */ /* 0x000fe20007ffe0ff */
[----:B------:R2:W-:Y:S01]  /*2cd50*/  @P3 STG.E desc[UR18][R232.64], R21 ;  /* 0x00000015e8003986 */ /* 0x0005e2000c101912 */
[----:B------:R-:W-:Y:S01]  /*2cd60*/  ISETP.LT.AND P5, PT, R8, UR16, !P5 ;  /* 0x0000001008007c0c */ /* 0x000fe2000efa1270 */
[C---:B---3--:R-:W-:Y:S01]  /*2cd70*/  IMAD.WIDE R10, R9.reuse, 0x4, R2 ;  /* 0x00000004090a7825 */ /* 0x048fe200078e0202 */
[----:B------:R-:W-:Y:S01]  /*2cd80*/  ISETP.GE.AND P3, PT, R0, UR8, PT ;  /* 0x0000000800007c0c */ /* 0x000fe2000bf66270 */
[----:B------:R-:W-:Y:S01]  /*2cd90*/  ULDC UR4, c[0x0][0x22c] ;  /* 0x00008b0000047ab9 */ /* 0x000fe20000000800 */
[----:B------:R-:W-:Y:S01]  /*2cda0*/  ULDC UR12, c[0x0][0x228] ;  /* 0x00008a00000c7ab9 */ /* 0x000fe20000000800 */
[C---:B-1----:R-:W-:Y:S02]  /*2cdb0*/  VIADD R227, R9.reuse, UR6 ;  /* 0x0000000609e37c36 */ /* 0x042fe40008000000 */
[----:B------:R-:W-:Y:S01]  /*2cdc0*/  IMAD.WIDE R12, R9, 0x4, R4 ;  /* 0x00000004090c7825 */ /* 0x000fe200078e0204 */
[----:B------:R-:W-:Y:S01]  /*2cdd0*/  @P0 STG.E desc[UR18][R10.64], R29 ;  /* 0x0000001d0a000986 */ /* 0x000fe2000c101912 */
[----:B------:R-:W-:Y:S01]  /*2cde0*/  ULDC UR14, c[0x0][0x228] ;  /* 0x00008a00000e7ab9 */ /* 0x000fe20000000800 */
[----:B------:R-:W-:Y:S01]  /*2cdf0*/  ULDC UR16, c[0x0][0x228] ;  /* 0x00008a0000107ab9 */ /* 0x000fe20000000800 */
[----:B------:R-:W-:Y:S01]  /*2ce00*/  VIADD R0, R6, 0x97 ;  /* 0x0000009706007836 */ /* 0x000fe20000000000 */
[----:B------:R-:W-:Y:S01]  /*2ce10*/  ULDC UR6, c[0x0][0x248] ;  /* 0x0000920000067ab9 */ /* 0x000fe20000000800 */
[----:B--2---:R-:W-:Y:S01]  /*2ce20*/  IMAD.WIDE R20, R227, 0x4, R2 ;  /* 0x00000004e3147825 */ /* 0x004fe200078e0202 */
[----:B------:R1:W-:Y:S01]  /*2ce30*/  @P4 STG.E desc[UR18][R12.64], R25 ;  /* 0x000000190c004986 */ /* 0x0003e2000c101912 */
[----:B------:R-:W-:-:S02]  /*2ce40*/  ULDC UR8, c[0x0][0x22c] ;  /* 0x00008b0000087ab9 */ /* 0x000fc40000000800 */
[----:B------:R-:W-:Y:S01]  /*2ce50*/  IMAD.WIDE R224, R227, 0x4, R4 ;  /* 0x00000004e3e07825 */ /* 0x000fe200078e0204 */
[----:B------:R-:W-:Y:S01]  /*2ce60*/  ISETP.GE.AND P0, PT, R0, UR4, PT ;  /* 0x0000000400007c0c */ /* 0x000fe2000bf06270 */
[----:B------:R2:W-:Y:S01]  /*2ce70*/  @P6 STG.E desc[UR18][R20.64], R14 ;  /* 0x0000000e14006986 */ /* 0x0005e2000c101912 */
[----:B------:R-:W-:-:S03]  /*2ce80*/  ULDC UR4, c[0x0][0x248] ;  /* 0x0000920000047ab9 */ /* 0x000fc60000000800 */
[----:B------:R-:W-:Y:S01]  /*2ce90*/  @P5 STG.E desc[UR18][R224.64], R22 ;  /* 0x00000016e0005986 */ /* 0x000fe2000c101912 */
[----:B------:R-:W-:Y:S01]  /*2cea0*/  ISETP.LT.AND P5, PT, R7, UR10, !P2 ;  /* 0x0000000a07007c0c */ /* 0x000fe2000d7a1270 */
[----:B------:R-:W-:Y:S01]  /*2ceb0*/  VIADD R0, R6, 0x98 ;  /* 0x0000009806007836 */ /* 0x000fe20000000000 */
[C---:B------:R-:W-:Y:S01]  /*2cec0*/  ISETP.LT.AND P2, PT, R8.reuse, UR12, !P2 ;  /* 0x0000000c08007c0c */ /* 0x040fe2000d741270 */
        /* <DEDUP_REMOVED lines=12> */
[----:B------:R-:W-:Y:S01]  /*2cf90*/  VIADD R0, R6, 0x99 ;  /* 0x0000009906007836 */ /* 0x000fe20000000000 */
[----:B------:R-:W-:Y:S01]  /*2cfa0*/  ULDC UR8, c[0x0][0x22c] ;  /* 0x00008b0000087ab9 */ /* 0x000fe20000000800 */
[----:B------:R-:W-:Y:S01]  /*2cfb0*/  IMAD.WIDE R12, R13, 0x4, R4 ;  /* 0x000000040d0c7825 */ /* 0x000fe200078e0204 */
[----:B------:R1:W-:Y:S03]  /*2cfc0*/  @P5 STG.E desc[UR18][R10.64], R30 ;  /* 0x0000001e0a005986 */ /* 0x0003e6000c101912 */
[----:B--2---:R-:W-:Y:S01]  /*2cfd0*/  IMAD.WIDE R20, R9, 0x4, R2 ;  /* 0x0000000409147825 */ /* 0x004fe200078e0202 */
[----:B------:R-:W-:-:S03]  /*2cfe0*/  ISETP.GE.AND P5, PT, R0, UR4, PT ;  /* 0x0000000400007c0c */ /* 0x000fc6000bfa6270 */
[----:B------:R-:W-:Y:S01]  /*2cff0*/  IMAD.WIDE R24, R9, 0x4, R4 ;  /* 0x0000000409187825 */ /* 0x000fe200078e0204 */
[----:B------:R2:W-:Y:S01]  /*2d000*/  @P2 STG.E desc[UR18][R12.64], R26 ;  /* 0x0000001a0c002986 */ /* 0x0005e2000c101912 */
[----:B------:R-:W-:-:S03]  /*2d010*/  ULDC UR4, c[0x0][0x248] ;  /* 0x0000920000047ab9 */ /* 0x000fc60000000800 */
[----:B------:R-:W-:Y:S01]  /*2d020*/  @P6 STG.E desc[UR18][R20.64], R15 ;  /* 0x0000000f14006986 */ /* 0x000fe2000c101912 */
[----:B------:R-:W-:Y:S01]  /*2d030*/  VIADD R9, R9, UR4 ;  /* 0x0000000409097c36 */ /* 0x000fe20008000000 */
[C---:B------:R-:W-:Y:S01]  /*2d040*/  ISETP.LT.AND P6, PT, R7.reuse, UR14, !P4 ;  /* 0x0000000e07007c0c */ /* 0x040fe2000e7c1270 */
[----:B------:R-:W-:Y:S01]  /*2d050*/  VIADD R0, R6, 0x9a ;  /* 0x0000009a06007836 */ /* 0x000fe20000000000 */
[----:B------:R3:W-:Y:S01]  /*2d060*/  @P3 STG.E desc[UR18][R24.64], R23 ;  /* 0x0000001718003986 */ /* 0x0007e2000c101912 */
[----:B------:R-:W-:Y:S01]  /*2d070*/  ISETP.LT.AND P3, PT, R7, UR10, !P0 ;  /* 0x0000000a07007c0c */ /* 0x000fe2000c761270 */
[C---:B-1----:R-:W-:Y:S01]  /*2d080*/  IMAD.WIDE R10, R9.reuse, 0x4, R2 ;  /* 0x00000004090a7825 */ /* 0x042fe200078e0202 */
[C---:B------:R-:W-:Y:S01]  /*2d090*/  ISETP.LT.AND P0, PT, R8.reuse, UR12, !P0 ;  /* 0x0000000c08007c0c */ /* 0x040fe2000c701270 */
[----:B------:R-:W-:Y:S01]  /*2d0a0*/  ULDC UR4, c[0x0][0x22c] ;  /* 0x00008b0000047ab9 */ /* 0x000fe20000000800 */
[----:B------:R-:W-:Y:S01]  /*2d0b0*/  ISETP.LT.AND P4, PT, R8, UR16, !P4 ;  /* 0x0000001008007c0c */ /* 0x000fe2000e781270 */
[C---:B--2---:R-:W-:Y:S01]  /*2d0c0*/  IMAD.WIDE R12, R9.reuse, 0x4, R4 ;  /* 0x00000004090c7825 */ /* 0x044fe200078e0204 */
[----:B------:R-:W-:Y:S01]  /*2d0d0*/  ISETP.GE.AND P2, PT, R0, UR8, PT ;  /* 0x0000000800007c0c */ /* 0x000fe2000bf46270 */
[----:B------:R-:W-:Y:S01]  /*2d0e0*/  ULDC UR10, c[0x0][0x228] ;  /* 0x00008a00000a7ab9 */ /* 0x000fe20000000800 */
[----:B------:R-:W-:Y:S01]  /*2d0f0*/  ULDC UR12, c[0x0][0x228] ;  /* 0x00008a00000c7ab9 */ /* 0x000fe20000000800 */
[----:B------:R-:W-:Y:S01]  /*2d100*/  ULDC UR14, c[0x0][0x228] ;  /* 0x00008a00000e7ab9 */ /* 0x000fe20000000800 */
[----:B---3--:R-:W-:Y:S01]  /*2d110*/  IADD3 R23, R9, UR6, RZ ;  /* 0x0000000609177c10 */ /* 0x008fe2000fffe0ff */
[----:B------:R-:W-:-:S02]  /*2d120*/  VIADD R0, R6, 0x9b ;  /* 0x0000009b06007836 */ /* 0x000fc40000000000 */
[----:B------:R-:W-:Y:S01]  /*2d130*/  @P3 STG.E desc[UR18][R10.64], R31 ;  /* 0x0000001f0a003986 */ /* 0x000fe2000c101912 */
[----:B------:R-:W-:Y:S01]  /*2d140*/  ULDC UR16, c[0x0][0x228] ;  /* 0x00008a0000107ab9 */ /* 0x000fe20000000800 */
[----:B------:R-:W-:Y:S01]  /*2d150*/  ULDC UR6, c[0x0][0x248] ;  /* 0x0000920000067ab9 */ /* 0x000fe20000000800 */
[C---:B------:R-:W-:Y:S01]  /*2d160*/  IMAD.WIDE R14, R23.reuse, 0x4, R2 ;  /* 0x00000004170e7825 */ /* 0x040fe200078e0202 */
[----:B------:R1:W-:Y:S01]  /*2d170*/  @P0 STG.E desc[UR18][R12.64], R27 ;  /* 0x0000001b0c000986 */ /* 0x0003e2000c101912 */
[----:B------:R-:W-:Y:S02]  /*2d180*/  ULDC UR8, c[0x0][0x22c] ;  /* 0x00008b0000087ab9 */ /* 0x000fe40000000800 */
[----:B------:R-:W-:Y:S01]  /*2d190*/  IMAD.WIDE R20, R23, 0x4, R4 ;  /* 0x0000000417147825 */ /* 0x000fe200078e0204 */
[----:B------:R2:W-:Y:S01]  /*2d1a0*/  @P6 STG.E desc[UR18][R14.64], R16 ;  /* 0x000000100e006986 */ /* 0x0005e2000c101912 */
[----:B------:R-:W-:Y:S01]  /*2d1b0*/  ISETP.GE.AND P3, PT, R0, UR4, PT ;  /* 0x0000000400007c0c */ /* 0x000fe2000bf66270 */
[----:B------:R-:W-:-:S02]  /*2d1c0*/  ULDC UR4, c[0x0][0x248] ;  /* 0x0000920000047ab9 */ /* 0x000fc40000000800 */
[----:B------:R3:W-:Y:S01]  /*2d1d0*/  @P4 STG.E desc[UR18][R20.64], R36 ;  /* 0x0000002414004986 */ /* 0x0007e2000c101912 */
[C---:B------:R-:W-:Y:S02]  /*2d1e0*/  ISETP.LT.AND P4, PT, R7.reuse, UR10, !P5 ;  /* 0x0000000a07007c0c */ /* 0x040fe4000ef81270 */
[----:B------:R-:W-:Y:S01]  /*2d1f0*/  ISETP.LT.AND P6, PT, R7, UR14, !P2 ;  /* 0x0000000e07007c0c */ /* 0x000fe2000d7c1270 */
[----:B-1----:R-:W-:Y:S01]  /*2d200*/  VIADD R13, R23, UR4 ;  /* 0x00000004170d7c36 */ /* 0x002fe20008000000 */
[----:B------:R-:W-:Y:S01]  /*2d210*/  ISETP.LT.AND P5, PT, R8, UR12, !P5 ;  /* 0x0000000c08007c0c */ /* 0x000fe2000efa1270 */
[----:B------:R-:W-:Y:S01]  /*2d220*/  VIADD R0, R6, 0x9c ;  /* 0x0000009c06007836 */ /* 0x000fe20000000000 */
[----:B------:R-:W-:Y:S01]  /*2d230*/  ISETP.LT.AND P2, PT, R8, UR16, !P2 ;  /* 0x0000001008007c0c */ /* 0x000fe2000d741270 */
[C---:B------:R-:W-:Y:S01]  /*2d240*/  VIADD R9, R13.reuse, UR6 ;  /* 0x000000060d097c36 */ /* 0x040fe20008000000 */
[----:B------:R-:W-:Y:S01]  /*2d250*/  ULDC UR10, c[0x0][0x228] ;  /* 0x00008a00000a7ab9 */ /* 0x000fe20000000800 */
[C---:B------:R-:W-:Y:S01]  /*2d260*/  IMAD.WIDE R10, R13.reuse, 0x4, R2 ;  /* 0x000000040d0a7825 */ /* 0x040fe200078e0202 */
[----:B------:R-:W-:Y:S01]  /*2d270*/  ISETP.GE.AND P0, PT, R0, UR8, PT ;  /* 0x0000000800007c0c */ /* 0x000fe2000bf06270 */
[----:B------:R-:W-:Y:S01]  /*2d280*/  ULDC UR4, c[0x0][0x22c] ;  /* 0x00008b0000047ab9 */ /* 0x000fe20000000800 */
[----:B------:R-:W-:Y:S01]  /*2d290*/  ULDC UR12, c[0x0][0x228] ;  /* 0x00008a00000c7ab9 */ /* 0x000fe20000000800 */
[----:B------:R-:W-:Y:S01]  /*2d2a0*/  IMAD.WIDE R12, R13, 0x4, R4 ;  /* 0x000000040d0c7825 */ /* 0x000fe200078e0204 */
[----:B------:R1:W-:Y:S01]  /*2d2b0*/  @P4 STG.E desc[UR18][R10.64], R44 ;  /* 0x0000002c0a004986 */ /* 0x0003e2000c101912 */
[----:B------:R-:W-:Y:S01]  /*2d2c0*/  ULDC UR14, c[0x0][0x228] ;  /* 0x00008a00000e7ab9 */ /* 0x000fe20000000800 */
[----:B------:R-:W-:Y:S01]  /*2d2d0*/  ULDC UR16, c[0x0][0x228] ;  /* 0x00008a0000107ab9 */ /* 0x000fe20000000800 */
[----:B--2---:R-:W-:Y:S01]  /*2d2e0*/  IMAD.WIDE R14, R9, 0x4, R2 ;  /* 0x00000004090e7825 */ /* 0x004fe200078e0202 */
[----:B------:R-:W-:Y:S01]  /*2d2f0*/  IADD3 R0, R6, 0x9d, RZ ;  /* 0x0000009d06007810 */ /* 0x000fe20007ffe0ff */
[----:B------:R-:W-:-:S02]  /*2d300*/  ULDC UR6, c[0x0][0x248] ;  /* 0x0000920000067ab9 */ /* 0x000fc40000000800 */
[----:B---3--:R-:W-:Y:S01]  /*2d310*/  IMAD.WIDE R20, R9, 0x4, R4 ;  /* 0x0000000409147825 */ /* 0x008fe200078e0204 */
[----:B------:R2:W-:Y:S01]  /*2d320*/  @P5 STG.E desc[UR18][R12.64], R40 ;  /* 0x000000280c005986 */ /* 0x0005e2000c101912 */
[----:B------:R-:W-:Y:S01]  /*2d330*/  ISETP.GE.AND P4, PT, R0, UR4, PT ;  /* 0x0000000400007c0c */ /* 0x000fe2000bf86270 */
[----:B------:R-:W-:Y:S01]  /*2d340*/  ULDC UR4, c[0x0][0x248] ;  /* 0x0000920000047ab9 */ /* 0x000fe20000000800 */
[----:B------:R-:W-:Y:S01]  /*2d350*/  ULDC UR8, c[0x0][0x22c] ;  /* 0x00008b0000087ab9 */ /* 0x000fe20000000800 */
[----:B------:R-:W-:Y:S04]  /*2d360*/  @P6 STG.E desc[UR18][R14.64], R17 ;  /* 0x000000110e006986 */ /* 0x000fe8000c101912 */
[----:B------:R3:W-:Y:S01]  /*2d370*/  @P2 STG.E desc[UR18][R20.64], R37 ;  /* 0x0000002514002986 */ /* 0x0007e2000c101912 */
[----:B------:R-:W-:Y:S01]  /*2d380*/  ISETP.LT.AND P2, PT, R7, UR10, !P3 ;  /* 0x0000000a07007c0c */ /* 0x000fe2000df41270 */
[----:B------:R-:W-:Y:S01]  /*2d390*/  VIADD R9, R9, UR4 ;  /* 0x0000000409097c36 */ /* 0x000fe20008000000 */
[----:B------:R-:W-:Y:S01]  /*2d3a0*/  ISETP.LT.AND P3, PT, R8, UR12, !P3 ;  /* 0x0000000c08007c0c */ /* 0x000fe2000df61270 */
[----:B------:R-:W-:Y:S01]  /*2d3b0*/  VIADD R0, R6, 0x9e ;  /* 0x0000009e06007836 */ /* 0x000fe20000000000 */
[----:B------:R-:W-:Y:S01]  /*2d3c0*/  ISETP.LT.AND P5, PT, R7, UR14, !P0 ;  /* 0x0000000e07007c0c */ /* 0x000fe2000c7a1270 */
[C---:B-1----:R-:W-:Y:S01]  /*2d3d0*/  IMAD.WIDE R10, R9.reuse, 0x4, R2 ;  /* 0x00000004090a7825 */ /* 0x042fe200078e0202 */
[----:B------:R-:W-:Y:S01]  /*2d3e0*/  ISETP.LT.AND P6, PT, R8, UR16, !P0 ;  /* 0x0000001008007c0c */ /* 0x000fe2000c7c1270 */
[----:B------:R-:W-:Y:S01]  /*2d3f0*/  ULDC UR10, c[0x0][0x228] ;  /* 0x00008a00000a7ab9 */ /* 0x000fe20000000800 */
[----:B------:R-:W-:Y:S01]  /*2d400*/  ISETP.GE.AND P0, PT, R0, UR8, PT ;  /* 0x0000000800007c0c */ /* 0x000fe2000bf06270 */
[C---:B--2---:R-:W-:Y:S01]  /*2d410*/  IMAD.WIDE R12, R9.reuse, 0x4, R4 ;  /* 0x00000004090c7825 */ /* 0x044fe200078e0204 */
[----:B------:R-:W-:Y:S01]  /*2d420*/  ULDC UR4, c[0x0][0x22c] ;  /* 0x00008b0000047ab9 */ /* 0x000fe20000000800 */
[----:B------:R-:W-:Y:S01]  /*2d430*/  ULDC UR12, c[0x0][0x228] ;  /* 0x00008a00000c7ab9 */ /* 0x000fe20000000800 */
[----:B------:R-:W-:Y:S01]  /*2d440*/  ULDC UR14, c[0x0][0x228] ;  /* 0x00008a00000e7ab9 */ /* 0x000fe20000000800 */
[----:B------:R-:W-:Y:S01]  /*2d450*/  VIADD R0, R6, 0x9f ;  /* 0x0000009f06007836 */ /* 0x000fe20000000000 */
[----:B------:R-:W-:Y:S01]  /*2d460*/  @P2 STG.E desc[UR18][R10.64], R45 ;  /* 0x0000002d0a002986 */ /* 0x000fe2000c101912 */
[----:B---3--:R-:W-:Y:S01]  /*2d470*/  VIADD R21, R9, UR6 ;  /* 0x0000000609157c36 */ /* 0x008fe20008000000 */
[----:B------:R-:W-:Y:S01]  /*2d480*/  ULDC UR16, c[0x0][0x228] ;  /* 0x00008a0000107ab9 */ /* 0x000fe20000000800 */
[----:B------:R-:W-:Y:S01]  /*2d490*/  ULDC UR6, c[0x0][0x248] ;  /* 0x0000920000067ab9 */ /* 0x000fe20000000800 */
[----:B------:R1:W-:Y:S01]  /*2d4a0*/  @P3 STG.E desc[UR18][R12.64], R41 ;  /* 0x000000290c003986 */ /* 0x0003e2000c101912 */
[----:B------:R-:W-:Y:S01]  /*2d4b0*/  ISETP.LT.AND P3, PT, R7, UR10, !P4 ;  /* 0x0000000a07007c0c */ /* 0x000fe2000e761270 */
[C---:B------:R-:W-:Y:S01]  /*2d4c0*/  IMAD.WIDE R14, R21.reuse, 0x4, R2 ;  /* 0x00000004150e7825 */ /* 0x040fe200078e0202 */
[----:B------:R-:W-:Y:S01]  /*2d4d0*/  ISETP.GE.AND P2, PT, R0, UR4, PT ;  /* 0x0000000400007c0c */ /* 0x000fe2000bf46270 */
[----:B------:R-:W-:Y:S01]  /*2d4e0*/  ULDC UR4, c[0x0][0x248] ;  /* 0x0000920000047ab9 */ /* 0x000fe20000000800 */
[----:B------:R-:W-:Y:S01]  /*2d4f0*/  ISETP.LT.AND P4, PT, R8, UR12, !P4 ;  /* 0x0000000c08007c0c */ /* 0x000fe2000e781270 */
[C---:B------:R-:W-:Y:S01]  /*2d500*/  IMAD.WIDE R16, R21.reuse, 0x4, R4 ;  /* 0x0000000415107825 */ /* 0x040fe200078e0204 */
[----:B------:R-:W-:Y:S01]  /*2d510*/  IADD3 R0, R6, 0xa0, RZ ;  /* 0x000000a006007810 */ /* 0x000fe20007ffe0ff */
[----:B------:R2:W-:Y:S01]  /*2d520*/  @P5 STG.E desc[UR18][R14.64], R18 ;  /* 0x000000120e005986 */ /* 0x0005e2000c101912 */
[----:B------:R-:W-:Y:S01]  /*2d530*/  ULDC UR8, c[0x0][0x22c] ;  /* 0x00008b0000087ab9 */ /* 0x000fe20000000800 */
[----:B------:R-:W-:Y:S01]  /*2d540*/  ULDC UR10, c[0x0][0x228] ;  /* 0x00008a00000a7ab9 */ /* 0x000fe20000000800 */
[----:B-1----:R-:W-:Y:S01]  /*2d550*/  VIADD R13, R21, UR4 ;  /* 0x00000004150d7c36 */ /* 0x002fe20008000000 */
[----:B------:R1:W-:Y:S01]  /*2d560*/  @P6 STG.E desc[UR18][R16.64], R38 ;  /* 0x0000002610006986 */ /* 0x0003e2000c101912 */
        /* <DEDUP_REMOVED lines=10> */
[----:B------:R3:W-:Y:S01]  /*2d610*/  @P3 STG.E desc[UR18][R10.64], R46 ;  /* 0x0000002e0a003986 */ /* 0x0007e2000c101912 */
[----:B------:R-:W-:Y:S01]  /*2d620*/  ULDC UR8, c[0x0][0x22c] ;  /* 0x00008b0000087ab9 */ /* 0x000fe20000000800 */
[----:B------:R-:W-:Y:S01]  /*2d630*/  ULDC UR6, c[0x0][0x248] ;  /* 0x0000920000067ab9 */ /* 0x000fe20000000800 */
[----:B------:R-:W-:Y:S01]  /*2d640*/  VIADD R0, R6, 0xa1 ;  /* 0x000000a106007836 */ /* 0x000fe20000000000 */
[----:B------:R4:W-:Y:S01]  /*2d650*/  @P4 STG.E desc[UR18][R12.64], R42 ;  /* 0x0000002a0c004986 */ /* 0x0009e2000c101912 */
[----:B------:R-:W-:Y:S01]  /*2d660*/  ISETP.LT.AND P4, PT, R7, UR10, !P2 ;  /* 0x0000000a07007c0c */ /* 0x000fe2000d781270 */
[C---:B--2---:R-:W-:Y:S01]  /*2d670*/  IMAD.WIDE R14, R9.reuse, 0x4, R2 ;  /* 0x00000004090e7825 */ /* 0x044fe200078e0202 */
[----:B------:R-:W-:Y:S01]  /*2d680*/  ISETP.LT.AND P2, PT, R8, UR12, !P2 ;  /* 0x0000000c08007c0c */ /* 0x000fe2000d741270 */
[----:B------:R-:W-:Y:S01]  /*2d690*/  ULDC UR10, c[0x0][0x228] ;  /* 0x00008a00000a7ab9 */ /* 0x000fe20000000800 */
[----:B------:R-:W-:Y:S01]  /*2d6a0*/  ISETP.GE.AND P3, PT, R0, UR4, PT ;  /* 0x0000000400007c0c */ /* 0x000fe2000bf66270 */
[----:B------:R-:W-:Y:S01]  /*2d6b0*/  ULDC UR4, c[0x0][0x248] ;  /* 0x0000920000047ab9 */ /* 0x000fe20000000800 */
[C---:B-1----:R-:W-:Y:S01]  /*2d6c0*/  IMAD.WIDE R16, R9.reuse, 0x4, R4 ;  /* 0x0000000409107825 */ /* 0x042fe200078e0204 */
[----:B------:R-:W-:Y:S01]  /*2d6d0*/  IADD3 R9, R9, UR4, RZ ;  /* 0x0000000409097c10 */ /* 0x000fe2000fffe0ff */
[----:B------:R1:W-:Y:S01]  /*2d6e0*/  @P5 STG.E desc[UR18][R14.64], R19 ;  /* 0x000000130e005986 */ /* 0x0003e2000c101912 */
[----:B------:R-:W-:Y:S01]  /*2d6f0*/  ULDC UR12, c[0x0][0x228] ;  /* 0x00008a00000c7ab9 */ /* 0x000fe20000000800 */
[----:B------:R-:W-:Y:S01]  /*2d700*/  VIADD R0, R6, 0xa2 ;  /* 0x000000a206007836 */ /* 0x000fe20000000000 */
[----:B------:R-:W-:Y:S01]  /*2d710*/  ISETP.LT.AND P5, PT, R7, UR14, !P0 ;  /* 0x0000000e07007c0c */ /* 0x000fe2000c7a1270 */
[----:B------:R2:W-:Y:S01]  /*2d720*/  @P6 STG.E desc[UR18][R16.64], R39 ;  /* 0x0000002710006986 */ /* 0x0005e2000c101912 */
[----:B------:R-:W-:Y:S01]  /*2d730*/  ISETP.LT.AND P6, PT, R8, UR16, !P0 ;  /* 0x0000001008007c0c */ /* 0x000fe2000c7c1270 */
[C---:B---3--:R-:W-:Y:S01]  /*2d740*/  IMAD.WIDE R10, R9.reuse, 0x4, R2 ;  /* 0x00000004090a7825 */ /* 0x048fe200078e0202 */
[----:B------:R-:W-:Y:S01]  /*2d750*/  ISETP.GE.AND P0, PT, R0, UR8, PT ;  /* 0x0000000800007c0c */ /* 0x000fe2000bf06270 */
[----:B------:R-:W-:Y:S01]  /*2d760*/  ULDC UR4, c[0x0][0x22c] ;  /* 0x00008b0000047ab9 */ /* 0x000fe20000000800 */
[----:B------:R-:W-:Y:S01]  /*2d770*/  ULDC UR14, c[0x0][0x228] ;  /* 0x00008a00000e7ab9 */ /* 0x000fe20000000800 */
[C---:B----4-:R-:W-:Y:S01]  /*2d780*/  IMAD.WIDE R12, R9.reuse, 0x4, R4 ;  /* 0x00000004090c7825 */ /* 0x050fe200078e0204 */
[----:B------:R-:W-:Y:S01]  /*2d790*/  @P4 STG.E desc[UR18][R10.64], R47 ;  /* 0x0000002f0a004986 */ /* 0x000fe2000c101912 */
[----:B------:R-:W-:Y:S01]  /*2d7a0*/  ULDC UR16, c[0x0][0x228] ;  /* 0x00008a0000107ab9 */ /* 0x000fe20000000800 */
[----:B------:R-:W-:Y:S01]  /*2d7b0*/  ULDC UR8, c[0x0][0x22c] ;  /* 0x00008b0000087ab9 */ /* 0x000fe20000000800 */
[----:B------:R-:W-:Y:S01]  /*2d7c0*/  VIADD R0, R6, 0xa3 ;  /* 0x000000a306007836 */ /* 0x000fe20000000000 */
[----:B------:R3:W-:Y:S01]  /*2d7d0*/  @P2 STG.E desc[UR18][R12.64], R43 ;  /* 0x0000002b0c002986 */ /* 0x0007e2000c101912 */
[----:B-1----:R-:W-:Y:S01]  /*2d7e0*/  VIADD R19, R9, UR6 ;  /* 0x0000000609137c36 */ /* 0x002fe20008000000 */
[----:B------:R-:W-:Y:S01]  /*2d7f0*/  ISETP.LT.AND P2, PT, R7, UR10, !P3 ;  /* 0x0000000a07007c0c */ /* 0x000fe2000df41270 */
[----:B------:R-:W-:Y:S01]  /*2d800*/  ULDC UR6, c[0x0][0x248] ;  /* 0x0000920000067ab9 */ /* 0x000fe20000000800 */
[----:B------:R-:W-:Y:S01]  /*2d810*/  ISETP.GE.AND P4, PT, R0, UR4, PT ;  /* 0x0000000400007c0c */ /* 0x000fe2000bf86270 */
[----:B------:R-:W-:Y:S01]  /*2d820*/  ULDC UR4, c[0x0][0x248] ;  /* 0x0000920000047ab9 */ /* 0x000fe20000000800 */
[----:B------:R-:W-:Y:S01]  /*2d830*/  ISETP.LT.AND P3, PT, R8, UR12, !P3 ;  /* 0x0000000c08007c0c */ /* 0x000fe2000df61270 */
[----:B------:R-:W-:Y:S01]  /*2d840*/  IMAD.WIDE R14, R19, 0x4, R2 ;  /* 0x00000004130e7825 */ /* 0x000fe200078e0202 */
[----:B------:R-:W-:Y:S01]  /*2d850*/  ULDC UR10, c[0x0][0x228] ;  /* 0x00008a00000a7ab9 */ /* 0x000fe20000000800 */
[----:B------:R-:W-:-:S02]  /*2d860*/  ULDC UR12, c[0x0][0x228] ;  /* 0x00008a00000c7ab9 */ /* 0x000fc40000000800 */
[----:B--2---:R-:W-:-:S04]  /*2d870*/  IMAD.WIDE R16, R19, 0x4, R4 ;  /* 0x0000000413107825 */ /* 0x004fc800078e0204 */
[----:B---3--:R-:W-:Y:S02]  /*2d880*/  VIADD R13, R19, UR4 ;  /* 0x00000004130d7c36 */ /* 0x008fe40008000000 */
[----:B------:R-:W-:Y:S01]  /*2d890*/  VIADD R0, R6, 0xa4 ;  /* 0x000000a406007836 */ /* 0x000fe20000000000 */
[----:B------:R1:W-:Y:S01]  /*2d8a0*/  @P5 STG.E desc[UR18][R14.64], R32 ;  /* 0x000000200e005986 */ /* 0x0003e2000c101912 */
[C---:B------:R-:W-:Y:S01]  /*2d8b0*/  IMAD.WIDE R10, R13.reuse, 0x4, R2 ;  /* 0x000000040d0a7825 */ /* 0x040fe200078e0202 */
[----:B------:R-:W-:Y:S01]  /*2d8c0*/  IADD3 R9, R13, UR6, RZ ;  /* 0x000000060d097c10 */ /* 0x000fe2000fffe0ff */
[----:B------:R-:W-:Y:S01]  /*2d8d0*/  ULDC UR4, c[0x0][0x22c] ;  /* 0x00008b0000047ab9 */ /* 0x000fe20000000800 */
[----:B------:R2:W-:Y:S01]  /*2d8e0*/  @P6 STG.E desc[UR18][R16.64], R52 ;  /* 0x0000003410006986 */ /* 0x0005e2000c101912 */
[----:B------:R-:W-:Y:S01]  /*2d8f0*/  ISETP.LT.AND P5, PT, R7, UR14, !P0 ;  /* 0x0000000e07007c0c */ /* 0x000fe2000c7a1270 */
[----:B------:R-:W-:Y:S01]  /*2d900*/  IMAD.WIDE R12, R13, 0x4, R4 ;  /* 0x000000040d0c7825 */ /* 0x000fe200078e0204 */
[----:B------:R-:W-:Y:S01]  /*2d910*/  ISETP.LT.AND P6, PT, R8, UR16, !P0 ;  /* 0x0000001008007c0c */ /* 0x000fe2000c7c1270 */
[----:B------:R3:W-:Y:S01]  /*2d920*/  @P2 STG.E desc[UR18][R10.64], R60 ;  /* 0x0000003c0a002986 */ /* 0x0007e2000c101912 */
[----:B------:R-:W-:Y:S01]  /*2d930*/  ISETP.GE.AND P0, PT, R0, UR8, PT ;  /* 0x0000000800007c0c */ /* 0x000fe2000bf06270 */
[----:B------:R-:W-:Y:S01]  /*2d940*/  VIADD R0, R6, 0xa5 ;  /* 0x000000a506007836 */ /* 0x000fe20000000000 */
[----:B------:R-:W-:Y:S01]  /*2d950*/  ULDC UR14, c[0x0][0x228] ;  /* 0x00008a00000e7ab9 */ /* 0x000fe20000000800 */
[----:B------:R4:W-:Y:S01]  /*2d960*/  @P3 STG.E desc[UR18][R12.64], R56 ;  /* 0x000000380c003986 */ /* 0x0009e2000c101912 */
[----:B------:R-:W-:Y:S01]  /*2d970*/  ISETP.LT.AND P3, PT, R7, UR10, !P4 ;  /* 0x0000000a07007c0c */ /* 0x000fe2000e761270 */
[C---:B-1----:R-:W-:Y:S01]  /*2d980*/  IMAD.WIDE R14, R9.reuse, 0x4, R2 ;  /* 0x00000004090e7825 */ /* 0x042fe200078e0202 */
[----:B------:R-:W-:Y:S01]  /*2d990*/  ISETP.GE.AND P2, PT, R0, UR4, PT ;  /* 0x0000000400007c0c */ /* 0x000fe2000bf46270 */
[----:B------:R-:W-:Y:S01]  /*2d9a0*/  ULDC UR4, c[0x0][0x248] ;  /* 0x0000920000047ab9 */ /* 0x000fe20000000800 */
[----:B------:R-:W-:Y:S01]  /*2d9b0*/  ISETP.LT.AND P4, PT, R8, UR12, !P4 ;  /* 0x0000000c08007c0c */ /* 0x000fe2000e781270 */
[C---:B--2---:R-:W-:Y:S01]  /*2d9c0*/  IMAD.WIDE R16, R9.reuse, 0x4, R4 ;  /* 0x0000000409107825 */ /* 0x044fe200078e0204 */
[----:B------:R1:W-:Y:S01]  /*2d9d0*/  @P5 STG.E desc[UR18][R14.64], R33 ;  /* 0x000000210e005986 */ /* 0x0003e2000c101912 */
[----:B------:R-:W-:Y:S01]  /*2d9e0*/  ULDC UR16, c[0x0][0x228] ;  /* 0x00008a0000107ab9 */ /* 0x000fe20000000800 */
[----:B------:R-:W-:Y:S01]  /*2d9f0*/  ULDC UR8, c[0x0][0x22c] ;  /* 0x00008b0000087ab9 */ /* 0x000fe20000000800 */
[----:B------:R-:W-:Y:S01]  /*2da00*/  VIADD R9, R9, UR4 ;  /* 0x0000000409097c36 */ /* 0x000fe20008000000 */
[----:B------:R-:W-:Y:S01]  /*2da10*/  ULDC UR6, c[0x0][0x248] ;  /* 0x0000920000067ab9 */ /* 0x000fe20000000800 */
[----:B------:R-:W-:Y:S01]  /*2da20*/  VIADD R0, R6, 0xa6 ;  /* 0x000000a606007836 */ /* 0x000fe20000000000 */
[----:B------:R2:W-:Y:S01]  /*2da30*/  @P6 STG.E desc[UR18][R16.64], R53 ;  /* 0x0000003510006986 */ /* 0x0005e2000c101912 */
[----:B---3--:R-:W-:Y:S01]  /*2da40*/  IMAD.WIDE R10, R9, 0x4, R2 ;  /* 0x00000004090a7825 */ /* 0x008fe200078e0202 */
[----:B------:R-:W-:Y:S01]  /*2da50*/  ISETP.LT.AND P5, PT, R7, UR14, !P0 ;  /* 0x0000000e07007c0c */ /* 0x000fe2000c7a1270 */
[----:B------:R-:W-:Y:S01]  /*2da60*/  ULDC UR10, c[0x0][0x228] ;  /* 0x00008a00000a7ab9 */ /* 0x000fe20000000800 */
[----:B------:R-:W-:Y:S01]  /*2da70*/  ISETP.LT.AND P6, PT, R8, UR16, !P0 ;  /* 0x0000001008007c0c */ /* 0x000fe2000c7c1270 */
[C---:B----4-:R-:W-:Y:S01]  /*2da80*/  IMAD.WIDE R12, R9.reuse, 0x4, R4 ;  /* 0x00000004090c7825 */ /* 0x050fe200078e0204 */
[----:B------:R-:W-:Y:S01]  /*2da90*/  ISETP.GE.AND P0, PT, R0, UR8, PT ;  /* 0x0000000800007c0c */ /* 0x000fe2000bf06270 */
[----:B------:R-:W-:Y:S01]  /*2daa0*/  @P3 STG.E desc[UR18][R10.64], R61 ;  /* 0x0000003d0a003986 */ /* 0x000fe2000c101912 */
[----:B------:R-:W-:Y:S01]  /*2dab0*/  IADD3 R0, R6, 0xa7, RZ ;  /* 0x000000a706007810 */ /* 0x000fe20007ffe0ff */
[----:B------:R-:W-:Y:S01]  /*2dac0*/  VIADD R19, R9, UR6 ;  /* 0x0000000609137c36 */ /* 0x000fe20008000000 */
[----:B------:R-:W-:Y:S01]  /*2dad0*/  ULDC UR4, c[0x0][0x22c] ;  /* 0x00008b0000047ab9 */ /* 0x000fe20000000800 */
[----:B------:R3:W-:Y:S01]  /*2dae0*/  @P4 STG.E desc[UR18][R12.64], R57 ;  /* 0x000000390c004986 */ /* 0x0007e2000c101912 */
[----:B------:R-:W-:Y:S01]  /*2daf0*/  ULDC UR12, c[0x0][0x228] ;  /* 0x00008a00000c7ab9 */ /* 0x000fe20000000800 */
[----:B------:R-:W-:Y:S01]  /*2db00*/  ISETP.LT.AND P4, PT, R7, UR10, !P2 ;  /* 0x0000000a07007c0c */ /* 0x000fe2000d781270 */
[C---:B-1----:R-:W-:Y:S01]  /*2db10*/  IMAD.WIDE R14, R19.reuse, 0x4, R2 ;  /* 0x00000004130e7825 */ /* 0x042fe200078e0202 */
[----:B------:R-:W-:Y:S01]  /*2db20*/  ISETP.GE.AND P3, PT, R0, UR4, PT ;  /* 0x0000000400007c0c */ /* 0x000fe2000bf66270 */
[----:B------:R-:W-:Y:S01]  /*2db30*/  ULDC UR4, c[0x0][0x248] ;  /* 0x0000920000047ab9 */ /* 0x000fe20000000800 */
[----:B------:R-:W-:Y:S01]  /*2db40*/  ISETP.LT.AND P2, PT, R8, UR12, !P2 ;  /* 0x0000000c08007c0c */ /* 0x000fe2000d741270 */
[C---:B--2---:R-:W-:Y:S01]  /*2db50*/  IMAD.WIDE R16, R19.reuse, 0x4, R4 ;  /* 0x0000000413107825 */ /* 0x044fe200078e0204 */
[----:B------:R-:W-:Y:S01]  /*2db60*/  ULDC UR14, c[0x0][0x228] ;  /* 0x00008a00000e7ab9 */ /* 0x000fe20000000800 */
[----:B------:R-:W-:Y:S01]  /*2db70*/  ULDC UR6, c[0x0][0x248] ;  /* 0x0000920000067ab9 */ /* 0x000fe20000000800 */
[----:B------:R1:W-:Y:S01]  /*2db80*/  @P5 STG.E desc[UR18][R14.64], R34 ;  /* 0x000000220e005986 */ /* 0x0003e2000c101912 */
[----:B------:R-:W-:Y:S01]  /*2db90*/  VIADD R0, R6, 0xa8 ;  /* 0x000000a806007836 */ /* 0x000fe20000000000 */
[----:B------:R-:W-:Y:S01]  /*2dba0*/  ULDC UR16, c[0x0][0x228] ;  /* 0x00008a0000107ab9 */ /* 0x000fe20000000800 */
[----:B---3--:R-:W-:Y:S01]  /*2dbb0*/  VIADD R13, R19, UR4 ;  /* 0x00000004130d7c36 */ /* 0x008fe20008000000 */
[----:B------:R2:W-:Y:S01]  /*2dbc0*/  @P6 STG.E desc[UR18][R16.64], R54 ;  /* 0x0000003610006986 */ /* 0x0005e2000c101912 */
[----:B------:R-:W-:Y:S01]  /*2dbd0*/  ULDC UR8, c[0x0][0x22c] ;  /* 0x00008b0000087ab9 */ /* 0x000fe20000000800 */
[----:B------:R-:W-:Y:S01]  /*2dbe0*/  ISETP.LT.AND P5, PT, R7, UR14, !P0 ;  /* 0x0000000e07007c0c */ /* 0x000fe2000c7a1270 */
[C---:B------:R-:W-:Y:S01]  /*2dbf0*/  VIADD R9, R13.reuse, UR6 ;  /* 0x000000060d097c36 */ /* 0x040fe20008000000 */
[----:B------:R-:W-:Y:S01]  /*2dc00*/  ISETP.LT.AND P6, PT, R8, UR16, !P0 ;  /* 0x0000001008007c0c */ /* 0x000fe2000c7c1270 */
        /* <DEDUP_REMOVED lines=11> */
[C---:B-1----:R-:W-:Y:S01]  /*2dcc0*/  IMAD.WIDE R14, R9.reuse, 0x4, R2 ;  /* 0x00000004090e7825 */ /* 0x042fe200078e0202 */
[----:B------:R-:W-:Y:S01]  /*2dcd0*/  ISETP.LT.AND P3, PT, R8, UR12, !P3 ;  /* 0x0000000c08007c0c */ /* 0x000fe2000df61270 */
[----:B------:R-:W-:Y:S01]  /*2dce0*/  ULDC UR16, c[0x0][0x228] ;  /* 0x00008a0000107ab9 */ /* 0x000fe20000000800 */
[----:B------:R-:W-:Y:S01]  /*2dcf0*/  ISETP.GE.AND P4, PT, R0, UR4, PT ;  /* 0x0000000400007c0c */ /* 0x000fe2000bf86270 */
[C---:B--2---:R-:W-:Y:S01]  /*2dd00*/  IMAD.WIDE R16, R9.reuse, 0x4, R4 ;  /* 0x0000000409107825 */ /* 0x044fe200078e0204 */
[----:B------:R-:W-:Y:S01]  /*2dd10*/  ULDC UR4, c[0x0][0x248] ;  /* 0x0000920000047ab9 */ /* 0x000fe20000000800 */
[----:B------:R-:W-:Y:S01]  /*2dd20*/  IADD3 R0, R6, 0xaa, RZ ;  /* 0x000000aa06007810 */ /* 0x000fe20007ffe0ff */
[----:B------:R1:W-:Y:S01]  /*2dd30*/  @P5 STG.E desc[UR18][R14.64], R35 ;  /* 0x000000230e005986 */ /* 0x0003e2000c101912 */
[----:B------:R-:W-:Y:S01]  /*2dd40*/  VIADD R9, R9, UR4 ;  /* 0x0000000409097c36 */ /* 0x000fe20008000000 */
[----:B------:R-:W-:Y:S01]  /*2dd50*/  ULDC UR8, c[0x0][0x22c] ;  /* 0x00008b0000087ab9 */ /* 0x000fe20000000800 */
        /* <DEDUP_REMOVED lines=13> */
[----:B------:R-:W-:Y:S01]  /*2de30*/  VIADD R19, R9, UR6 ;  /* 0x0000000609137c36 */ /* 0x000fe20008000000 */
[----:B------:R-:W-:Y:S01]  /*2de40*/  ISETP.LT.AND P3, PT, R7, UR10, !P4 ;  /* 0x0000000a07007c0c */ /* 0x000fe2000e761270 */
[----:B------:R-:W-:Y:S01]  /*2de50*/  ULDC UR6, c[0x0][0x248] ;  /* 0x0000920000067ab9 */ /* 0x000fe20000000800 */
[----:B------:R-:W-:Y:S01]  /*2de60*/  ISETP.GE.AND P2, PT, R0, UR4, PT ;  /* 0x0000000400007c0c */ /* 0x000fe2000bf46270 */
[----:B------:R-:W-:Y:S01]  /*2de70*/  ULDC UR4, c[0x0][0x248] ;  /* 0x0000920000047ab9 */ /* 0x000fe20000000800 */
[----:B------:R-:W-:Y:S01]  /*2de80*/  ISETP.LT.AND P4, PT, R8, UR12, !P4 ;  /* 0x0000000c08007c0c */ /* 0x000fe2000e781270 */
[C---:B-1----:R-:W-:Y:S01]  /*2de90*/  IMAD.WIDE R14, R19.reuse, 0x4, R2 ;  /* 0x00000004130e7825 */ /* 0x042fe200078e0202 */
[----:B------:R-:W-:Y:S01]  /*2dea0*/  ULDC UR14, c[0x0][0x228] ;  /* 0x00008a00000e7ab9 */ /* 0x000fe20000000800 */
[----:B------:R-:W-:Y:S01]  /*2deb0*/  ULDC UR16, c[0x0][0x228] ;  /* 0x00008a0000107ab9 */ /* 0x000fe20000000800 */
[----:B------:R-:W-:Y:S01]  /*2dec0*/  ULDC UR8, c[0x0][0x22c] ;  /* 0x00008b0000087ab9 */ /* 0x000fe20000000800 */
[C---:B--2---:R-:W-:Y:S01]  /*2ded0*/  IMAD.WIDE R16, R19.reuse, 0x4, R4 ;  /* 0x0000000413107825 */ /* 0x044fe200078e0204 */
[----:B---3--:R-:W-:Y:S01]  /*2dee0*/  IADD3 R13, R19, UR4, RZ ;  /* 0x00000004130d7c10 */ /* 0x008fe2000fffe0ff */
[----:B------:R1:W-:Y:S01]  /*2def0*/  @P5 STG.E desc[UR18][R14.64], R48 ;  /* 0x000000300e005986 */ /* 0x0003e2000c101912 */
[----:B------:R-:W-:Y:S01]  /*2df00*/  ULDC UR10, c[0x0][0x228] ;  /* 0x00008a00000a7ab9 */ /* 0x000fe20000000800 */
[----:B------:R-:W-:Y:S01]  /*2df10*/  VIADD R0, R6, 0xac ;  /* 0x000000ac06007836 */ /* 0x000fe20000000000 */
[----:B------:R-:W-:Y:S01]  /*2df20*/  ISETP.LT.AND P5, PT, R7, UR14, !P0 ;  /* 0x0000000e07007c0c */ /* 0x000fe2000c7a1270 */
[----:B------:R2:W-:Y:S01]  /*2df30*/  @P6 STG.E desc[UR18][R16.64], R68 ;  /* 0x0000004410006986 */ /* 0x0005e2000c101912 */
        /* <DEDUP_REMOVED lines=17> */
[----:B------:R-:W-:Y:S01]  /*2e050*/  ULDC UR4, c[0x0][0x248] ;  /* 0x0000920000047ab9 */ /* 0x000fe20000000800 */
        /* <DEDUP_REMOVED lines=15> */
[----:B------:R-:W-:Y:S01]  /*2e150*/  IADD3 R19, R9, UR6, RZ ;  /* 0x0000000609137c10 */ /* 0x000fe2000fffe0ff */
        /* <DEDUP_REMOVED lines=9> */
[----:B------:R-:W-:Y:S01]  /*2e1f0*/  ULDC UR14, c[0x0][0x228] ;  /* 0x00008a00000e7ab9 */ /* 0x000fe20000000800 */
[----:B------:R1:W-:Y:S01]  /*2e200*/  @P5 STG.E desc[UR18][R14.64], R50 ;  /* 0x000000320e005986 */ /* 0x0003e2000c101912 */
[----:B------:R-:W-:Y:S01]  /*2e210*/  ULDC UR16, c[0x0][0x228] ;  /* 0x00008a0000107ab9 */ /* 0x000fe20000000800 */
[----:B------:R-:W-:Y:S01]  /*2e220*/  VIADD R0, R6, 0xb0 ;  /* 0x000000b006007836 */ /* 0x000fe20000000000 */
[----:B------:R-:W-:Y:S01]  /*2e230*/  ULDC UR8, c[0x0][0x22c] ;  /* 0x00008b0000087ab9 */ /* 0x000fe20000000800 */
[----:B---3--:R-:W-:Y:S01]  /*2e240*/  VIADD R13, R19, UR4 ;  /* 0x00000004130d7c36 */ /* 0x008fe20008000000 */
[----:B------:R2:W-:Y:S01]  /*2e250*/  @P6 STG.E desc[UR18][R16.64], R70 ;  /* 0x0000004610006986 */ /* 0x0005e2000c101912 */
[----:B------:R-:W-:Y:S01]  /*2e260*/  ISETP.LT.AND P5, PT, R7, UR14, !P0 ;  /* 0x0000000e07007c0c */ /* 0x000fe2000c7a1270 */
[----:B------:R-:W-:Y:S01]  /*2e270*/  ULDC UR10, c[0x0][0x228] ;  /* 0x00008a00000a7ab9 */ /* 0x000fe20000000800 */
[C---:B------:R-:W-:Y:S01]  /*2e280*/  VIADD R9, R13.reuse, UR6 ;  /* 0x000000060d097c36 */ /* 0x040fe20008000000 */
[----:B------:R-:W-:Y:S01]  /*2e290*/  ULDC UR4, c[0x0][0x22c] ;  /* 0x00008b0000047ab9 */ /* 0x000fe20000000800 */
[C---:B------:R-:W-:Y:S01]  /*2e2a0*/  IMAD.WIDE R10, R13.reuse, 0x4, R2 ;  /* 0x000000040d0a7825 */ /* 0x040fe200078e0202 */
[----:B------:R-:W-:Y:S01]  /*2e2b0*/  ISETP.LT.AND P6, PT, R8, UR16, !P0 ;  /* 0x0000001008007c0c */ /* 0x000fe2000c7c1270 */
[----:B------:R-:W-:Y:S01]  /*2e2c0*/  ULDC UR12, c[0x0][0x228] ;  /* 0x00008a00000c7ab9 */ /* 0x000fe20000000800 */
[----:B------:R-:W-:Y:S01]  /*2e2d0*/  ULDC UR14, c[0x0][0x228] ;  /* 0x00008a00000e7ab9 */ /* 0x000fe20000000800 */
[----:B------:R-:W-:Y:S01]  /*2e2e0*/  IMAD.WIDE R12, R13, 0x4, R4 ;  /* 0x000000040d0c7825 */ /* 0x000fe200078e0204 */
[----:B------:R-:W-:Y:S01]  /*2e2f0*/  ISETP.GE.AND P0, PT, R0, UR8, PT ;  /* 0x0000000800007c0c */ /* 0x000fe2000bf06270 */
[----:B------:R3:W-:Y:S01]  /*2e300*/  @P2 STG.E desc[UR18][R10.64], R78 ;  /* 0x0000004e0a002986 */ /* 0x0007e2000c101912 */
[----:B------:R-:W-:Y:S01]  /*2e310*/  IADD3 R0, R6, 0xb1, RZ ;  /* 0x000000b106007810 */ /* 0x000fe20007ffe0ff */
[----:B-1----:R-:W-:Y:S01]  /*2e320*/  IMAD.WIDE R14, R9, 0x4, R2 ;  /* 0x00000004090e7825 */ /* 0x002fe200078e0202 */
[----:B------:R-:W-:Y:S01]  /*2e330*/  ULDC UR16, c[0x0][0x228] ;  /* 0x00008a0000107ab9 */ /* 0x000fe20000000800 */
[----:B------:R1:W-:Y:S01]  /*2e340*/  @P3 STG.E desc[UR18][R12.64], R74 ;  /* 0x0000004a0c003986 */ /* 0x0003e2000c101912 */
[----:B------:R-:W-:Y:S01]  /*2e350*/  ISETP.LT.AND P3, PT, R7, UR10, !P4 ;  /* 0x0000000a07007c0c */ /* 0x000fe2000e761270 */
[C---:B--2---:R-:W-:Y:S01]  /*2e360*/  IMAD.WIDE R16, R9.reuse, 0x4, R4 ;  /* 0x0000000409107825 */ /* 0x044fe200078e0204 */
[----:B------:R-:W-:Y:S01]  /*2e370*/  ISETP.GE.AND P2, PT, R0, UR4, PT ;  /* 0x0000000400007c0c */ /* 0x000fe2000bf46270 */
[----:B------:R-:W-:Y:S01]  /*2e380*/  ULDC UR4, c[0x0][0x248] ;  /* 0x0000920000047ab9 */ /* 0x000fe20000000800 */
[----:B------:R-:W-:Y:S01]  /*2e390*/  ISETP.LT.AND P4, PT, R8, UR12, !P4 ;  /* 0x0000000c08007c0c */ /* 0x000fe2000e781270 */
[----:B------:R-:W-:Y:S01]  /*2e3a0*/  VIADD R9, R9, UR4 ;  /* 0x0000000409097c36 */ /* 0x000fe20008000000 */
[----:B------:R2:W-:Y:S01]  /*2e3b0*/  @P5 STG.E desc[UR18][R14.64], R51 ;  /* 0x000000330e005986 */ /* 0x0005e2000c101912 */
[----:B------:R-:W-:Y:S01]  /*2e3c0*/  VIADD R0, R6, 0xb2 ;  /* 0x000000b206007836 */ /* 0x000fe20000000000 */
[----:B------:R-:W-:Y:S01]  /*2e3d0*/  ULDC UR8, c[0x0][0x22c] ;  /* 0x00008b0000087ab9 */ /* 0x000fe20000000800 */
[----:B------:R-:W-:Y:S01]  /*2e3e0*/  ISETP.LT.AND P5, PT, R7, UR14, !P0 ;  /* 0x0000000e07007c0c */ /* 0x000fe2000c7a1270 */
[----:B------:R4:W-:Y:S01]  /*2e3f0*/  @P6 STG.E desc[UR18][R16.64], R71 ;  /* 0x0000004710006986 */ /* 0x0009e2000c101912 */
[C---:B---3--:R-:W-:Y:S01]  /*2e400*/  IMAD.WIDE R10, R9.reuse, 0x4, R2 ;  /* 0x00000004090a7825 */ /* 0x048fe200078e0202 */
[----:B------:R-:W-:Y:S01]  /*2e410*/  ISETP.LT.AND P6, PT, R8, UR16, !P0 ;  /* 0x0000001008007c0c */ /* 0x000fe2000c7c1270 */
[----:B------:R-:W-:Y:S01]  /*2e420*/  ULDC UR6, c[0x0][0x248] ;  /* 0x0000920000067ab9 */ /* 0x000fe20000000800 */
[----:B------:R-:W-:Y:S01]  /*2e430*/  ISETP.GE.AND P0, PT, R0, UR8, PT ;  /* 0x0000000800007c0c */ /* 0x000fe2000bf06270 */
[C---:B-1----:R-:W-:Y:S01]  /*2e440*/  IMAD.WIDE R12, R9.reuse, 0x4, R4 ;  /* 0x00000004090c7825 */ /* 0x042fe200078e0204 */
[----:B------:R-:W-:Y:S01]  /*2e450*/  @P3 STG.E desc[UR18][R10.64], R79 ;  /* 0x0000004f0a003986 */ /* 0x000fe2000c101912 */
[----:B------:R-:W-:Y:S01]  /*2e460*/  ULDC UR10, c[0x0][0x228] ;  /* 0x00008a00000a7ab9 */ /* 0x000fe20000000800 */
[----:B------:R-:W-:Y:S01]  /*2e470*/  ULDC UR4, c[0x0][0x22c] ;  /* 0x00008b0000047ab9 */ /* 0x000fe20000000800 */
[----:B------:R-:W-:Y:S01]  /*2e480*/  VIADD R0, R6, 0xb3 ;  /* 0x000000b306007836 */ /* 0x000fe20000000000 */
[----:B------:R-:W-:Y:S01]  /*2e490*/  ULDC UR12, c[0x0][0x228] ;  /* 0x00008a00000c7ab9 */ /* 0x000fe20000000800 */
[----:B------:R-:W-:Y:S01]  /*2e4a0*/  VIADD R19, R9, UR6 ;  /* 0x0000000609137c36 */ /* 0x000fe20008000000 */
[----:B------:R1:W-:Y:S01]  /*2e4b0*/  @P4 STG.E desc[UR18][R12.64], R75 ;  /* 0x0000004b0c004986 */ /* 0x0003e2000c101912 */
[----:B------:R-:W-:Y:S01]  /*2e4c0*/  ISETP.LT.AND P4, PT, R7, UR10, !P2 ;  /* 0x0000000a07007c0c */ /* 0x000fe2000d781270 */
[----:B------:R-:W-:Y:S01]  /*2e4d0*/  ULDC UR14, c[0x0][0x228] ;  /* 0x00008a00000e7ab9 */ /* 0x000fe20000000800 */
[C---:B--2---:R-:W-:Y:S01]  /*2e4e0*/  IMAD.WIDE R14, R19.reuse, 0x4, R2 ;  /* 0x00000004130e7825 */ /* 0x044fe200078e0202 */
[----:B------:R-:W-:Y:S01]  /*2e4f0*/  ISETP.GE.AND P3, PT, R0, UR4, PT ;  /* 0x0000000400007c0c */ /* 0x000fe2000bf66270 */
[----:B------:R-:W-:Y:S01]  /*2e500*/  ULDC UR4, c[0x0][0x248] ;  /* 0x0000920000047ab9 */ /* 0x000fe20000000800 */
[----:B------:R-:W-:Y:S01]  /*2e510*/  ISETP.LT.AND P2, PT, R8, UR12, !P2 ;  /* 0x0000000c08007c0c */ /* 0x000fe2000d741270 */
[C---:B----4-:R-:W-:Y:S01]  /*2e520*/  IMAD.WIDE R16, R19.reuse, 0x4, R4 ;  /* 0x0000000413107825 */ /* 0x050fe200078e0204 */
[----:B------:R-:W-:Y:S01]  /*2e530*/  IADD3 R0, R6, 0xb4, RZ ;  /* 0x000000b406007810 */ /* 0x000fe20007ffe0ff */
[----:B------:R2:W-:Y:S01]  /*2e540*/  @P5 STG.E desc[UR18][R14.64], R64 ;  /* 0x000000400e005986 */ /* 0x0005e2000c101912 */
[----:B------:R-:W-:Y:S01]  /*2e550*/  ULDC UR16, c[0x0][0x228] ;  /* 0x00008a0000107ab9 */ /* 0x000fe20000000800 */
[----:B------:R-:W-:Y:S01]  /*2e560*/  ULDC UR6, c[0x0][0x248] ;  /* 0x0000920000067ab9 */ /* 0x000fe20000000800 */
[----:B-1----:R-:W-:Y:S01]  /*2e570*/  VIADD R13, R19, UR4 ;  /* 0x00000004130d7c36 */ /* 0x002fe20008000000 */
        /* <DEDUP_REMOVED lines=49> */
[----:B--2---:R-:W-:Y:S01]  /*2e890*/  IMAD.WIDE R16, R19, 0x4, R4 ;  /* 0x0000000413107825 */ /* 0x004fe200078e0204 */
[----:B------:R-:W-:-:S03]  /*2e8a0*/  ULDC UR10, c[0x0][0x228] ;  /* 0x00008a00000a7ab9 */ /* 0x000fc60000000800 */
        /* <DEDUP_REMOVED lines=603> */
[----:B------:R-:W-:Y:S01]  /*30e60*/  ULDC UR6, c[0x0][0x248] ;  /* 0x0000920000067ab9 */ /* 0x000fe20000000800 */
[----:B------:R-:W-:Y:S01]  /*30e70*/  ISETP.GE.AND P0, PT, R0, UR8, PT ;  /* 0x0000000800007c0c */ /* 0x000fe2000bf06270 */
[----:B------:R-:W-:Y:S01]  /*30e80*/  ULDC UR4, c[0x0][0x22c] ;  /* 0x00008b0000047ab9 */ /* 0x000fe20000000800 */
[C---:B----4-:R-:W-:Y:S01]  /*30e90*/  IMAD.WIDE R12, R9.reuse, 0x4, R4 ;  /* 0x00000004090c7825 */ /* 0x050fe200078e0204 */
        /* <DEDUP_REMOVED lines=17> */
[----:B------:R-:W-:Y:S01]  /*30fb0*/  VIADD R0, R6, 0xe8 ;  /* 0x000000e806007836 */ /* 0x000fe20000000000 */
[----:B---3--:R-:W-:Y:S01]  /*30fc0*/  IADD3 R13, R19, UR4, RZ ;  /* 0x00000004130d7c10 */ /* 0x008fe2000fffe0ff */
        /* <DEDUP_REMOVED lines=16> */
[----:B-1----:R-:W-:Y:S01]  /*310d0*/  IMAD.WIDE R14, R9, 0x4, R2 ;  /* 0x00000004090e7825 */ /* 0x002fe200078e0202 */
[----:B------:R-:W-:Y:S01]  /*310e0*/  ISETP.LT.AND P4, PT, R7, UR10, !P2 ;  /* 0x0000000a07007c0c */ /* 0x000fe2000d781270 */
[----:B------:R-:W-:Y:S01]  /*310f0*/  ULDC UR8, c[0x0][0x22c] ;  /* 0x00008b0000087ab9 */ /* 0x000fe20000000800 */
[----:B------:R-:W-:Y:S01]  /*31100*/  ISETP.GE.AND P3, PT, R0, UR4, PT ;  /* 0x0000000400007c0c */ /* 0x000fe2000bf66270 */
[----:B------:R-:W-:Y:S01]  /*31110*/  ULDC UR4, c[0x0][0x248] ;  /* 0x0000920000047ab9 */ /* 0x000fe20000000800 */
[----:B------:R-:W-:Y:S01]  /*31120*/  ISETP.LT.AND P2, PT, R8, UR12, !P2 ;  /* 0x0000000c08007c0c */ /* 0x000fe2000d741270 */
[----:B--2---:R-:W-:Y:S01]  /*31130*/  IMAD.WIDE R16, R9, 0x4, R4 ;  /* 0x0000000409107825 */ /* 0x004fe200078e0204 */
[----:B------:R1:W-:Y:S01]  /*31140*/  @P5 STG.E desc[UR18][R14.64], R183 ;  /* 0x000000b70e005986 */ /* 0x0003e2000c101912 */
[----:B------:R-:W-:Y:S01]  /*31150*/  ISETP.LT.AND P5, PT, R7, UR14, !P0 ;  /* 0x0000000e07007c0c */ /* 0x000fe2000c7a1270 */
[----:B------:R-:W-:Y:S01]  /*31160*/  ULDC UR10, c[0x0][0x228] ;  /* 0x00008a00000a7ab9 */ /* 0x000fe20000000800 */
[----:B------:R-:W-:-:S02]  /*31170*/  VIADD R9, R9, UR4 ;  /* 0x0000000409097c36 */ /* 0x000fc40008000000 */
[----:B------:R-:W-:Y:S01]  /*31180*/  VIADD R0, R6, 0xea ;  /* 0x000000ea06007836 */ /* 0x000fe20000000000 */
[----:B------:R2:W-:Y:S01]  /*31190*/  @P6 STG.E desc[UR18][R16.64], R139 ;  /* 0x0000008b10006986 */ /* 0x0005e2000c101912 */
[C---:B---3--:R-:W-:Y:S01]  /*311a0*/  IMAD.WIDE R10, R9.reuse, 0x4, R2 ;  /* 0x00000004090a7825 */ /* 0x048fe200078e0202 */
[C---:B------:R-:W-:Y:S01]  /*311b0*/  IADD3 R19, R9.reuse, UR6, RZ ;  /* 0x0000000609137c10 */ /* 0x040fe2000fffe0ff */
[----:B------:R-:W-:Y:S01]  /*311c0*/  ULDC UR4, c[0x0][0x22c] ;  /* 0x00008b0000047ab9 */ /* 0x000fe20000000800 */
[----:B------:R-:W-:Y:S01]  /*311d0*/  ISETP.LT.AND P6, PT, R8, UR16, !P0 ;  /* 0x0000001008007c0c */ /* 0x000fe2000c7c1270 */
[----:B----4-:R-:W-:Y:S01]  /*311e0*/  IMAD.WIDE R12, R9, 0x4, R4 ;  /* 0x00000004090c7825 */ /* 0x010fe200078e0204 */
[----:B------:R-:W-:Y:S01]  /*311f0*/  ISETP.GE.AND P0, PT, R0, UR8, PT ;  /* 0x0000000800007c0c */ /* 0x000fe2000bf06270 */
[----:B------:R-:W-:Y:S01]  /*31200*/  @P4 STG.E desc[UR18][R10.64], R203 ;  /* 0x000000cb0a004986 */ /* 0x000fe2000c101912 */
[----:B------:R-:W-:Y:S01]  /*31210*/  ULDC UR12, c[0x0][0x228] ;  /* 0x00008a00000c7ab9 */ /* 0x000fe20000000800 */
[----:B------:R-:W-:Y:S01]  /*31220*/  VIADD R0, R6, 0xeb ;  /* 0x000000eb06007836 */ /* 0x000fe20000000000 */
[----:B------:R-:W-:Y:S01]  /*31230*/  ULDC UR14, c[0x0][0x228] ;  /* 0x00008a00000e7ab9 */ /* 0x000fe20000000800 */
[----:B-1----:R-:W-:Y:S01]  /*31240*/  IMAD.WIDE R14, R19, 0x4, R2 ;  /* 0x00000004130e7825 */ /* 0x002fe200078e0202 */
[----:B------:R1:W-:Y:S01]  /*31250*/  @P2 STG.E desc[UR18][R12.64], R199 ;  /* 0x000000c70c002986 */ /* 0x0003e2000c101912 */
[----:B------:R-:W-:Y:S01]  /*31260*/  ISETP.LT.AND P2, PT, R7, UR10, !P3 ;  /* 0x0000000a07007c0c */ /* 0x000fe2000df41270 */
[----:B------:R-:W-:Y:S01]  /*31270*/  ULDC UR16, c[0x0][0x228] ;  /* 0x00008a0000107ab9 */ /* 0x000fe20000000800 */
[----:B------:R-:W-:Y:S01]  /*31280*/  ISETP.GE.AND P4, PT, R0, UR4, PT ;  /* 0x0000000400007c0c */ /* 0x000fe2000bf86270 */
[----:B--2---:R-:W-:Y:S01]  /*31290*/  IMAD.WIDE R16, R19, 0x4, R4 ;  /* 0x0000000413107825 */ /* 0x004fe200078e0204 */
[----:B------:R-:W-:Y:S01]  /*312a0*/  ISETP.LT.AND P3, PT, R8, UR12, !P3 ;  /* 0x0000000c08007c0c */ /* 0x000fe2000df61270 */
[----:B------:R-:W-:Y:S01]  /*312b0*/  ULDC UR4, c[0x0][0x248] ;  /* 0x0000920000047ab9 */ /* 0x000fe20000000800 */
[----:B------:R2:W-:Y:S01]  /*312c0*/  @P5 STG.E desc[UR18][R14.64], R192 ;  /* 0x000000c00e005986 */ /* 0x0005e2000c101912 */
[----:B------:R-:W-:Y:S01]  /*312d0*/  ISETP.LT.AND P5, PT, R7, UR14, !P0 ;  /* 0x0000000e07007c0c */ /* 0x000fe2000c7a1270 */
[----:B------:R-:W-:Y:S01]  /*312e0*/  VIADD R0, R6, 0xec ;  /* 0x000000ec06007836 */ /* 0x000fe20000000000 */
[----:B------:R-:W-:Y:S01]  /*312f0*/  ULDC UR6, c[0x0][0x248] ;  /* 0x0000920000067ab9 */ /* 0x000fe20000000800 */
[----:B------:R-:W-:Y:S01]  /*31300*/  ULDC UR8, c[0x0][0x22c] ;  /* 0x00008b0000087ab9 */ /* 0x000fe20000000800 */
[----:B-1----:R-:W-:Y:S01]  /*31310*/  VIADD R13, R19, UR4 ;  /* 0x00000004130d7c36 */ /* 0x002fe20008000000 */
[----:B------:R1:W-:Y:S01]  /*31320*/  @P6 STG.E desc[UR18][R16.64], R140 ;  /* 0x0000008c10006986 */ /* 0x0003e2000c101912 */
[----:B------:R-:W-:Y:S01]  /*31330*/  ISETP.LT.AND P6, PT, R8, UR16, !P0 ;  /* 0x0000001008007c0c */ /* 0x000fe2000c7c1270 */
[----:B------:R-:W-:Y:S01]  /*31340*/  ULDC UR4, c[0x0][0x22c] ;  /* 0x00008b0000047ab9 */ /* 0x000fe20000000800 */
[C---:B------:R-:W-:Y:S01]  /*31350*/  VIADD R9, R13.reuse, UR6 ;  /* 0x000000060d097c36 */ /* 0x040fe20008000000 */
[----:B------:R-:W-:Y:S01]  /*31360*/  ULDC UR10, c[0x0][0x228] ;  /* 0x00008a00000a7ab9 */ /* 0x000fe20000000800 */
[C---:B------:R-:W-:Y:S01]  /*31370*/  IMAD.WIDE R10, R13.reuse, 0x4, R2 ;  /* 0x000000040d0a7825 */ /* 0x040fe200078e0202 */
[----:B------:R-:W-:Y:S01]  /*31380*/  ISETP.GE.AND P0, PT, R0, UR8, PT ;  /* 0x0000000800007c0c */ /* 0x000fe2000bf06270 */
[----:B------:R-:W-:Y:S01]  /*31390*/  ULDC UR12, c[0x0][0x228] ;  /* 0x00008a00000c7ab9 */ /* 0x000fe20000000800 */
[----:B------:R-:W-:Y:S01]  /*313a0*/  ULDC UR14, c[0x0][0x228] ;  /* 0x00008a00000e7ab9 */ /* 0x000fe20000000800 */
[----:B------:R-:W-:Y:S01]  /*313b0*/  IMAD.WIDE R12, R13, 0x4, R4 ;  /* 0x000000040d0c7825 */ /* 0x000fe200078e0204 */
[----:B------:R-:W-:Y:S01]  /*313c0*/  IADD3 R0, R6, 0xed, RZ ;  /* 0x000000ed06007810 */ /* 0x000fe20007ffe0ff */
[----:B------:R3:W-:Y:S01]  /*313d0*/  @P2 STG.E desc[UR18][R10.64], R204 ;  /* 0x000000cc0a002986 */ /* 0x0007e2000c101912 */
[----:B------:R-:W-:Y:S01]  /*313e0*/  ULDC UR16, c[0x0][0x228] ;  /* 0x00008a0000107ab9 */ /* 0x000fe20000000800 */
[----:B--2---:R-:W-:Y:S01]  /*313f0*/  IMAD.WIDE R14, R9, 0x4, R2 ;  /* 0x00000004090e7825 */ /* 0x004fe200078e0202 */
[----:B------:R-:W-:Y:S01]  /*31400*/  ISETP.GE.AND P2, PT, R0, UR4, PT ;  /* 0x0000000400007c0c */ /* 0x000fe2000bf46270 */
[----:B------:R2:W-:Y:S01]  /*31410*/  @P3 STG.E desc[UR18][R12.64], R212 ;  /* 0x000000d40c003986 */ /* 0x0005e2000c101912 */
[----:B------:R-:W-:Y:S01]  /*31420*/  ISETP.LT.AND P3, PT, R7, UR10, !P4 ;  /* 0x0000000a07007c0c */ /* 0x000fe2000e761270 */
[----:B-1----:R-:W-:Y:S01]  /*31430*/  IMAD.WIDE R16, R9, 0x4, R4 ;  /* 0x0000000409107825 */ /* 0x002fe200078e0204 */
[----:B------:R-:W-:Y:S01]  /*31440*/  ULDC UR4, c[0x0][0x248] ;  /* 0x0000920000047ab9 */ /* 0x000fe20000000800 */
[----:B------:R-:W-:Y:S01]  /*31450*/  ISETP.LT.AND P4, PT, R8, UR12, !P4 ;  /* 0x0000000c08007c0c */ /* 0x000fe2000e781270 */
[----:B------:R1:W-:Y:S01]  /*31460*/  @P5 STG.E desc[UR18][R14.64], R193 ;  /* 0x000000c10e005986 */ /* 0x0003e2000c101912 */
[----:B------:R-:W-:Y:S01]  /*31470*/  VIADD R0, R6, 0xee ;  /* 0x000000ee06007836 */ /* 0x000fe20000000000 */
[----:B------:R-:W-:Y:S01]  /*31480*/  ISETP.LT.AND P5, PT, R7, UR14, !P0 ;  /* 0x0000000e07007c0c */ /* 0x000fe2000c7a1270 */
[----:B------:R-:W-:Y:S01]  /*31490*/  VIADD R9, R9, UR4 ;  /* 0x0000000409097c36 */ /* 0x000fe20008000000 */
[----:B------:R-:W-:Y:S01]  /*314a0*/  ULDC UR6, c[0x0][0x248] ;  /* 0x0000920000067ab9 */ /* 0x000fe20000000800 */
[----:B------:R4:W-:Y:S01]  /*314b0*/  @P6 STG.E desc[UR18][R16.64], R141 ;  /* 0x0000008d10006986 */ /* 0x0009e2000c101912 */
[----:B------:R-:W-:Y:S01]  /*314c0*/  ULDC UR8, c[0x0][0x22c] ;  /* 0x00008b0000087ab9 */ /* 0x000fe20000000800 */
[----:B------:R-:W-:Y:S01]  /*314d0*/  ISETP.LT.AND P6, PT, R8, UR16, !P0 ;  /* 0x0000001008007c0c */ /* 0x000fe2000c7c1270 */
[C---:B------:R-:W-:Y:S01]  /*314e0*/  VIADD R19, R9.reuse, UR6 ;  /* 0x0000000609137c36 */ /* 0x040fe20008000000 */
[----:B------:R-:W-:Y:S01]  /*314f0*/  ISETP.GE.AND P0, PT, R0, UR8, PT ;  /* 0x0000000800007c0c */ /* 0x000fe2000bf06270 */
[C---:B---3--:R-:W-:Y:S01]  /*31500*/  IMAD.WIDE R10, R9.reuse, 0x4, R2 ;  /* 0x00000004090a7825 */ /* 0x048fe200078e0202 */
[----:B------:R-:W-:Y:S01]  /*31510*/  ULDC UR4, c[0x0][0x22c] ;  /* 0x00008b0000047ab9 */ /* 0x000fe20000000800 */
[----:B------:R-:W-:Y:S01]  /*31520*/  ULDC UR10, c[0x0][0x228] ;  /* 0x00008a00000a7ab9 */ /* 0x000fe20000000800 */
[----:B------:R-:W-:Y:S01]  /*31530*/  ULDC UR12, c[0x0][0x228] ;  /* 0x00008a00000c7ab9 */ /* 0x000fe20000000800 */
[----:B------:R-:W-:Y:S01]  /*31540*/  VIADD R0, R6, 0xef ;  /* 0x000000ef06007836 */ /* 0x000fe20000000000 */
[----:B------:R-:W-:Y:S01]  /*31550*/  ULDC UR14, c[0x0][0x228] ;  /* 0x00008a00000e7ab9 */ /* 0x000fe20000000800 */
[----:B--2---:R-:W-:Y:S01]  /*31560*/  IMAD.WIDE R12, R9, 0x4, R4 ;  /* 0x00000004090c7825 */ /* 0x004fe200078e0204 */
[----:B------:R-:W-:Y:S01]  /*31570*/  @P3 STG.E desc[UR18][R10.64], R205 ;  /* 0x000000cd0a003986 */ /* 0x000fe2000c101912 */
[----:B------:R-:W-:Y:S01]  /*31580*/  ULDC UR6, c[0x0][0x248] ;  /* 0x0000920000067ab9 */ /* 0x000fe20000000800 */
[----:B------:R-:W-:Y:S01]  /*31590*/  ULDC UR16, c[0x0][0x228] ;  /* 0x00008a0000107ab9 */ /* 0x000fe20000000800 */
[----:B-1----:R-:W-:Y:S01]  /*315a0*/  IMAD.WIDE R14, R19, 0x4, R2 ;  /* 0x00000004130e7825 */ /* 0x002fe200078e0202 */
[----:B------:R-:W-:Y:S01]  /*315b0*/  ISETP.GE.AND P3, PT, R0, UR4, PT ;  /* 0x0000000400007c0c */ /* 0x000fe2000bf66270 */
[----:B------:R1:W-:Y:S01]  /*315c0*/  @P4 STG.E desc[UR18][R12.64], R213 ;  /* 0x000000d50c004986 */ /* 0x0003e2000c101912 */
[----:B------:R-:W-:Y:S01]  /*315d0*/  ULDC UR4, c[0x0][0x248] ;  /* 0x0000920000047ab9 */ /* 0x000fe20000000800 */
[----:B------:R-:W-:Y:S01]  /*315e0*/  ISETP.LT.AND P4, PT, R7, UR10, !P2 ;  /* 0x0000000a07007c0c */ /* 0x000fe2000d781270 */
[----:B----4-:R-:W-:Y:S01]  /*315f0*/  IMAD.WIDE R16, R19, 0x4, R4 ;  /* 0x0000000413107825 */ /* 0x010fe200078e0204 */
[----:B------:R2:W-:Y:S01]  /*31600*/  @P5 STG.E desc[UR18][R14.64], R194 ;  /* 0x000000c20e005986 */ /* 0x0005e2000c101912 */
[----:B------:R-:W-:Y:S01]  /*31610*/  ISETP.LT.AND P2, PT, R8, UR12, !P2 ;  /* 0x0000000c08007c0c */ /* 0x000fe2000d741270 */
[----:B------:R-:W-:Y:S01]  /*31620*/  ULDC UR8, c[0x0][0x22c] ;  /* 0x00008b0000087ab9 */ /* 0x000fe20000000800 */
[----:B------:R-:W-:Y:S01]  /*31630*/  ISETP.LT.AND P5, PT, R7, UR14, !P0 ;  /* 0x0000000e07007c0c */ /* 0x000fe2000c7a1270 */
[----:B------:R3:W-:Y:S01]  /*31640*/  @P6 STG.E desc[UR18][R16.64], R142 ;  /* 0x0000008e10006986 */ /* 0x0007e2000c101912 */
[----:B-1----:R-:W-:Y:S01]  /*31650*/  VIADD R13, R19, UR4 ;  /* 0x00000004130d7c36 */ /* 0x002fe20008000000 */
[----:B------:R-:W-:Y:S01]  /*31660*/  IADD3 R0, R6, 0xf0, RZ ;  /* 0x000000f006007810 */ /* 0x000fe20007ffe0ff */
[----:B------:R-:W-:Y:S01]  /*31670*/  ULDC UR4, c[0x0][0x22c] ;  /* 0x00008b0000047ab9 */ /* 0x000fe20000000800 */
        /* <DEDUP_REMOVED lines=9> */
[----:B------:R-:W-:-:S02]  /*31710*/  ULDC UR12, c[0x0][0x228] ;  /* 0x00008a00000c7ab9 */ /* 0x000fc40000000800 */
[C---:B--2---:R-:W-:Y:S01]  /*31720*/  IMAD.WIDE R14, R9.reuse, 0x4, R2 ;  /* 0x00000004090e7825 */ /* 0x044fe200078e0202 */
[----:B------:R2:W-:Y:S03]  /*31730*/  @P2 STG.E desc[UR18][R12.64], R214 ;  /* 0x000000d60c002986 */ /* 0x0005e6000c101912 */
[----:B------:R-:W-:Y:S01]  /*31740*/  VIADD R0, R6, 0xf1 ;  /* 0x000000f106007836 */ /* 0x000fe20000000000 */
[----:B------:R-:W-:Y:S01]  /*31750*/  @P5 STG.E desc[UR18][R14.64], R195 ;  /* 0x000000c30e005986 */ /* 0x000fe2000c101912 */
[----:B---3--:R-:W-:Y:S01]  /*31760*/  IMAD.WIDE R16, R9, 0x4, R4 ;  /* 0x0000000409107825 */ /* 0x008fe200078e0204 */
[----:B------:R-:W-:Y:S01]  /*31770*/  ISETP.LT.AND P5, PT, R7, UR6, !P3 ;  /* 0x0000000607007c0c */ /* 0x000fe2000dfa1270 */
[----:B------:R-:W-:Y:S01]  /*31780*/  ULDC UR6, c[0x0][0x22c] ;  /* 0x00008b0000067ab9 */ /* 0x000fe20000000800 */
[----:B------:R-:W-:Y:S01]  /*31790*/  ISETP.GE.AND P4, PT, R0, UR4, PT ;  /* 0x0000000400007c0c */ /* 0x000fe2000bf86270 */
[----:B------:R-:W-:Y:S01]  /*317a0*/  ULDC UR4, c[0x0][0x248] ;  /* 0x0000920000047ab9 */ /* 0x000fe20000000800 */
[----:B------:R-:W-:Y:S01]  /*317b0*/  ISETP.LT.AND P3, PT, R8, UR8, !P3 ;  /* 0x0000000808007c0c */ /* 0x000fe2000df61270 */
[----:B------:R-:W-:Y:S01]  /*317c0*/  VIADD R0, R6, 0xf2 ;  /* 0x000000f206007836 */ /* 0x000fe20000000000 */
[----:B------:R-:W-:Y:S01]  /*317d0*/  IADD3 R9, R9, UR4, RZ ;  /* 0x0000000409097c10 */ /* 0x000fe2000fffe0ff */
[----:B------:R3:W-:Y:S01]  /*317e0*/  @P6 STG.E desc[UR18][R16.64], R143 ;  /* 0x0000008f10006986 */ /* 0x0007e2000c101912 */
[----:B------:R-:W-:Y:S01]  /*317f0*/  ISETP.LT.AND P6, PT, R7, UR10, !P0 ;  /* 0x0000000a07007c0c */ /* 0x000fe2000c7c1270 */
[----:B------:R-:W-:Y:S01]  /*31800*/  ULDC UR4, c[0x0][0x248] ;  /* 0x0000920000047ab9 */ /* 0x000fe20000000800 */
[----:B------:R-:W-:Y:S01]  /*31810*/  ISETP.GE.AND P2, PT, R0, UR6, PT ;  /* 0x0000000600007c0c */ /* 0x000fe2000bf46270 */
[----:B-1----:R-:W-:Y:S01]  /*31820*/  IMAD.WIDE R10, R9, 0x4, R2 ;  /* 0x00000004090a7825 */ /* 0x002fe200078e0202 */
[----:B------:R-:W-:Y:S01]  /*31830*/  ULDC UR6, c[0x0][0x228] ;  /* 0x00008a0000067ab9 */ /* 0x000fe20000000800 */
[----:B------:R-:W-:Y:S01]  /*31840*/  ULDC UR8, c[0x0][0x228] ;  /* 0x00008a0000087ab9 */ /* 0x000fe20000000800 */
[----:B------:R-:W-:Y:S01]  /*31850*/  ULDC UR10, c[0x0][0x228] ;  /* 0x00008a00000a7ab9 */ /* 0x000fe20000000800 */
[----:B------:R-:W-:-:S02]  /*31860*/  VIADD R0, R6, 0xf3 ;  /* 0x000000f306007836 */ /* 0x000fc40000000000 */
[----:B--2---:R-:W-:-:S04]  /*31870*/  IMAD.WIDE R12, R9, 0x4, R4 ;  /* 0x00000004090c7825 */ /* 0x004fc800078e0204 */
[----:B---3--:R-:W-:Y:S01]  /*31880*/  VIADD R17, R9, UR4 ;  /* 0x0000000409117c36 */ /* 0x008fe20008000000 */
[----:B------:R-:W-:Y:S01]  /*31890*/  ULDC UR4, c[0x0][0x22c] ;  /* 0x00008b0000047ab9 */ /* 0x000fe20000000800 */
[----:B------:R1:W-:Y:S01]  /*318a0*/  @P5 STG.E desc[UR18][R10.64], R207 ;  /* 0x000000cf0a005986 */ /* 0x0003e2000c101912 */
[----:B------:R-:W-:Y:S01]  /*318b0*/  ISETP.GE.AND P5, PT, R0, UR4, PT ;  /* 0x0000000400007c0c */ /* 0x000fe2000bfa6270 */
[----:B------:R-:W-:Y:S01]  /*318c0*/  IMAD.WIDE R14, R17, 0x4, R2 ;  /* 0x00000004110e7825 */ /* 0x000fe200078e0202 */
[C---:B------:R-:W-:Y:S01]  /*318d0*/  ISETP.LT.AND P0, PT, R8.reuse, UR6, !P0 ;  /* 0x0000000608007c0c */ /* 0x040fe2000c701270 */
[----:B------:R2:W-:Y:S01]  /*318e0*/  @P3 STG.E desc[UR18][R12.64], R215 ;  /* 0x000000d70c003986 */ /* 0x0005e2000c101912 */
[----:B------:R-:W-:Y:S01]  /*318f0*/  ULDC UR4, c[0x0][0x248] ;  /* 0x0000920000047ab9 */ /* 0x000fe20000000800 */
[----:B------:R-:W-:Y:S01]  /*31900*/  ISETP.LT.AND P3, PT, R7, UR8, !P4 ;  /* 0x0000000807007c0c */ /* 0x000fe2000e761270 */
[----:B------:R-:W-:Y:S01]  /*31910*/  VIADD R9, R17, UR4 ;  /* 0x0000000411097c36 */ /* 0x000fe20008000000 */
[----:B------:R-:W-:Y:S01]  /*31920*/  ISETP.LT.AND P4, PT, R8, UR10, !P4 ;  /* 0x0000000a08007c0c */ /* 0x000fe2000e781270 */
[----:B------:R3:W-:Y:S01]  /*31930*/  @P6 STG.E desc[UR18][R14.64], R216 ;  /* 0x000000d80e006986 */ /* 0x0007e2000c101912 */
[----:B------:R-:W-:Y:S01]  /*31940*/  ISETP.LT.AND P6, PT, R7, UR12, !P2 ;  /* 0x0000000c07007c0c */ /* 0x000fe2000d7c1270 */
[----:B------:R-:W-:Y:S01]  /*31950*/  ULDC UR4, c[0x0][0x248] ;  /* 0x0000920000047ab9 */ /* 0x000fe20000000800 */
[----:B-1----:R-:W-:Y:S01]  /*31960*/  IMAD.WIDE R10, R17, 0x4, R4 ;  /* 0x00000004110a7825 */ /* 0x002fe200078e0204 */
[C---:B------:R-:W-:Y:S01]  /*31970*/  IADD3 R19, R9.reuse, UR4, RZ ;  /* 0x0000000409137c10 */ /* 0x040fe2000fffe0ff */
[----:B------:R-:W-:Y:S01]  /*31980*/  ULDC UR6, c[0x0][0x228] ;  /* 0x00008a0000067ab9 */ /* 0x000fe20000000800 */
[----:B------:R-:W-:Y:S01]  /*31990*/  ULDC UR4, c[0x0][0x22c] ;  /* 0x00008b0000047ab9 */ /* 0x000fe20000000800 */
[C---:B--2---:R-:W-:Y:S01]  /*319a0*/  IMAD.WIDE R12, R9.reuse, 0x4, R2 ;  /* 0x00000004090c7825 */ /* 0x044fe200078e0202 */
[----:B------:R1:W-:Y:S03]  /*319b0*/  @P0 STG.E desc[UR18][R10.64], R220 ;  /* 0x000000dc0a000986 */ /* 0x0003e6000c101912 */
[----:B------:R-:W-:Y:S01]  /*319c0*/  VIADD R0, R6, 0xf4 ;  /* 0x000000f406007836 */ /* 0x000fe20000000000 */
[----:B------:R-:W-:Y:S01]  /*319d0*/  ULDC UR8, c[0x0][0x228] ;  /* 0x00008a0000087ab9 */ /* 0x000fe20000000800 */
[----:B---3--:R-:W-:Y:S01]  /*319e0*/  IMAD.WIDE R14, R9, 0x4, R4 ;  /* 0x00000004090e7825 */ /* 0x008fe200078e0204 */
[----:B------:R-:W-:Y:S01]  /*319f0*/  ISETP.LT.AND P2, PT, R8, UR6, !P2 ;  /* 0x0000000608007c0c */ /* 0x000fe2000d741270 */
[----:B------:R-:W-:Y:S01]  /*31a00*/  @P3 STG.E desc[UR18][R12.64], R144 ;  /* 0x000000900c003986 */ /* 0x000fe2000c101912 */
[----:B------:R-:W-:Y:S01]  /*31a10*/  ULDC UR10, c[0x0][0x228] ;  /* 0x00008a00000a7ab9 */ /* 0x000fe20000000800 */
[----:B------:R-:W-:Y:S01]  /*31a20*/  IMAD.WIDE R16, R19, 0x4, R2 ;  /* 0x0000000413107825 */ /* 0x000fe200078e0202 */
[----:B------:R-:W-:Y:S01]  /*31a30*/  ISETP.GE.AND P0, PT, R0, UR4, PT ;  /* 0x0000000400007c0c */ /* 0x000fe2000bf06270 */
[----:B------:R2:W-:Y:S01]  /*31a40*/  @P4 STG.E desc[UR18][R14.64], R208 ;  /* 0x000000d00e004986 */ /* 0x0005e2000c101912 */
[C---:B------:R-:W-:Y:S01]  /*31a50*/  ISETP.LT.AND P4, PT, R7.reuse, UR8, !P5 ;  /* 0x0000000807007c0c */ /* 0x040fe2000ef81270 */
[----:B------:R-:W-:Y:S01]  /*31a60*/  VIADD R0, R6, 0xf6 ;  /* 0x000000f606007836 */ /* 0x000fe20000000000 */
[----:B------:R-:W-:Y:S01]  /*31a70*/  ULDC UR12, c[0x0][0x228] ;  /* 0x00008a00000c7ab9 */ /* 0x000fe20000000800 */
[----:B------:R-:W-:Y:S01]  /*31a80*/  ULDC UR4, c[0x0][0x248] ;  /* 0x0000920000047ab9 */ /* 0x000fe20000000800 */
[----:B------:R-:W-:Y:S01]  /*31a90*/  ISETP.LT.AND P5, PT, R8, UR10, !P5 ;  /* 0x0000000a08007c0c */ /* 0x000fe2000efa1270 */
[----:B------:R3:W-:Y:S01]  /*31aa0*/  @P6 STG.E desc[UR18][R16.64], R217 ;  /* 0x000000d910006986 */ /* 0x0007e2000c101912 */
[----:B------:R-:W-:Y:S01]  /*31ab0*/  ISETP.LT.AND P6, PT, R7, UR12, !P0 ;  /* 0x0000000c07007c0c */ /* 0x000fe2000c7c1270 */
[C---:B-1----:R-:W-:Y:S01]  /*31ac0*/  IMAD.WIDE R10, R19.reuse, 0x4, R4 ;  /* 0x00000004130a7825 */ /* 0x042fe200078e0204 */
[----:B------:R-:W-:Y:S01]  /*31ad0*/  ISETP.GE.AND P3, PT, R0, UR25, PT ;  /* 0x0000001900007c0c */ /* 0x000fe2000bf66270 */
[----:B------:R-:W-:Y:S01]  /*31ae0*/  ULDC UR6, c[0x0][0x228] ;  /* 0x00008a0000067ab9 */ /* 0x000fe20000000800 */
[----:B------:R-:W-:Y:S01]  /*31af0*/  ULDC UR8, c[0x0][0x228] ;  /* 0x00008a0000087ab9 */ /* 0x000fe20000000800 */
[----:B--2---:R-:W-:Y:S01]  /*31b00*/  VIADD R15, R19, UR4 ;  /* 0x00000004130f7c36 */ /* 0x004fe20008000000 */
[----:B------:R-:W-:Y:S01]  /*31b10*/  ULDC UR4, c[0x0][0x248] ;  /* 0x0000920000047ab9 */ /* 0x000fe20000000800 */
[----:B------:R-:W-:Y:S01]  /*31b20*/  VIADD R0, R6, 0xf5 ;  /* 0x000000f506007836 */ /* 0x000fe20000000000 */
[----:B------:R-:W-:Y:S01]  /*31b30*/  ULDC UR10, c[0x0][0x228] ;  /* 0x00008a00000a7ab9 */ /* 0x000fe20000000800 */
[C---:B------:R-:W-:Y:S01]  /*31b40*/  VIADD R9, R15.reuse, UR4 ;  /* 0x000000040f097c36 */ /* 0x040fe20008000000 */
[----:B------:R1:W-:Y:S01]  /*31b50*/  @P2 STG.E desc[UR18][R10.64], R221 ;  /* 0x000000dd0a002986 */ /* 0x0003e2000c101912 */
[C---:B------:R-:W-:Y:S01]  /*31b60*/  IMAD.WIDE R12, R15.reuse, 0x4, R2 ;  /* 0x000000040f0c7825 */ /* 0x040fe200078e0202 */
[----:B------:R-:W-:Y:S01]  /*31b70*/  ISETP.GE.AND P2, PT, R0, UR23, PT ;  /* 0x0000001700007c0c */ /* 0x000fe2000bf46270 */
[----:B------:R-:W-:Y:S01]  /*31b80*/  ULDC UR12, c[0x0][0x228] ;  /* 0x00008a00000c7ab9 */ /* 0x000fe20000000800 */
[----:B------:R-:W-:Y:S01]  /*31b90*/  ISETP.LT.AND P0, PT, R8, UR6, !P0 ;  /* 0x0000000608007c0c */ /* 0x000fe2000c701270 */
[----:B------:R-:W-:Y:S01]  /*31ba0*/  IMAD.WIDE R14, R15, 0x4, R4 ;  /* 0x000000040f0e7825 */ /* 0x000fe200078e0204 */
[----:B------:R-:W-:Y:S01]  /*31bb0*/  @P4 STG.E desc[UR18][R12.64], R145 ;  /* 0x000000910c004986 */ /* 0x000fe2000c101912 */
[----:B------:R-:W-:-:S02]  /*31bc0*/  ULDC UR4, c[0x0][0x248] ;  /* 0x0000920000047ab9 */ /* 0x000fc40000000800 */
[----:B---3--:R-:W-:Y:S01]  /*31bd0*/  IMAD.WIDE R16, R9, 0x4, R2 ;  /* 0x0000000409107825 */ /* 0x008fe200078e0202 */
[----:B------:R2:W-:Y:S01]  /*31be0*/  @P5 STG.E desc[UR18][R14.64], R209 ;  /* 0x000000d10e005986 */ /* 0x0005e2000c101912 */
[----:B------:R-:W-:Y:S01]  /*31bf0*/  IADD3 R0, R6, 0xf8, RZ ;  /* 0x000000f806007810 */ /* 0x000fe20007ffe0ff */
[----:B------:R-:W-:Y:S01]  /*31c00*/  ULDC UR6, c[0x0][0x228] ;  /* 0x00008a0000067ab9 */ /* 0x000fe20000000800 */
[----:B------:R-:W-:Y:S01]  /*31c10*/  ISETP.LT.AND P5, PT, R7, UR8, !P2 ;  /* 0x0000000807007c0c */ /* 0x000fe2000d7a1270 */
[----:B------:R3:W-:Y:S01]  /*31c20*/  @P6 STG.E desc[UR18][R16.64], R218 ;  /* 0x000000da10006986 */ /* 0x0007e2000c101912 */
[----:B------:R-:W-:Y:S01]  /*31c30*/  ISETP.LT.AND P4, PT, R8, UR10, !P2 ;  /* 0x0000000a08007c0c */ /* 0x000fe2000d781270 */
[----:B-1----:R-:W-:Y:S01]  /*31c40*/  IMAD.WIDE R10, R9, 0x4, R4 ;  /* 0x00000004090a7825 */ /* 0x002fe200078e0204 */
[----:B------:R-:W-:Y:S01]  /*31c50*/  ISETP.LT.AND P6, PT, R7, UR12, !P3 ;  /* 0x0000000c07007c0c */ /* 0x000fe2000dfc1270 */
[----:B------:R-:W-:Y:S01]  /*31c60*/  ULDC UR8, c[0x0][0x228] ;  /* 0x00008a0000087ab9 */ /* 0x000fe20000000800 */
[----:B------:R-:W-:Y:S01]  /*31c70*/  ISETP.GE.AND P2, PT, R0, UR21, PT ;  /* 0x0000001500007c0c */ /* 0x000fe2000bf46270 */
[----:B--2---:R-:W-:Y:S01]  /*31c80*/  VIADD R15, R9, UR4 ;  /* 0x00000004090f7c36 */ /* 0x004fe20008000000 */
[----:B------:R-:W-:Y:S01]  /*31c90*/  ULDC UR4, c[0x0][0x248] ;  /* 0x0000920000047ab9 */ /* 0x000fe20000000800 */
[----:B------:R-:W-:Y:S01]  /*31ca0*/  VIADD R0, R6, 0xf7 ;  /* 0x000000f706007836 */ /* 0x000fe20000000000 */
        /* <DEDUP_REMOVED lines=8> */
[----:B------:R-:W-:Y:S01]  /*31d30*/  @P5 STG.E desc[UR18][R12.64], R146 ;  /* 0x000000920c005986 */ /* 0x000fe2000c101912 */
[----:B------:R-:W-:-:S02]  /*31d40*/  ULDC UR12, c[0x0][0x228] ;  /* 0x00008a00000c7ab9 */ /* 0x000fc40000000800 */
[----:B---3--:R-:W-:Y:S01]  /*31d50*/  IMAD.WIDE R16, R19, 0x4, R2 ;  /* 0x0000000413107825 */ /* 0x008fe200078e0202 */
[----:B------:R2:W-:Y:S01]  /*31d60*/  @P4 STG.E desc[UR18][R14.64], R210 ;  /* 0x000000d20e004986 */ /* 0x0005e2000c101912 */
[----:B------:R-:W-:Y:S01]  /*31d70*/  ISETP.LT.AND P5, PT, R7, UR8, !P0 ;  /* 0x0000000807007c0c */ /* 0x000fe2000c7a1270 */
[----:B------:R-:W-:Y:S01]  /*31d80*/  ULDC UR6, c[0x0][0x228] ;  /* 0x00008a0000067ab9 */ /* 0x000fe20000000800 */
[----:B------:R-:W-:Y:S01]  /*31d90*/  VIADD R0, R6, 0xfa ;  /* 0x000000fa06007836 */ /* 0x000fe20000000000 */
[----:B------:R3:W-:Y:S01]  /*31da0*/  @P6 STG.E desc[UR18][R16.64], R219 ;  /* 0x000000db10006986 */ /* 0x0007e2000c101912 */
[----:B------:R-:W-:Y:S01]  /*31db0*/  ISETP.LT.AND P4, PT, R8, UR10, !P0 ;  /* 0x0000000a08007c0c */ /* 0x000fe2000c781270 */
[----:B-1----:R-:W-:Y:S01]  /*31dc0*/  IMAD.WIDE R10, R19, 0x4, R4 ;  /* 0x00000004130a7825 */ /* 0x002fe200078e0204 */
[----:B------:R-:W-:Y:S01]  /*31dd0*/  ISETP.LT.AND P6, PT, R7, UR12, !P2 ;  /* 0x0000000c07007c0c */ /* 0x000fe2000d7c1270 */
[----:B------:R-:W-:Y:S01]  /*31de0*/  ULDC UR8, c[0x0][0x228] ;  /* 0x00008a0000087ab9 */ /* 0x000fe20000000800 */
[----:B------:R-:W-:-:S02]  /*31df0*/  ISETP.GE.AND P0, PT, R0, UR15, PT ;  /* 0x0000000f00007c0c */ /* 0x000fc4000bf06270 */
[----:B--2---:R-:W-:Y:S01]  /*31e00*/  IADD3 R15, R19, UR4, RZ ;  /* 0x00000004130f7c10 */ /* 0x004fe2000fffe0ff */
[----:B------:R-:W-:Y:S01]  /*31e10*/  ULDC UR4, c[0x0][0x248] ;  /* 0x0000920000047ab9 */ /* 0x000fe20000000800 */
[----:B------:R-:W-:Y:S01]  /*31e20*/  VIADD R0, R6, 0xf9 ;  /* 0x000000f906007836 */ /* 0x000fe20000000000 */
[----:B------:R-:W-:Y:S02]  /*31e30*/  ULDC UR10, c[0x0][0x228] ;  /* 0x00008a00000a7ab9 */ /* 0x000fe40000000800 */
[C---:B------:R-:W-:Y:S01]  /*31e40*/  VIADD R9, R15.reuse, UR4 ;  /* 0x000000040f097c36 */ /* 0x040fe20008000000 */
[----:B------:R1:W-:Y:S01]  /*31e50*/  @P3 STG.E desc[UR18][R10.64], R223 ;  /* 0x000000df0a003986 */ /* 0x0003e2000c101912 */
[C---:B------:R-:W-:Y:S01]  /*31e60*/  IMAD.WIDE R12, R15.reuse, 0x4, R2 ;  /* 0x000000040f0c7825 */ /* 0x040fe200078e0202 */
[----:B------:R-:W-:Y:S01]  /*31e70*/  ISETP.GE.AND P3, PT, R0, UR13, PT ;  /* 0x0000000d00007c0c */ /* 0x000fe2000bf66270 */
[----:B------:R-:W-:Y:S01]  /*31e80*/  ULDC UR4, c[0x0][0x248] ;  /* 0x0000920000047ab9 */ /* 0x000fe20000000800 */
[----:B------:R-:W-:Y:S01]  /*31e90*/  ISETP.LT.AND P2, PT, R8, UR6, !P2 ;  /* 0x0000000608007c0c */ /* 0x000fe2000d741270 */
[----:B------:R-:W-:Y:S01]  /*31ea0*/  IMAD.WIDE R14, R15, 0x4, R4 ;  /* 0x000000040f0e7825 */ /* 0x000fe200078e0204 */
[----:B------:R2:W-:Y:S03]  /*31eb0*/  @P5 STG.E desc[UR18][R12.64], R147 ;  /* 0x000000930c005986 */ /* 0x0005e6000c101912 */
[----:B---3--:R-:W-:Y:S01]  /*31ec0*/  IMAD.WIDE R16, R9, 0x4, R2 ;  /* 0x0000000409107825 */ /* 0x008fe200078e0202 */
[----:B------:R3:W-:Y:S01]  /*31ed0*/  @P4 STG.E desc[UR18][R14.64], R211 ;  /* 0x000000d30e004986 */ /* 0x0007e2000c101912 */
[----:B------:R-:W-:-:S02]  /*31ee0*/  ISETP.LT.AND P5, PT, R7, UR8, !P3 ;  /* 0x0000000807007c0c */ /* 0x000fc4000dfa1270 */
[----:B------:R-:W-:Y:S01]  /*31ef0*/  VIADD R0, R6, 0xfc ;  /* 0x000000fc06007836 */ /* 0x000fe20000000000 */
[----:B------:R4:W-:Y:S01]  /*31f00*/  @P6 STG.E desc[UR18][R16.64], R228 ;  /* 0x000000e410006986 */ /* 0x0009e2000c101912 */
[----:B------:R-:W-:Y:S01]  /*31f10*/  VIADD R19, R9, UR4 ;  /* 0x0000000409137c36 */ /* 0x000fe20008000000 */
[----:B------:R-:W-:Y:S01]  /*31f20*/  ISETP.LT.AND P4, PT, R8, UR10, !P3 ;  /* 0x0000000a08007c0c */ /* 0x000fe2000df81270 */
[----:B------:R-:W-:Y:S01]  /*31f30*/  ULDC UR4, c[0x0][0x248] ;  /* 0x0000920000047ab9 */ /* 0x000fe20000000800 */
[----:B------:R-:W-:Y:S01]  /*31f40*/  ISETP.LT.AND P6, PT, R7, UR10, !P0 ;  /* 0x0000000a07007c0c */ /* 0x000fe2000c7c1270 */
[----:B-1----:R-:W-:Y:S01]  /*31f50*/  IMAD.WIDE R10, R9, 0x4, R4 ;  /* 0x00000004090a7825 */ /* 0x002fe200078e0204 */
[----:B------:R-:W-:Y:S01]  /*31f60*/  ISETP.GE.AND P3, PT, R0, UR5, PT ;  /* 0x0000000500007c0c */ /* 0x000fe2000bf66270 */
[----:B------:R-:W-:Y:S01]  /*31f70*/  ULDC UR5, c[0x0][0x248] ;  /* 0x0000920000057ab9 */ /* 0x000fe20000000800 */
[C---:B------:R-:W-:Y:S01]  /*31f80*/  IADD3 R21, R19.reuse, UR4, RZ ;  /* 0x0000000413157c10 */ /* 0x040fe2000fffe0ff */
[----:B------:R-:W-:Y:S01]  /*31f90*/  VIADD R0, R6, 0xfb ;  /* 0x000000fb06007836 */ /* 0x000fe20000000000 */
[----:B------:R1:W-:Y:S01]  /*31fa0*/  @P2 STG.E desc[UR18][R10.64], R236 ;  /* 0x000000ec0a002986 */ /* 0x0003e2000c101912 */
[C---:B--2---:R-:W-:Y:S01]  /*31fb0*/  IMAD.WIDE R12, R19.reuse, 0x4, R2 ;  /* 0x00000004130c7825 */ /* 0x044fe200078e0202 */
[----:B------:R-:W-:Y:S01]  /*31fc0*/  ISETP.LT.AND P0, PT, R8, UR10, !P0 ;  /* 0x0000000a08007c0c */ /* 0x000fe2000c701270 */
[----:B------:R-:W-:Y:S01]  /*31fd0*/  ULDC UR4, c[0x0][0x248] ;  /* 0x0000920000047ab9 */ /* 0x000fe20000000800 */
[----:B------:R-:W-:Y:S01]  /*31fe0*/  ISETP.GE.AND P2, PT, R0, UR11, PT ;  /* 0x0000000b00007c0c */ /* 0x000fe2000bf46270 */
[----:B---3--:R-:W-:Y:S01]  /*31ff0*/  IMAD.WIDE R14, R19, 0x4, R4 ;  /* 0x00000004130e7825 */ /* 0x008fe200078e0204 */
[----:B------:R2:W-:Y:S03]  /*32000*/  @P5 STG.E desc[UR18][R12.64], R148 ;  /* 0x000000940c005986 */ /* 0x0005e6000c101912 */
[----:B----4-:R-:W-:Y:S01]  /*32010*/  IMAD.WIDE R16, R21, 0x4, R2 ;  /* 0x0000000415107825 */ /* 0x010fe200078e0202 */
[----:B------:R3:W-:Y:S01]  /*32020*/  @P4 STG.E desc[UR18][R14.64], R248 ;  /* 0x000000f80e004986 */ /* 0x0007e2000c101912 */
[----:B------:R-:W-:-:S02]  /*32030*/  ISETP.LT.AND P5, PT, R7, UR10, !P2 ;  /* 0x0000000a07007c0c */ /* 0x000fc4000d7a1270 */
[----:B------:R-:W-:Y:S01]  /*32040*/  ISETP.LT.AND P4, PT, R8, UR10, !P2 ;  /* 0x0000000a08007c0c */ /* 0x000fe2000d781270 */
[----:B------:R4:W-:Y:S01]  /*32050*/  @P6 STG.E desc[UR18][R16.64], R229 ;  /* 0x000000e510006986 */ /* 0x0009e2000c101912 */
[----:B------:R-:W-:Y:S01]  /*32060*/  VIADD R9, R21, UR4 ;  /* 0x0000000415097c36 */ /* 0x000fe20008000000 */
[----:B------:R-:W-:Y:S01]  /*32070*/  ISETP.LT.AND P6, PT, R7, UR10, !P3 ;  /* 0x0000000a07007c0c */ /* 0x000fe2000dfc1270 */
[----:B------:R-:W-:Y:S01]  /*32080*/  ULDC UR4, c[0x0][0x248] ;  /* 0x0000920000047ab9 */ /* 0x000fe20000000800 */
[----:B-1----:R-:W-:-:S04]  /*32090*/  IMAD.WIDE R10, R21, 0x4, R4 ;  /* 0x00000004150a7825 */ /* 0x002fc800078e0204 */
[C---:B------:R-:W-:Y:S02]  /*320a0*/  VIADD R19, R9.reuse, UR4 ;  /* 0x0000000409137c36 */ /* 0x040fe40008000000 */
[C---:B------:R-:W-:Y:S01]  /*320b0*/  VIADD R0, R6.reuse, 0xfe ;  /* 0x000000fe06007836 */ /* 0x040fe20000000000 */
[----:B------:R-:W-:Y:S01]  /*320c0*/  IADD3 R6, R6, 0xfd, RZ ;  /* 0x000000fd06067810 */ /* 0x000fe20007ffe0ff */
[C---:B--2---:R-:W-:Y:S01]  /*320d0*/  IMAD.WIDE R12, R9.reuse, 0x4, R2 ;  /* 0x00000004090c7825 */ /* 0x044fe200078e0202 */
[----:B------:R-:W-:Y:S03]  /*320e0*/  @P0 STG.E desc[UR18][R10.64], R237 ;  /* 0x000000ed0a000986 */ /* 0x000fe6000c101912 */
[----:B---3--:R-:W-:Y:S01]  /*320f0*/  IMAD.WIDE R14, R9, 0x4, R4 ;  /* 0x00000004090e7825 */ /* 0x008fe200078e0204 */
[----:B------:R-:W-:Y:S01]  /*32100*/  ISETP.GE.AND P0, PT, R6, UR7, PT ;  /* 0x0000000706007c0c */ /* 0x000fe2000bf06270 */
[----:B------:R-:W-:-:S02]  /*32110*/  ULDC UR4, c[0x0][0x248] ;  /* 0x0000920000047ab9 */ /* 0x000fc40000000800 */
[----:B----4-:R-:W-:Y:S01]  /*32120*/  IMAD.WIDE R16, R19, 0x4, R2 ;  /* 0x0000000413107825 */ /* 0x010fe200078e0202 */
[----:B------:R-:W-:Y:S01]  /*32130*/  @P5 STG.E desc[UR18][R12.64], R149 ;  /* 0x000000950c005986 */ /* 0x000fe2000c101912 */
[----:B------:R-:W-:Y:S02]  /*32140*/  ISETP.GE.AND P2, PT, R0, UR9, PT ;  /* 0x0000000900007c0c */ /* 0x000fe4000bf46270 */
[----:B------:R-:W-:Y:S01]  /*32150*/  ISETP.LT.AND P3, PT, R8, UR10, !P3 ;  /* 0x0000000a08007c0c */ /* 0x000fe2000df61270 */
[----:B------:R1:W-:Y:S01]  /*32160*/  @P4 STG.E desc[UR18][R14.64], R249 ;  /* 0x000000f90e004986 */ /* 0x0003e2000c101912 */
[----:B------:R-:W-:-:S03]  /*32170*/  ISETP.LT.AND P5, PT, R7, UR10, !P2 ;  /* 0x0000000a07007c0c */ /* 0x000fc6000d7a1270 */
[----:B------:R2:W-:Y:S01]  /*32180*/  @P6 STG.E desc[UR18][R16.64], R230 ;  /* 0x000000e610006986 */ /* 0x0005e2000c101912 */
[----:B------:R-:W-:Y:S01]  /*32190*/  ISETP.LT.AND P6, PT, R7, UR10, !P0 ;  /* 0x0000000a07007c0c */ /* 0x000fe2000c7c1270 */
[----:B------:R-:W-:Y:S01]  /*321a0*/  VIADD R21, R19, UR4 ;  /* 0x0000000413157c36 */ /* 0x000fe20008000000 */
[C---:B------:R-:W-:Y:S01]  /*321b0*/  ISETP.LT.AND P0, PT, R8.reuse, UR10, !P0 ;  /* 0x0000000a08007c0c */ /* 0x040fe2000c701270 */
[----:B------:R-:W-:Y:S01]  /*321c0*/  ULDC UR4, c[0x0][0x248] ;  /* 0x0000920000047ab9 */ /* 0x000fe20000000800 */
[C---:B------:R-:W-:Y:S02]  /*321d0*/  ISETP.LT.AND P2, PT, R8.reuse, UR10, !P2 ;  /* 0x0000000a08007c0c */ /* 0x040fe4000d741270 */
[----:B------:R-:W-:Y:S01]  /*321e0*/  ISETP.LT.AND P4, PT, R7, UR10, !P1 ;  /* 0x0000000a07007c0c */ /* 0x000fe2000cf81270 */
[----:B-1----:R-:W-:Y:S01]  /*321f0*/  VIADD R15, R21, UR5 ;  /* 0x00000005150f7c36 */ /* 0x002fe20008000000 */
[----:B------:R-:W-:Y:S01]  /*32200*/  ISETP.LT.AND P1, PT, R8, UR10, !P1 ;  /* 0x0000000a08007c0c */ /* 0x000fe2000cf21270 */
[----:B------:R-:W-:-:S04]  /*32210*/  IMAD.WIDE R6, R19, 0x4, R4 ;  /* 0x0000000413067825 */ /* 0x000fc800078e0204 */
[C---:B------:R-:W-:Y:S01]  /*32220*/  IMAD.WIDE R8, R21.reuse, 0x4, R2 ;  /* 0x0000000415087825 */ /* 0x040fe200078e0202 */
[----:B------:R1:W-:Y:S03]  /*32230*/  @P3 STG.E desc[UR18][R6.64], R238 ;  /* 0x000000ee06003986 */ /* 0x0003e6000c101912 */
[----:B------:R-:W-:Y:S01]  /*32240*/  IMAD.WIDE R10, R21, 0x4, R4 ;  /* 0x00000004150a7825 */ /* 0x000fe200078e0204 */
[----:B------:R1:W-:Y:S03]  /*32250*/  @P6 STG.E desc[UR18][R8.64], R150 ;  /* 0x0000009608006986 */ /* 0x0003e6000c101912 */
[C---:B--2---:R-:W-:Y:S02]  /*32260*/  VIADD R17, R15.reuse, UR4 ;  /* 0x000000040f117c36 */ /* 0x044fe40008000000 */
[C---:B------:R-:W-:Y:S01]  /*32270*/  IMAD.WIDE R12, R15.reuse, 0x4, R2 ;  /* 0x000000040f0c7825 */ /* 0x040fe200078e0202 */
[----:B------:R1:W-:Y:S03]  /*32280*/  @P0 STG.E desc[UR18][R10.64], R250 ;  /* 0x000000fa0a000986 */ /* 0x0003e6000c101912 */
[----:B------:R-:W-:Y:S01]  /*32290*/  IMAD.WIDE R14, R15, 0x4, R4 ;  /* 0x000000040f0e7825 */ /* 0x000fe200078e0204 */
[----:B------:R1:W-:Y:S04]  /*322a0*/  @P5 STG.E desc[UR18][R12.64], R231 ;  /* 0x000000e70c005986 */ /* 0x0003e8000c101912 */
[----:B------:R1:W-:Y:S01]  /*322b0*/  @P2 STG.E desc[UR18][R14.64], R239 ;  /* 0x000000ef0e002986 */ /* 0x0003e2000c101912 */
[----:B------:R-:W-:-:S04]  /*322c0*/  IMAD.WIDE R2, R17, 0x4, R2 ;  /* 0x0000000411027825 */ /* 0x000fc800078e0202 */
[----:B------:R-:W-:Y:S01]  /*322d0*/  IMAD.WIDE R4, R17, 0x4, R4 ;  /* 0x0000000411047825 */ /* 0x000fe200078e0204 */
[----:B------:R1:W-:Y:S01]  /*322e0*/  @P4 STG.E desc[UR18][R2.64], R151 ;  /* 0x0000009702004986 */ /* 0x0003e2000c101912 */
[----:B------:R-:W-:Y:S05]  /*322f0*/  @!P1 EXIT ;  /* 0x000000000000994d */ /* 0x000fea0003800000 */
[----:B------:R-:W-:Y:S01]  /*32300*/  STG.E desc[UR18][R4.64], R251 ;  /* 0x000000fb04007986 */ /* 0x000fe2000c101912 */
[----:B------:R-:W-:Y:S05]  /*32310*/  EXIT ;  /* 0x000000000000794d */ /* 0x000fea0003800000 */
.L_x_2:
[----:B------:R-:W-:-:S00]  /*32320*/  BRA `(.L_x_2) ;  /* 0xfffffffc00fc7947 */ /* 0x000fc0000383ffff */
[----:B------:R-:W-:-:S00]  /*32330*/  NOP ;  /* 0x0000000000007918 */ /* 0x000fc00000000000 */
        /* <DEDUP_REMOVED lines=12> */
.L_x_3:


//--------------------- .nv.shared.matmul_kernel  --------------------------
	.section	.nv.shared.matmul_kernel,"aw",@nobits
	.sectionflags	@""
	.align	16
	.zero		1024


//--------------------- .nv.shared.reserved.0     --------------------------
	.section	.nv.shared.reserved.0,"aw",@nobits
	.weak		__nv_reservedSMEM_offset_0_alias
	.size		__nv_reservedSMEM_offset_0_alias, 0, 0
	.other		__nv_reservedSMEM_offset_0_alias,@"STO_CUDA_RESERVED_SHARED STV_DEFAULT"
__nv_reservedSMEM_offset_0_alias:
	.zero		0


//--------------------- .nv.constant0.matmul_kernel --------------------------
	.section	.nv.constant0.matmul_kernel,"a",@progbits
	.sectionflags	@""
	.align	4
.nv.constant0.matmul_kernel:
	.zero		608


//--------------------- SYMBOLS --------------------------

	.type		.nv.reservedSmem.offset0,@object
	.size		.nv.reservedSmem.offset0,0x4
